def matmul_kernel(
    a_ptr,
    b_ptr,
    c_ptr,
    M,
    N,
    K,
    stride_am,
    stride_ak,
    stride_bk,
    stride_bn,
    stride_cm,
    stride_cn,
    BLOCK_M: tl.constexpr,
    BLOCK_N: tl.constexpr,
    BLOCK_K: tl.constexpr,
    GROUP_M: tl.constexpr,
):
    pid = tl.program_id(axis=0)
    num_pid_m = tl.cdiv(M, BLOCK_M)
    num_pid_n = tl.cdiv(N, BLOCK_N)
    num_pid_in_group = GROUP_M * num_pid_n
    group_id = pid // num_pid_in_group
    first_pid_m = group_id * GROUP_M
    group_size_m = min(num_pid_m - first_pid_m, GROUP_M)
    pid_m = first_pid_m + ((pid % num_pid_in_group) % group_size_m)
    pid_n = (pid % num_pid_in_group) // group_size_m

    offs_am = (pid_m * BLOCK_M + tl.arange(0, BLOCK_M)) % M
    offs_bn = (pid_n * BLOCK_N + tl.arange(0, BLOCK_N)) % N
    offs_k = tl.arange(0, BLOCK_K)
    a_ptrs = a_ptr + offs_am[:, None] * stride_am + offs_k[None, :] * stride_ak
    b_ptrs = b_ptr + offs_k[:, None] * stride_bk + offs_bn[None, :] * stride_bn

    acc = tl.zeros((BLOCK_M, BLOCK_N), dtype=tl.float32)
    for kk in range(0, tl.cdiv(K, BLOCK_K)):
        a = tl.load(a_ptrs, mask=offs_k[None, :] < K - kk * BLOCK_K, other=0.0)
        b = tl.load(b_ptrs, mask=offs_k[:, None] < K - kk * BLOCK_K, other=0.0)
        acc = tl.dot(a, b, acc)
        a_ptrs += BLOCK_K * stride_ak
        b_ptrs += BLOCK_K * stride_bk

    c = acc.to(c_ptr.dtype.element_ty)
    offs_cm = pid_m * BLOCK_M + tl.arange(0, BLOCK_M)
    offs_cn = pid_n * BLOCK_N + tl.arange(0, BLOCK_N)
    c_ptrs = c_ptr + offs_cm[:, None] * stride_cm + offs_cn[None, :] * stride_cn
    mask = (offs_cm[:, None] < M) & (offs_cn[None, :] < N)
    tl.store(c_ptrs, c, mask=mask)

# config = {"BLOCK_K": 128, "BLOCK_M": 512, "BLOCK_N": 256, "GROUP_M": 8, "arch": "sm_100", "dtype": "bf16", "num_ctas": 4, "num_stages": 3, "num_warps": 4}
# arch = sm_100


// ===== COMPILED SASS (sm_100a) =====

	.target	sm_100a

	.elftype	@"ET_EXEC"


//--------------------- .note.nv.tkinfo           --------------------------
	.section	.note.nv.tkinfo,"",@"SHT_NOTE"
	.sectionflags	@"SHF_NOTE_NV_TKINFO"
	.tkinfo
        /*0018*/ 	.word	0x00000081
        /*0030*/ 	.string	""
        /*0030*/ 	.string	"ptxas-blackwell"
        /*0030*/ 	.string	"Cuda compilation tools, release 12.9, V12.9.86"
        /*0030*/ 	.string	"Build cuda_12.9.r12.9/compiler.36037853_0"
        /*0030*/ 	.string	"-v  -suppress-debug-info  -lineinfo  -arch sm_100a "



//--------------------- .note.nv.cuver            --------------------------
	.section	.note.nv.cuver,"",@"SHT_NOTE"
	.sectionflags	@"SHF_NOTE_NV_CUVER"
        /*0018*/ 	.short	0x0001
        /*001a*/ 	.short	0x0064
        /*001c*/ 	.short	0x0001
        /*001e*/ 	.short	0x0000
        /*0020*/ 	.short	0x0001
        /*0022*/ 	.short	0x0000


//--------------------- .nv.info                  --------------------------
	.section	.nv.info,"",@"SHT_CUDA_INFO"
	.align	4


	//----- nvinfo : EIATTR_REGCOUNT
	.align		4
        /*0000*/ 	.byte	0x04, 0x2f
        /*0002*/ 	.short	(.L_4 - .L_3)
	.align		4
.L_3:
        /*0004*/ 	.word	index@(matmul_kernel)
        /*0008*/ 	.word	0x00000060


	//----- nvinfo : EIATTR_FRAME_SIZE
	.align		4
.L_4:
        /*000c*/ 	.byte	0x04, 0x11
        /*000e*/ 	.short	(.L_6 - .L_5)
	.align		4
.L_5:
        /*0010*/ 	.word	index@($__internal_2_$__cuda_sm10x_tcgen05_guardrail_trap_unallocated_columns_being_dealloced)
        /*0014*/ 	.word	0x00001598


	//----- nvinfo : EIATTR_FRAME_SIZE
	.align		4
.L_6:
        /*0018*/ 	.byte	0x04, 0x11
        /*001a*/ 	.short	(.L_8 - .L_7)
	.align		4
.L_7:
        /*001c*/ 	.word	index@($__internal_1_$__cuda_sm10x_tcgen05_guardrail_trap_phase_invalid_during_alloc)
        /*0020*/ 	.word	0x00001598


	//----- nvinfo : EIATTR_FRAME_SIZE
	.align		4
.L_8:
        /*0024*/ 	.byte	0x04, 0x11
        /*0026*/ 	.short	(.L_10 - .L_9)
	.align		4
.L_9:
        /*0028*/ 	.word	index@($__internal_0_$__cuda_sm10x_tcgen05_guardrail_trap_col_being_dealloced_not_returned_by_alloc)
        /*002c*/ 	.word	0x00001598


	//----- nvinfo : EIATTR_FRAME_SIZE
	.align		4
.L_10:
        /*0030*/ 	.byte	0x04, 0x11
        /*0032*/ 	.short	(.L_12 - .L_11)
	.align		4
.L_11:
        /*0034*/ 	.word	index@(matmul_kernel)
        /*0038*/ 	.word	0x00001598


	//----- nvinfo : EIATTR_MIN_STACK_SIZE
	.align		4
.L_12:
        /*003c*/ 	.byte	0x04, 0x12
        /*003e*/ 	.short	(.L_14 - .L_13)
	.align		4
.L_13:
        /*0040*/ 	.word	index@(matmul_kernel)
        /*0044*/ 	.word	0x00001598
.L_14:


//--------------------- .nv.info.matmul_kernel    --------------------------
	.section	.nv.info.matmul_kernel,"",@"SHT_CUDA_INFO"
	.sectionflags	@""
	.align	4


	//----- nvinfo : EIATTR_CUDA_API_VERSION
	.align		4
        /*0000*/ 	.byte	0x04, 0x37
        /*0002*/ 	.short	(.L_16 - .L_15)
.L_15:
        /*0004*/ 	.word	0x00000081


	//----- nvinfo : EIATTR_KPARAM_INFO
	.align		4
.L_16:
        /*0008*/ 	.byte	0x04, 0x17
        /*000a*/ 	.short	(.L_18 - .L_17)
.L_17:
        /*000c*/ 	.word	0x00000000
        /*0010*/ 	.short	0x000d
        /*0012*/ 	.short	0x0048
        /*0014*/ 	.byte	0x00, 0xf4, 0x21, 0x00


	//----- nvinfo : EIATTR_KPARAM_INFO
	.align		4
.L_18:
        /*0018*/ 	.byte	0x04, 0x17
        /*001a*/ 	.short	(.L_20 - .L_19)
.L_19:
        /*001c*/ 	.word	0x00000000
        /*0020*/ 	.short	0x000c
        /*0022*/ 	.short	0x0040
        /*0024*/ 	.byte	0x00, 0xf4, 0x21, 0x00


	//----- nvinfo : EIATTR_KPARAM_INFO
	.align		4
.L_20:
        /*0028*/ 	.byte	0x04, 0x17
        /*002a*/ 	.short	(.L_22 - .L_21)
.L_21:
        /*002c*/ 	.word	0x00000000
        /*0030*/ 	.short	0x000b
        /*0032*/ 	.short	0x0038
        /*0034*/ 	.byte	0x00, 0xf0, 0x11, 0x00


	//----- nvinfo : EIATTR_KPARAM_INFO
	.align		4
.L_22:
        /*0038*/ 	.byte	0x04, 0x17
        /*003a*/ 	.short	(.L_24 - .L_23)
.L_23:
        /*003c*/ 	.word	0x00000000
        /*0040*/ 	.short	0x000a
        /*0042*/ 	.short	0x0034
        /*0044*/ 	.byte	0x00, 0xf0, 0x11, 0x00


	//----- nvinfo : EIATTR_KPARAM_INFO
	.align		4
.L_24:
        /*0048*/ 	.byte	0x04, 0x17
        /*004a*/ 	.short	(.L_26 - .L_25)
.L_25:
        /*004c*/ 	.word	0x00000000
        /*0050*/ 	.short	0x0009
        /*0052*/ 	.short	0x0030
        /*0054*/ 	.byte	0x00, 0xf0, 0x11, 0x00


	//----- nvinfo : EIATTR_KPARAM_INFO
	.align		4
.L_26:
        /*0058*/ 	.byte	0x04, 0x17
        /*005a*/ 	.short	(.L_28 - .L_27)
.L_27:
        /*005c*/ 	.word	0x00000000
        /*0060*/ 	.short	0x0008
        /*0062*/ 	.short	0x002c
        /*0064*/ 	.byte	0x00, 0xf0, 0x11, 0x00


	//----- nvinfo : EIATTR_KPARAM_INFO
	.align		4
.L_28:
        /*0068*/ 	.byte	0x04, 0x17
        /*006a*/ 	.short	(.L_30 - .L_29)
.L_29:
        /*006c*/ 	.word	0x00000000
        /*0070*/ 	.short	0x0007
        /*0072*/ 	.short	0x0028
        /*0074*/ 	.byte	0x00, 0xf0, 0x11, 0x00


	//----- nvinfo : EIATTR_KPARAM_INFO
	.align		4
.L_30:
        /*0078*/ 	.byte	0x04, 0x17
        /*007a*/ 	.short	(.L_32 - .L_31)
.L_31:
        /*007c*/ 	.word	0x00000000
        /*0080*/ 	.short	0x0006
        /*0082*/ 	.short	0x0024
        /*0084*/ 	.byte	0x00, 0xf0, 0x11, 0x00


	//----- nvinfo : EIATTR_KPARAM_INFO
	.align		4
.L_32:
        /*0088*/ 	.byte	0x04, 0x17
        /*008a*/ 	.short	(.L_34 - .L_33)
.L_33:
        /*008c*/ 	.word	0x00000000
        /*0090*/ 	.short	0x0005
        /*0092*/ 	.short	0x0020
        /*0094*/ 	.byte	0x00, 0xf0, 0x11, 0x00


	//----- nvinfo : EIATTR_KPARAM_INFO
	.align		4
.L_34:
        /*0098*/ 	.byte	0x04, 0x17
        /*009a*/ 	.short	(.L_36 - .L_35)
.L_35:
        /*009c*/ 	.word	0x00000000
        /*00a0*/ 	.short	0x0004
        /*00a2*/ 	.short	0x001c
        /*00a4*/ 	.byte	0x00, 0xf0, 0x11, 0x00


	//----- nvinfo : EIATTR_KPARAM_INFO
	.align		4
.L_36:
        /*00a8*/ 	.byte	0x04, 0x17
        /*00aa*/ 	.short	(.L_38 - .L_37)
.L_37:
        /*00ac*/ 	.word	0x00000000
        /*00b0*/ 	.short	0x0003
        /*00b2*/ 	.short	0x0018
        /*00b4*/ 	.byte	0x00, 0xf0, 0x11, 0x00


	//----- nvinfo : EIATTR_KPARAM_INFO
	.align		4
.L_38:
        /*00b8*/ 	.byte	0x04, 0x17
        /*00ba*/ 	.short	(.L_40 - .L_39)
.L_39:
        /*00bc*/ 	.word	0x00000000
        /*00c0*/ 	.short	0x0002
        /*00c2*/ 	.short	0x0010
        /*00c4*/ 	.byte	0x00, 0xf4, 0x21, 0x00


	//----- nvinfo : EIATTR_KPARAM_INFO
	.align		4
.L_40:
        /*00c8*/ 	.byte	0x04, 0x17
        /*00ca*/ 	.short	(.L_42 - .L_41)
.L_41:
        /*00cc*/ 	.word	0x00000000
        /*00d0*/ 	.short	0x0001
        /*00d2*/ 	.short	0x0008
        /*00d4*/ 	.byte	0x00, 0xf4, 0x21, 0x00


	//----- nvinfo : EIATTR_KPARAM_INFO
	.align		4
.L_42:
        /*00d8*/ 	.byte	0x04, 0x17
        /*00da*/ 	.short	(.L_44 - .L_43)
.L_43:
        /*00dc*/ 	.word	0x00000000
        /*00e0*/ 	.short	0x0000
        /*00e2*/ 	.short	0x0000
        /*00e4*/ 	.byte	0x00, 0xf4, 0x21, 0x00


	//----- nvinfo : EIATTR_EXPLICIT_CLUSTER
	.align		4
.L_44:
        /*00e8*/ 	.byte	0x01, 0x3e
	.zero		2


	//----- nvinfo : EIATTR_CTA_PER_CLUSTER
	.align		4
        /*00ec*/ 	.byte	0x04, 0x3d
        /*00ee*/ 	.short	(.L_46 - .L_45)
.L_45:
        /*00f0*/ 	.word	0x00000004
        /*00f4*/ 	.word	0x00000001
        /*00f8*/ 	.word	0x00000001


	//----- nvinfo : EIATTR_AT_ENTRY_FRAGMENTS
	.align		4
.L_46:
        /*00fc*/ 	.byte	0x04, 0x4f
        /*00fe*/ 	.short	(.L_48 - .L_47)


	//   ....[0]....
.L_47:
        /*0100*/ 	.word	0x00000004


	//----- nvinfo : EIATTR_RESERVED_SMEM_USED
	.align		4
.L_48:
        /*0104*/ 	.byte	0x01, 0x41
	.zero		2


	//----- nvinfo : EIATTR_SPARSE_MMA_MASK
	.align		4
        /*0108*/ 	.byte	0x03, 0x50
        /*010a*/ 	.short	0x0000


	//----- nvinfo : EIATTR_TCGEN05_1CTA_USED
	.align		4
        /*010c*/ 	.byte	0x01, 0x51
	.zero		2


	//----- nvinfo : EIATTR_MAXREG_COUNT
	.align		4
        /*0110*/ 	.byte	0x03, 0x1b
        /*0112*/ 	.short	0x00ff


	//----- nvinfo : EIATTR_NUM_BARRIERS
	.align		4
        /*0114*/ 	.byte	0x02, 0x4c
        /*0116*/ 	.byte	0x01
	.zero		1


	//----- nvinfo : EIATTR_ANNOTATIONS
	.align		4
        /*0118*/ 	.byte	0x04, 0x55
        /*011a*/ 	.short	(.L_50 - .L_49)


	//   ....[0]....
.L_49:
        /*011c*/ 	.word	0x00000001
        /*0120*/ 	.byte	0x50, 0x0a, 0x00, 0x00, 0x01, 0x00, 0x00, 0x00, 0x80, 0x0a, 0x00, 0x00, 0x01, 0x00, 0x00, 0x00
        /* <DEDUP_REMOVED lines=2922> */
        /*b7d0*/ 	.byte	0xb0, 0x67, 0x04, 0x00, 0x01, 0x00, 0x00, 0x00, 0xc0, 0x67, 0x04, 0x00


	//----- nvinfo : EIATTR_INT_WARP_WIDE_INSTR_OFFSETS
	.align		4
.L_50:
        /*b7dc*/ 	.byte	0x04, 0x31
        /*b7de*/ 	.short	(.L_52 - .L_51)


	//   ....[0]....
.L_51:
        /*b7e0*/ 	.word	0x000068a0


	//   ....[1]....
        /*b7e4*/ 	.word	0x000068e0


	//   ....[2]....
        /*b7e8*/ 	.word	0x0000d140


	//   ....[3]....
        /*b7ec*/ 	.word	0x00046ce0


	//   ....[4]....
        /*b7f0*/ 	.word	0x00046d30


	//----- nvinfo : EIATTR_COOP_GROUP_MASK_REGIDS
	.align		4
.L_52:
        /*b7f4*/ 	.byte	0x04, 0x29
        /*b7f6*/ 	.short	(.L_54 - .L_53)


	//   ....[0]....
.L_53:
        /*b7f8*/ 	.word	0xffffffff


	//   ....[1]....
        /*b7fc*/ 	.word	0xffffffff


	//   ....[2]....
        /*b800*/ 	.word	0xffffffff


	//   ....[3]....
        /*b804*/ 	.word	0xffffffff


	//----- nvinfo : EIATTR_COOP_GROUP_INSTR_OFFSETS
	.align		4
.L_54:
        /*b808*/ 	.byte	0x04, 0x28
        /*b80a*/ 	.short	(.L_56 - .L_55)


	//   ....[0]....
.L_55:
        /*b80c*/ 	.word	0x00000070


	//   ....[1]....
        /*b810*/ 	.word	0x00000330


	//   ....[2]....
        /*b814*/ 	.word	0x00046b70


	//   ....[3]....
        /*b818*/ 	.word	0x00046de0


	//----- nvinfo : EIATTR_VRC_CTA_INIT_COUNT
	.align		4
.L_56:
        /*b81c*/ 	.byte	0x02, 0x4a
        /*b81e*/ 	.byte	0x80
	.zero		1


	//----- nvinfo : EIATTR_MBARRIER_INSTR_OFFSETS
	.align		4
        /*b820*/ 	.byte	0x04, 0x39
        /*b822*/ 	.short	(.L_58 - .L_57)


	//   ....[0]....
.L_57:
        /*b824*/ 	.word	0x00006a00
        /*b828*/ 	.word	0x000000ff
        /*b82c*/ 	.word	0x00000000
        /*b830*/ 	.short	0x0100
        /*b832*/ 	.byte	0x06
	.zero		1


	//   ....[1]....
        /*b834*/ 	.word	0x0000d160
        /*b838*/ 	.word	0x000000ff
        /*b83c*/ 	.word	0x00020008
        /*b840*/ 	.short	0x0100
        /*b842*/ 	.byte	0x09
	.zero		1


	//   ....[2]....
        /*b844*/ 	.word	0x0002cda0
        /*b848*/ 	.word	0x000000ff
        /*b84c*/ 	.word	0x00000000
        /*b850*/ 	.short	0x010a
        /*b852*/ 	.byte	0x06
	.zero		1


	//   ....[3]....
        /*b854*/ 	.word	0x0003c190
        /*b858*/ 	.word	0x000000ff
        /*b85c*/ 	.word	0x00000000
        /*b860*/ 	.short	0x010a
        /*b862*/ 	.byte	0x06
	.zero		1


	//   ....[4]....
        /*b864*/ 	.word	0x0003c320
        /*b868*/ 	.word	0x000000ff
        /*b86c*/ 	.word	0x00020000
        /*b870*/ 	.short	0x0108
        /*b872*/ 	.byte	0x09
	.zero		1


	//   ....[5]....
        /*b874*/ 	.word	0x0003c400
        /*b878*/ 	.word	0x000000ff
        /*b87c*/ 	.word	0x00020008
        /*b880*/ 	.short	0x0108
        /*b882*/ 	.byte	0x09
	.zero		1


	//   ....[6]....
        /*b884*/ 	.word	0x00046e00
        /*b888*/ 	.word	0x000000ff
        /*b88c*/ 	.word	0x00000000
        /*b890*/ 	.short	0x010a
        /*b892*/ 	.byte	0x06
	.zero		1


	//   ....[7]....
        /*b894*/ 	.word	0x00046e30
        /*b898*/ 	.word	0x000000ff
        /*b89c*/ 	.word	0x00000000
        /*b8a0*/ 	.short	0x010a
        /*b8a2*/ 	.byte	0x06
	.zero		1


	//----- nvinfo : EIATTR_NUM_MBARRIERS
	.align		4
.L_58:
        /*b8a4*/ 	.byte	0x03, 0x38
        /*b8a6*/ 	.short	0x0002


	//----- nvinfo : EIATTR_EXIT_INSTR_OFFSETS
	.align		4
        /*b8a8*/ 	.byte	0x04, 0x1c
        /*b8aa*/ 	.short	(.L_60 - .L_59)


	//   ....[0]....
.L_59:
        /*b8ac*/ 	.word	0x00046df0


	//----- nvinfo : EIATTR_REQNTID
	.align		4
.L_60:
        /*b8b0*/ 	.byte	0x04, 0x10
        /*b8b2*/ 	.short	(.L_62 - .L_61)
.L_61:
        /*b8b4*/ 	.word	0x00000080
        /*b8b8*/ 	.word	0x00000001
        /*b8bc*/ 	.word	0x00000001


	//----- nvinfo : EIATTR_CRS_STACK_SIZE
	.align		4
.L_62:
        /*b8c0*/ 	.byte	0x04, 0x1e
        /*b8c2*/ 	.short	(.L_64 - .L_63)
.L_63:
        /*b8c4*/ 	.word	0x00000000


	//----- nvinfo : EIATTR_CBANK_PARAM_SIZE
	.align		4
.L_64:
        /*b8c8*/ 	.byte	0x03, 0x19
        /*b8ca*/ 	.short	0x0050


	//----- nvinfo : EIATTR_PARAM_CBANK
	.align		4
        /*b8cc*/ 	.byte	0x04, 0x0a
        /*b8ce*/ 	.short	(.L_66 - .L_65)
	.align		4
.L_65:
        /*b8d0*/ 	.word	index@(.nv.constant0.matmul_kernel)
        /*b8d4*/ 	.short	0x0380
        /*b8d6*/ 	.short	0x0050


	//----- nvinfo : EIATTR_SW_WAR
	.align		4
.L_66:
        /*b8d8*/ 	.byte	0x04, 0x36
        /*b8da*/ 	.short	(.L_68 - .L_67)
.L_67:
        /*b8dc*/ 	.word	0x00000008
.L_68:


//--------------------- .nv.compat                --------------------------
	.section	.nv.compat,"",@"SHT_CUDA_COMPAT_INFO"
	.align	4
        /*0000*/ 	.byte	0x02, 0x02, 0x02, 0x00, 0x02, 0x05, 0x05, 0x00, 0x02, 0x03, 0x00, 0x00, 0x02, 0x06, 0x01, 0x00


//--------------------- .nv.callgraph             --------------------------
	.section	.nv.callgraph,"",@"SHT_CUDA_CALLGRAPH"
	.align	4
	.sectionentsize	8
	.align		4
        /*0000*/ 	.word	0x00000000
	.align		4
        /*0004*/ 	.word	0xffffffff
	.align		4
        /*0008*/ 	.word	0x00000000
	.align		4
        /*000c*/ 	.word	0xfffffffe
	.align		4
        /*0010*/ 	.word	0x00000000
	.align		4
        /*0014*/ 	.word	0xfffffffd
	.align		4
        /*0018*/ 	.word	0x00000000
	.align		4
        /*001c*/ 	.word	0xfffffffc


//--------------------- .text.matmul_kernel       --------------------------
	.section	.text.matmul_kernel,"ax",@progbits
	.align	128
        .global         matmul_kernel
        .type           matmul_kernel,@function
        .size           matmul_kernel,(.L_x_21 - matmul_kernel)
        .other          matmul_kernel,@"STO_CUDA_ENTRY STV_DEFAULT"
matmul_kernel:
.text.matmul_kernel:
[----:B------:R-:W0:Y:S01]  /*0000*/  LDC R1, c[0x0][0x37c] ;  /* 0x0000df00ff017b82 */ /* 0x000e220000000800 */
[----:B------:R-:W1:Y:S01]  /*0010*/  S2R R0, SR_TID.X ;  /* 0x0000000000007919 */ /* 0x000e620000002100 */
[----:B0-----:R-:W-:Y:S01]  /*0020*/  VIADD R1, R1, 0xffffea68 ;  /* 0xffffea6801017836 */ /* 0x001fe20000000000 */
[----:B-1----:R-:W-:-:S13]  /*0030*/  ISETP.GE.U32.AND P0, PT, R0, 0x20, PT ;  /* 0x000000200000780c */ /* 0x002fda0003f06070 */
[----:B------:R-:W-:Y:S02]  /*0040*/  VOTEU.ANY UP0, P0 ;  /* 0x0000000000ff7886 */ /* 0x000fe40000000100 */
[----:B------:R-:W-:Y:S05]  /*0050*/  BRA.U UP0, `(.L_x_0) ;  /* 0x0000000100b87547 */ /* 0x000fea000b800000 */
[----:B------:R-:W0:Y:S01]  /*0060*/  S2UR UR6, SR_CgaCtaId ;  /* 0x00000000000679c3 */ /* 0x000e220000008800 */
[----:B------:R-:W-:Y:S01]  /*0070*/  NOP ;  /* 0x0000000000007918 */ /* 0x000fe20000000000 */
[----:B------:R-:W-:Y:S02]  /*0080*/  UMOV UR4, 0x40 ;  /* 0x0000004000047882 */ /* 0x000fe40000000000 */
[----:B0-----:R-:W-:-:S09]  /*0090*/  ULEA UR4, UR6, UR4, 0x18 ;  /* 0x0000000406047291 */ /* 0x001fd2000f8ec0ff */
[----:B------:R-:W0:Y:S01]  /*00a0*/  LDS.U8 R0, [UR4] ;  /* 0x00000004ff007984 */ /* 0x000e220008000000 */
[----:B------:R-:W-:Y:S02]  /*00b0*/  UMOV UR4, 0x400 ;  /* 0x0000040000047882 */ /* 0x000fe40000000000 */
[----:B------:R-:W-:Y:S01]  /*00c0*/  ULEA UR4, UR6, UR4, 0x18 ;  /* 0x0000000406047291 */ /* 0x000fe2000f8ec0ff */
[----:B0-----:R-:W-:-:S13]  /*00d0*/  ISETP.NE.AND P0, PT, R0, RZ, PT ;  /* 0x000000ff0000720c */ /* 0x001fda0003f05270 */
[----:B------:R-:W-:Y:S05]  /*00e0*/  @P0 BRA `(.L_x_1) ;  /* 0x00000000007c0947 */ /* 0x000fea0003800000 */
[----:B------:R-:W-:-:S13]  /*00f0*/  ELECT P0, URZ, PT ;  /* 0x0000000000ff782f */ /* 0x000fda0003800000 */
[----:B------:R-:W-:Y:S05]  /*0100*/  @!P0 BRA `(.L_x_2) ;  /* 0x0000000000848947 */ /* 0x000fea0003800000 */
[----:B------:R-:W-:Y:S01]  /*0110*/  UMOV UR5, 0x10 ;  /* 0x0000001000057882 */ /* 0x000fe20000000000 */
[----:B------:R-:W-:Y:S02]  /*0120*/  IMAD.MOV.U32 R4, RZ, RZ, 0x1 ;  /* 0x00000001ff047424 */ /* 0x000fe400078e00ff */
[----:B------:R-:W-:Y:S02]  /*0130*/  IMAD.MOV.U32 R5, RZ, RZ, 0xffff ;  /* 0x0000ffffff057424 */ /* 0x000fe400078e00ff */
[----:B------:R-:W-:Y:S04]  /*0140*/  DEPBAR.LE SB0, 0x36 ;  /* 0x00008d800000791a */ /* 0x000fe80000000000 */
[----:B------:R-:W0:Y:S02]  /*0150*/  UTCATOMSWS.FIND_AND_SET.ALIGN UP1, UR5, UR5 ;  /* 0x00000005000575e3 */ /* 0x000e240008020800 */
[----:B0-----:R-:W-:-:S04]  /*0160*/  PLOP3.LUT P0, PT, PT, PT, UP1, 0x80, 0x8 ;  /* 0x000000000008781c */ /* 0x001fc80003f0f018 */
[----:B------:R-:W-:-:S04]  /*0170*/  SEL R0, RZ, 0xffffffff, !P0 ;  /* 0xffffffffff007807 */ /* 0x000fc80004000000 */
[----:B------:R-:W-:Y:S01]  /*0180*/  ISETP.NE.AND P0, PT, R0, RZ, PT ;  /* 0x000000ff0000720c */ /* 0x000fe20003f05270 */
[----:B------:R-:W-:-:S12]  /*0190*/  IMAD.U32 R0, RZ, RZ, UR5 ;  /* 0x00000005ff007e24 */ /* 0x000fd8000f8e00ff */
[----:B------:R-:W-:Y:S05]  /*01a0*/  @P0 BRA `(.L_x_3) ;  /* 0x0000000000240947 */ /* 0x000fea0003800000 */
.L_x_4:
[----:B------:R-:W-:Y:S05]  /*01b0*/  NANOSLEEP 0x64 ;  /* 0x000000640000795d */ /* 0x000fea0003800000 */
[----:B------:R-:W-:-:S05]  /*01c0*/  UMOV UR5, 0x10 ;  /* 0x0000001000057882 */ /* 0x000fca0000000000 */
[----:B------:R-:W-:Y:S04]  /*01d0*/  DEPBAR.LE SB0, 0x36 ;  /* 0x00008d800000791a */ /* 0x000fe80000000000 */
[----:B------:R-:W0:Y:S02]  /*01e0*/  UTCATOMSWS.FIND_AND_SET.ALIGN UP1, UR5, UR5 ;  /* 0x00000005000575e3 */ /* 0x000e240008020800 */
[----:B0-----:R-:W-:-:S04]  /*01f0*/  PLOP3.LUT P0, PT, PT, PT, UP1, 0x80, 0x8 ;  /* 0x000000000008781c */ /* 0x001fc80003f0f018 */
[----:B------:R-:W-:-:S04]  /*0200*/  SEL R0, RZ, 0xffffffff, !P0 ;  /* 0xffffffffff007807 */ /* 0x000fc80004000000 */
[----:B------:R-:W-:Y:S01]  /*0210*/  ISETP.NE.AND P0, PT, R0, RZ, PT ;  /* 0x000000ff0000720c */ /* 0x000fe20003f05270 */
[----:B------:R-:W-:-:S12]  /*0220*/  IMAD.U32 R0, RZ, RZ, UR5 ;  /* 0x00000005ff007e24 */ /* 0x000fd8000f8e00ff */
[----:B------:R-:W-:Y:S05]  /*0230*/  @!P0 BRA `(.L_x_4) ;  /* 0xfffffffc00dc8947 */ /* 0x000fea000383ffff */
.L_x_3:
[C---:B------:R-:W-:Y:S01]  /*0240*/  VIADD R3, R0.reuse, 0x10 ;  /* 0x0000001000037836 */ /* 0x040fe20000000000 */
[----:B------:R-:W-:Y:S01]  /*0250*/  UMOV UR5, 0x50 ;  /* 0x0000005000057882 */ /* 0x000fe20000000000 */
[----:B------:R-:W-:Y:S01]  /*0260*/  SHF.L.U32 R2, R5, R0, RZ ;  /* 0x0000000005027219 */ /* 0x000fe200000006ff */
[----:B------:R-:W-:Y:S01]  /*0270*/  ULEA UR5, UR6, UR5, 0x18 ;  /* 0x0000000506057291 */ /* 0x000fe2000f8ec0ff */
[----:B------:R-:W-:Y:S01]  /*0280*/  IMAD.SHL.U32 R0, R0, 0x20, RZ ;  /* 0x0000002000007824 */ /* 0x000fe200078e00ff */
[----:B------:R-:W-:-:S04]  /*0290*/  SHF.L.U32 R3, R4, R3, RZ ;  /* 0x0000000304037219 */ /* 0x000fc800000006ff */
[----:B------:R-:W-:-:S05]  /*02a0*/  LOP3.LUT R2, R3, R2, RZ, 0xfc, !PT ;  /* 0x0000000203027212 */ /* 0x000fca00078efcff */
[----:B------:R0:W-:Y:S04]  /*02b0*/  ATOMS.OR RZ, [UR5], R2 ;  /* 0x00000002ffff798c */ /* 0x0001e8000b000005 */
[----:B------:R0:W-:Y:S01]  /*02c0*/  STS [UR4], R0 ;  /* 0x00000000ff007988 */ /* 0x0001e20008000804 */
[----:B------:R-:W-:Y:S05]  /*02d0*/  BRA `(.L_x_2) ;  /* 0x0000000000107947 */ /* 0x000fea0003800000 */
.L_x_1:
[----:B------:R-:W-:Y:S01]  /*02e0*/  IMAD.MOV.U32 R0, RZ, RZ, -0x1 ;  /* 0xffffffffff007424 */ /* 0x000fe200078e00ff */
[----:B------:R-:W-:-:S04]  /*02f0*/  MOV R2, 0x320 ;  /* 0x0000032000027802 */ /* 0x000fc80000000f00 */
[----:B------:R0:W-:Y:S03]  /*0300*/  STS [UR4], R0 ;  /* 0x00000000ff007988 */ /* 0x0001e60008000804 */
[----:B0-----:R-:W-:Y:S05]  /*0310*/  CALL.REL.NOINC `($__internal_1_$__cuda_sm10x_tcgen05_guardrail_trap_phase_invalid_during_alloc) ;  /* 0x0000046800dc7944 */ /* 0x001fea0003c00000 */
.L_x_2:
[----:B------:R-:W-:Y:S05]  /*0320*/  WARPSYNC.ALL ;  /* 0x0000000000007948 */ /* 0x000fea0003800000 */
[----:B------:R-:W-:Y:S01]  /*0330*/  NOP ;  /* 0x0000000000007918 */ /* 0x000fe20000000000 */
.L_x_0:
[----:B------:R-:W1:Y:S08]  /*0340*/  LDC.64 R72, c[0x0][0x398] ;  /* 0x0000e600ff487b82 */ /* 0x000e700000000a00 */
[----:B------:R-:W2:Y:S02]  /*0350*/  S2UR UR5, SR_CgaSize ;  /* 0x00000000000579c3 */ /* 0x000ea40000008a00 */
[----:B--2---:R-:W-:-:S12]  /*0360*/  UIMAD UR5, UR5, -0xa0, URZ ;  /* 0xffffff60050578a4 */ /* 0x004fd8000f8e02ff */
[----:B------:R-:W2:Y:S01]  /*0370*/  LDCU UR5, c[0x0][UR5+0x2b0] ;  /* 0x00005600050577ac */ /* 0x000ea20008000800 */
[----:B------:R-:W3:Y:S01]  /*0380*/  S2R R16, SR_TID.X ;  /* 0x0000000000107919 */ /* 0x000ee20000002100 */
[----:B------:R-:W-:Y:S01]  /*0390*/  UMOV UR9, 0x400 ;  /* 0x0000040000097882 */ /* 0x000fe20000000000 */
[----:B------:R-:W4:Y:S01]  /*03a0*/  LDCU.128 UR12, c[0x0][0x380] ;  /* 0x00007000ff0c77ac */ /* 0x000f220008000c00 */
[----:B------:R-:W5:Y:S01]  /*03b0*/  S2UR UR4, SR_CTAID.X ;  /* 0x00000000000479c3 */ /* 0x000f620000002500 */
[----:B------:R-:W0:Y:S07]  /*03c0*/  LDCU.64 UR20, c[0x0][0x358] ;  /* 0x00006b00ff1477ac */ /* 0x000e2e0008000a00 */
[----:B------:R-:W0:Y:S02]  /*03d0*/  LDC.64 R70, c[0x0][0x3a8] ;  /* 0x0000ea00ff467b82 */ /* 0x000e240000000a00 */
[----:B01----:R-:W-:Y:S01]  /*03e0*/  VIADD R0, R73, 0xff ;  /* 0x000000ff49007836 */ /* 0x003fe20000000000 */
[----:B------:R-:W-:-:S02]  /*03f0*/  IABS R68, R73 ;  /* 0x0000004900447213 */ /* 0x000fc40000000000 */
[----:B------:R-:W-:Y:S02]  /*0400*/  IABS R11, R72 ;  /* 0x00000048000b7213 */ /* 0x000fe40000000000 */
[----:B------:R-:W-:Y:S02]  /*0410*/  SHF.R.S32.HI R3, RZ, 0x1f, R0 ;  /* 0x0000001fff037819 */ /* 0x000fe40000011400 */
[----:B-----5:R-:W-:Y:S02]  /*0420*/  I2FP.F32.U32 R5, UR4 ;  /* 0x0000000400057c45 */ /* 0x020fe40008201000 */
[----:B------:R-:W-:Y:S02]  /*0430*/  LEA.HI R3, R3, R0, RZ, 0x8 ;  /* 0x0000000003037211 */ /* 0x000fe400078f40ff */
[----:B---3--:R-:W-:Y:S01]  /*0440*/  SHF.R.U32.HI R12, RZ, 0x5, R16 ;  /* 0x00000005ff0c7819 */ /* 0x008fe20000011610 */
[----:B--2---:R-:W-:Y:S01]  /*0450*/  FMUL R5, R5, UR5 ;  /* 0x0000000505057c20 */ /* 0x004fe20008400000 */
[----:B------:R-:W-:Y:S01]  /*0460*/  SHF.R.S32.HI R3, RZ, 0x8, R3 ;  /* 0x00000008ff037819 */ /* 0x000fe20000011403 */
[----:B------:R-:W0:Y:S01]  /*0470*/  S2UR UR5, SR_CgaCtaId ;  /* 0x00000000000579c3 */ /* 0x000e220000008800 */
[----:B------:R-:W-:-:S03]  /*0480*/  LOP3.LUT R16, R16, 0x7f, RZ, 0xc0, !PT ;  /* 0x0000007f10107812 */ /* 0x000fc600078ec0ff */
[----:B------:R-:W-:Y:S01]  /*0490*/  IMAD.SHL.U32 R4, R3, 0x8, RZ ;  /* 0x0000000803047824 */ /* 0x000fe200078e00ff */
[----:B------:R-:W-:Y:S01]  /*04a0*/  F2I.U32.TRUNC.NTZ R5, R5 ;  /* 0x0000000500057305 */ /* 0x000fe2000020f000 */
[----:B------:R-:W-:-:S03]  /*04b0*/  IMAD R69, R16, R71, RZ ;  /* 0x0000004710457224 */ /* 0x000fc600078e02ff */
[----:B------:R-:W-:-:S04]  /*04c0*/  IABS R7, R4 ;  /* 0x0000000400077213 */ /* 0x000fc80000000000 */
[----:B------:R-:W1:Y:S01]  /*04d0*/  I2F.RP R0, R7 ;  /* 0x0000000700007306 */ /* 0x000e620000209400 */
[----:B0-----:R-:W-:Y:S02]  /*04e0*/  ULEA UR9, UR5, UR9, 0x18 ;  /* 0x0000000905097291 */ /* 0x001fe4000f8ec0ff */
[----:B------:R-:W-:-:S05]  /*04f0*/  USHF.L.U32 UR4, UR5, 0x7, URZ ;  /* 0x0000000705047899 */ /* 0x000fca00080006ff */
[----:B-1----:R-:W0:Y:S01]  /*0500*/  MUFU.RCP R0, R0 ;  /* 0x0000000000007308 */ /* 0x002e220000001000 */
[----:B------:R-:W-:Y:S01]  /*0510*/  ULOP3.LUT UR4, UR4, 0x180, URZ, 0xc0, !UPT ;  /* 0x0000018004047892 */ /* 0x000fe2000f8ec0ff */
[----:B0-----:R-:W-:Y:S01]  /*0520*/  VIADD R2, R0, 0xffffffe ;  /* 0x0ffffffe00027836 */ /* 0x001fe20000000000 */
[----:B------:R-:W-:-:S05]  /*0530*/  IABS R0, R5 ;  /* 0x0000000500007213 */ /* 0x000fca0000000000 */
[----:B------:R0:W1:Y:S02]  /*0540*/  F2I.FTZ.U32.TRUNC.NTZ R3, R2 ;  /* 0x0000000200037305 */ /* 0x000064000021f000 */
[----:B0-----:R-:W-:Y:S02]  /*0550*/  IMAD.MOV.U32 R2, RZ, RZ, RZ ;  /* 0x000000ffff027224 */ /* 0x001fe400078e00ff */
[----:B-1----:R-:W-:-:S04]  /*0560*/  IMAD.MOV R6, RZ, RZ, -R3 ;  /* 0x000000ffff067224 */ /* 0x002fc800078e0a03 */
[----:B------:R-:W-:Y:S01]  /*0570*/  IMAD R9, R6, R7, RZ ;  /* 0x0000000706097224 */ /* 0x000fe200078e02ff */
[----:B------:R-:W-:-:S03]  /*0580*/  IABS R6, R4 ;  /* 0x0000000400067213 */ /* 0x000fc60000000000 */
[----:B------:R-:W-:-:S04]  /*0590*/  IMAD.HI.U32 R3, R3, R9, R2 ;  /* 0x0000000903037227 */ /* 0x000fc800078e0002 */
[----:B------:R-:W-:Y:S02]  /*05a0*/  IMAD.MOV R2, RZ, RZ, -R6 ;  /* 0x000000ffff027224 */ /* 0x000fe400078e0a06 */
[----:B------:R-:W-:-:S04]  /*05b0*/  IMAD.HI.U32 R3, R3, R0, RZ ;  /* 0x0000000003037227 */ /* 0x000fc800078e00ff */
[----:B------:R-:W-:Y:S01]  /*05c0*/  IMAD R0, R3, R2, R0 ;  /* 0x0000000203007224 */ /* 0x000fe200078e0200 */
[----:B------:R-:W-:Y:S04]  /*05d0*/  BAR.SYNC.DEFER_BLOCKING 0x0 ;  /* 0x0000000000007b1d */ /* 0x000fe80000010000 */
[----:B------:R-:W-:-:S13]  /*05e0*/  ISETP.GT.U32.AND P1, PT, R7, R0, PT ;  /* 0x000000000700720c */ /* 0x000fda0003f24070 */
[----:B------:R-:W-:Y:S02]  /*05f0*/  @!P1 IMAD.IADD R0, R0, 0x1, -R7 ;  /* 0x0000000100009824 */ /* 0x000fe400078e0a07 */
[----:B------:R-:W-:Y:S01]  /*0600*/  @!P1 VIADD R3, R3, 0x1 ;  /* 0x0000000103039836 */ /* 0x000fe20000000000 */
[----:B------:R-:W-:Y:S02]  /*0610*/  ISETP.NE.AND P1, PT, R4, RZ, PT ;  /* 0x000000ff0400720c */ /* 0x000fe40003f25270 */
[----:B------:R-:W-:Y:S02]  /*0620*/  ISETP.GE.U32.AND P0, PT, R0, R7, PT ;  /* 0x000000070000720c */ /* 0x000fe40003f06070 */
[----:B------:R-:W-:-:S04]  /*0630*/  LOP3.LUT R0, R5, R4, RZ, 0x3c, !PT ;  /* 0x0000000405007212 */ /* 0x000fc800078e3cff */
[----:B------:R-:W-:Y:S01]  /*0640*/  ISETP.GE.AND P2, PT, R0, RZ, PT ;  /* 0x000000ff0000720c */ /* 0x000fe20003f46270 */
[----:B------:R-:W-:-:S06]  /*0650*/  VIADD R0, R72, 0x1ff ;  /* 0x000001ff48007836 */ /* 0x000fcc0000000000 */
[----:B------:R-:W-:-:S04]  /*0660*/  @P0 VIADD R3, R3, 0x1 ;  /* 0x0000000103030836 */ /* 0x000fc80000000000 */
[----:B------:R-:W-:Y:S01]  /*0670*/  IMAD.MOV.U32 R2, RZ, RZ, R3 ;  /* 0x000000ffff027224 */ /* 0x000fe200078e0003 */
[----:B------:R-:W-:-:S03]  /*0680*/  SHF.R.S32.HI R3, RZ, 0x1f, R0 ;  /* 0x0000001fff037819 */ /* 0x000fc60000011400 */
[----:B------:R-:W-:Y:S01]  /*0690*/  @!P2 IMAD.MOV R2, RZ, RZ, -R2 ;  /* 0x000000ffff02a224 */ /* 0x000fe200078e0a02 */
[----:B------:R-:W-:Y:S02]  /*06a0*/  @!P1 LOP3.LUT R2, RZ, R4, RZ, 0x33, !PT ;  /* 0x00000004ff029212 */ /* 0x000fe400078e33ff */
[----:B------:R-:W-:-:S03]  /*06b0*/  LEA.HI R3, R3, R0, RZ, 0x9 ;  /* 0x0000000003037211 */ /* 0x000fc600078f48ff */
[----:B------:R-:W-:Y:S02]  /*06c0*/  IMAD.SHL.U32 R8, R2, 0x8, RZ ;  /* 0x0000000802087824 */ /* 0x000fe400078e00ff */
[----:B------:R-:W-:-:S03]  /*06d0*/  IMAD.MOV R2, RZ, RZ, -R2 ;  /* 0x000000ffff027224 */ /* 0x000fc600078e0a02 */
[----:B------:R-:W-:Y:S01]  /*06e0*/  LEA.HI.SX32 R3, R3, -R8, 0x17 ;  /* 0x8000000803037211 */ /* 0x000fe200078fbaff */
[----:B------:R-:W-:Y:S02]  /*06f0*/  IMAD R6, R4, R2, R5 ;  /* 0x0000000204067224 */ /* 0x000fe400078e0205 */
[----:B------:R-:W-:Y:S01]  /*0700*/  IMAD.MOV.U32 R2, RZ, RZ, RZ ;  /* 0x000000ffff027224 */ /* 0x000fe200078e00ff */
[----:B------:R-:W-:Y:S01]  /*0710*/  VIMNMX R15, PT, PT, R3, 0x8, PT ;  /* 0x00000008030f7848 */ /* 0x000fe20003fe0100 */
[----:B------:R-:W0:Y:S01]  /*0720*/  I2F.RP R4, R68 ;  /* 0x0000004400047306 */ /* 0x000e220000209400 */
[----:B------:R-:W-:Y:S02]  /*0730*/  IABS R9, R6 ;  /* 0x0000000600097213 */ /* 0x000fe40000000000 */
[----:B------:R-:W-:-:S05]  /*0740*/  IABS R7, R15 ;  /* 0x0000000f00077213 */ /* 0x000fca0000000000 */
[----:B------:R-:W1:Y:S08]  /*0750*/  I2F.RP R0, R7 ;  /* 0x0000000700007306 */ /* 0x000e700000209400 */
[----:B0-----:R-:W0:Y:S08]  /*0760*/  MUFU.RCP R4, R4 ;  /* 0x0000000400047308 */ /* 0x001e300000001000 */
[----:B-1----:R-:W1:Y:S01]  /*0770*/  MUFU.RCP R0, R0 ;  /* 0x0000000000007308 */ /* 0x002e620000001000 */
[----:B0-----:R-:W-:-:S07]  /*0780*/  VIADD R74, R4, 0xffffffe ;  /* 0x0ffffffe044a7836 */ /* 0x001fce0000000000 */
[----:B------:R0:W-:Y:S01]  /*0790*/  F2I.FTZ.U32.TRUNC.NTZ R75, R74 ;  /* 0x0000004a004b7305 */ /* 0x0001e2000021f000 */
[----:B-1----:R-:W-:Y:S01]  /*07a0*/  VIADD R3, R0, 0xffffffe ;  /* 0x0ffffffe00037836 */ /* 0x002fe20000000000 */
[----:B------:R-:W-:Y:S01]  /*07b0*/  IABS R0, R15 ;  /* 0x0000000f00007213 */ /* 0x000fe20000000000 */
[----:B0-----:R-:W-:-:S05]  /*07c0*/  IMAD.MOV.U32 R74, RZ, RZ, RZ ;  /* 0x000000ffff4a7224 */ /* 0x001fca00078e00ff */
[----:B------:R-:W0:Y:S01]  /*07d0*/  F2I.FTZ.U32.TRUNC.NTZ R3, R3 ;  /* 0x0000000300037305 */ /* 0x000e22000021f000 */
[----:B------:R-:W-:Y:S02]  /*07e0*/  IMAD.MOV R0, RZ, RZ, -R0 ;  /* 0x000000ffff007224 */ /* 0x000fe400078e0a00 */
[----:B0-----:R-:W-:-:S04]  /*07f0*/  IMAD.MOV R10, RZ, RZ, -R3 ;  /* 0x000000ffff0a7224 */ /* 0x001fc800078e0a03 */
[----:B------:R-:W-:-:S04]  /*0800*/  IMAD R5, R10, R7, RZ ;  /* 0x000000070a057224 */ /* 0x000fc800078e02ff */
[----:B------:R-:W-:-:S04]  /*0810*/  IMAD.HI.U32 R2, R3, R5, R2 ;  /* 0x0000000503027227 */ /* 0x000fc800078e0002 */
[----:B------:R-:W-:Y:S02]  /*0820*/  IMAD.MOV.U32 R5, RZ, RZ, R11 ;  /* 0x000000ffff057224 */ /* 0x000fe400078e000b */
[----:B------:R-:W-:Y:S02]  /*0830*/  IMAD.HI.U32 R2, R2, R9, RZ ;  /* 0x0000000902027227 */ /* 0x000fe400078e00ff */
[----:B------:R-:W0:Y:S02]  /*0840*/  I2F.RP R3, R5 ;  /* 0x0000000500037306 */ /* 0x000e240000209400 */
[----:B------:R-:W-:Y:S02]  /*0850*/  IMAD R0, R2, R0, R9 ;  /* 0x0000000002007224 */ /* 0x000fe400078e0209 */
[----:B------:R-:W1:Y:S01]  /*0860*/  LDS R9, [UR9] ;  /* 0x00000009ff097984 */ /* 0x000e620008000800 */
[----:B------:R-:W-:Y:S02]  /*0870*/  BAR.SYNC.DEFER_BLOCKING 0x0 ;  /* 0x0000000000007b1d */ /* 0x000fe40000010000 */
[----:B------:R-:W-:-:S04]  /*0880*/  ISETP.GT.U32.AND P1, PT, R7, R0, PT ;  /* 0x000000000700720c */ /* 0x000fc80003f24070 */
[----:B0-----:R-:W0:Y:S09]  /*0890*/  MUFU.RCP R3, R3 ;  /* 0x0000000300037308 */ /* 0x001e320000001000 */
[----:B------:R-:W-:Y:S02]  /*08a0*/  @!P1 IMAD.IADD R0, R0, 0x1, -R7 ;  /* 0x0000000100009824 */ /* 0x000fe400078e0a07 */
[----:B------:R-:W-:Y:S01]  /*08b0*/  @!P1 VIADD R2, R2, 0x1 ;  /* 0x0000000102029836 */ /* 0x000fe20000000000 */
[----:B------:R-:W-:-:S02]  /*08c0*/  ISETP.NE.AND P1, PT, R15, RZ, PT ;  /* 0x000000ff0f00720c */ /* 0x000fc40003f25270 */
[----:B------:R-:W-:Y:S01]  /*08d0*/  ISETP.GE.U32.AND P0, PT, R0, R7, PT ;  /* 0x000000070000720c */ /* 0x000fe20003f06070 */
[----:B------:R-:W-:Y:S01]  /*08e0*/  IMAD.MOV R7, RZ, RZ, -R75 ;  /* 0x000000ffff077224 */ /* 0x000fe200078e0a4b */
[----:B------:R-:W-:Y:S01]  /*08f0*/  LOP3.LUT R0, R6, R15, RZ, 0x3c, !PT ;  /* 0x0000000f06007212 */ /* 0x000fe200078e3cff */
[----:B0-----:R-:W-:-:S03]  /*0900*/  VIADD R3, R3, 0xffffffe ;  /* 0x0ffffffe03037836 */ /* 0x001fc60000000000 */
[----:B------:R-:W-:Y:S01]  /*0910*/  ISETP.GE.AND P2, PT, R0, RZ, PT ;  /* 0x000000ff0000720c */ /* 0x000fe20003f46270 */
[----:B------:R-:W-:Y:S02]  /*0920*/  IMAD.SHL.U32 R0, R12, 0x200000, RZ ;  /* 0x002000000c007824 */ /* 0x000fe400078e00ff */
[----:B------:R-:W-:Y:S01]  /*0930*/  IMAD R7, R7, R68, RZ ;  /* 0x0000004407077224 */ /* 0x000fe200078e02ff */
[----:B------:R-:W0:Y:S02]  /*0940*/  F2I.FTZ.U32.TRUNC.NTZ R3, R3 ;  /* 0x0000000300037305 */ /* 0x000e24000021f000 */
[----:B------:R-:W-:Y:S01]  /*0950*/  LOP3.LUT R0, R0, 0x600000, RZ, 0xc0, !PT ;  /* 0x0060000000007812 */ /* 0x000fe200078ec0ff */
[----:B------:R-:W-:Y:S02]  /*0960*/  @P0 VIADD R2, R2, 0x1 ;  /* 0x0000000102020836 */ /* 0x000fe40000000000 */
[----:B------:R-:W-:Y:S01]  /*0970*/  IMAD.HI.U32 R74, R75, R7, R74 ;  /* 0x000000074b4a7227 */ /* 0x000fe200078e004a */
[----:B------:R-:W-:-:S02]  /*0980*/  R2UR UR10, R0 ;  /* 0x00000000000a72ca */ /* 0x000fc400000e0000 */
[----:B-1----:R-:W-:Y:S01]  /*0990*/  R2UR UR8, R9 ;  /* 0x00000000090872ca */ /* 0x002fe200000e0000 */
[----:B------:R-:W-:Y:S01]  /*09a0*/  @!P2 IMAD.MOV R2, RZ, RZ, -R2 ;  /* 0x000000ffff02a224 */ /* 0x000fe200078e0a02 */
[----:B------:R-:W-:Y:S02]  /*09b0*/  @!P1 LOP3.LUT R2, RZ, R15, RZ, 0x33, !PT ;  /* 0x0000000fff029212 */ /* 0x000fe400078e33ff */
[----:B------:R-:W-:-:S03]  /*09c0*/  ISETP.NE.U32.AND P2, PT, R16, RZ, PT ;  /* 0x000000ff1000720c */ /* 0x000fc60003f45070 */
[----:B------:R-:W-:Y:S02]  /*09d0*/  IMAD.SHL.U32 R0, R2, 0x100, RZ ;  /* 0x0000010002007824 */ /* 0x000fe400078e00ff */
[----:B------:R-:W-:Y:S02]  /*09e0*/  IMAD.MOV R14, RZ, RZ, -R2 ;  /* 0x000000ffff0e7224 */ /* 0x000fe400078e0a02 */
[C---:B------:R-:W-:Y:S01]  /*09f0*/  VIADD R10, R0.reuse, 0xff ;  /* 0x000000ff000a7836 */ /* 0x040fe20000000000 */
[----:B------:R-:W-:Y:S01]  /*0a00*/  IABS R9, R0 ;  /* 0x0000000000097213 */ /* 0x000fe20000000000 */
[----:B------:R-:W-:Y:S01]  /*0a10*/  VIADD R4, R0, 0x1 ;  /* 0x0000000100047836 */ /* 0x000fe20000000000 */
[----:B------:R-:W-:Y:S01]  /*0a20*/  UIADD3 UR10, UPT, UPT, UR8, UR10, URZ ;  /* 0x0000000a080a7290 */ /* 0x000fe2000fffe0ff */
[----:B------:R-:W-:Y:S01]  /*0a30*/  IMAD R14, R15, R14, R6 ;  /* 0x0000000e0f0e7224 */ /* 0x000fe200078e0206 */
[----:B------:R-:W-:Y:S01]  /*0a40*/  IABS R13, R10 ;  /* 0x0000000a000d7213 */ /* 0x000fe20000000000 */
[----:B------:R0:W-:Y:S01]  /*0a50*/  STL [R1+0xf74], R10 ;  /* 0x000f740a01007387 */ /* 0x0001e20000100800 */
[----:B------:R-:W-:Y:S01]  /*0a60*/  IABS R11, R4 ;  /* 0x00000004000b7213 */ /* 0x000fe20000000000 */
[----:B------:R-:W-:-:S02]  /*0a70*/  IMAD.MOV.U32 R2, RZ, RZ, RZ ;  /* 0x000000ffff027224 */ /* 0x000fc400078e00ff */
[----:B------:R1:W-:Y:S01]  /*0a80*/  STL [R1+0xf78], R4 ;  /* 0x000f780401007387 */ /* 0x0003e20000100800 */
[----:B------:R-:W-:-:S04]  /*0a90*/  IMAD.HI.U32 R7, R74, R13, RZ ;  /* 0x0000000d4a077227 */ /* 0x000fc800078e00ff */
[----:B------:R-:W-:-:S04]  /*0aa0*/  IMAD.HI.U32 R6, R74, R11, RZ ;  /* 0x0000000b4a067227 */ /* 0x000fc800078e00ff */
[----:B0-----:R-:W-:Y:S02]  /*0ab0*/  IMAD.MOV R10, RZ, RZ, -R3 ;  /* 0x000000ffff0a7224 */ /* 0x001fe400078e0a03 */
[----:B-1----:R-:W-:-:S04]  /*0ac0*/  IMAD.HI.U32 R4, R74, R9, RZ ;  /* 0x000000094a047227 */ /* 0x002fc800078e00ff */
[----:B------:R-:W-:Y:S02]  /*0ad0*/  IMAD R15, R10, R5, RZ ;  /* 0x000000050a0f7224 */ /* 0x000fe400078e02ff */
[----:B------:R-:W-:Y:S02]  /*0ae0*/  IMAD.MOV R7, RZ, RZ, -R7 ;  /* 0x000000ffff077224 */ /* 0x000fe400078e0a07 */
[----:B------:R-:W-:Y:S02]  /*0af0*/  IMAD.MOV R4, RZ, RZ, -R4 ;  /* 0x000000ffff047224 */ /* 0x000fe400078e0a04 */
[----:B------:R-:W-:Y:S02]  /*0b00*/  IMAD.MOV R6, RZ, RZ, -R6 ;  /* 0x000000ffff067224 */ /* 0x000fe400078e0a06 */
[----:B------:R-:W-:-:S04]  /*0b10*/  IMAD.HI.U32 R15, R3, R15, R2 ;  /* 0x0000000f030f7227 */ /* 0x000fc800078e0002 */
[C---:B------:R-:W-:Y:S02]  /*0b20*/  IMAD R3, R68.reuse, R7, R13 ;  /* 0x0000000744037224 */ /* 0x040fe400078e020d */
[C---:B------:R-:W-:Y:S02]  /*0b30*/  IMAD R4, R68.reuse, R4, R9 ;  /* 0x0000000444047224 */ /* 0x040fe400078e0209 */
[----:B------:R-:W-:Y:S01]  /*0b40*/  IMAD R2, R68, R6, R11 ;  /* 0x0000000644027224 */ /* 0x000fe200078e020b */
[----:B------:R0:W-:Y:S01]  /*0b50*/  STL [R1+0x3e0], R3 ;  /* 0x0003e00301007387 */ /* 0x0001e20000100800 */
[----:B------:R-:W-:Y:S02]  /*0b60*/  VIADD R9, R0, 0x2 ;  /* 0x0000000200097836 */ /* 0x000fe40000000000 */
[----:B------:R-:W-:Y:S01]  /*0b70*/  IMAD.IADD R14, R8, 0x1, R14 ;  /* 0x00000001080e7824 */ /* 0x000fe200078e020e */
[----:B------:R1:W-:Y:S01]  /*0b80*/  STL [R1+0x34], R2 ;  /* 0x0000340201007387 */ /* 0x0003e20000100800 */
[----:B------:R-:W-:-:S02]  /*0b90*/  VIADD R8, R0, 0x3 ;  /* 0x0000000300087836 */ /* 0x000fc40000000000 */
[C---:B------:R-:W-:Y:S01]  /*0ba0*/  VIADD R7, R0.reuse, 0x4 ;  /* 0x0000000400077836 */ /* 0x040fe20000000000 */
[----:B------:R2:W-:Y:S01]  /*0bb0*/  STL [R1+0xf90], R9 ;  /* 0x000f900901007387 */ /* 0x0005e20000100800 */
[C---:B------:R-:W-:Y:S01]  /*0bc0*/  VIADD R65, R0.reuse, 0x8 ;  /* 0x0000000800417836 */ /* 0x040fe20000000000 */
[----:B------:R-:W-:Y:S01]  /*0bd0*/  IABS R11, R8 ;  /* 0x00000008000b7213 */ /* 0x000fe20000000000 */
[C---:B0-----:R-:W-:Y:S01]  /*0be0*/  VIADD R3, R0.reuse, 0x5 ;  /* 0x0000000500037836 */ /* 0x041fe20000000000 */
[----:B------:R-:W-:Y:S01]  /*0bf0*/  STL [R1+0xf8c], R8 ;  /* 0x000f8c0801007387 */ /* 0x000fe20000100800 */
[----:B------:R-:W-:Y:S01]  /*0c00*/  IABS R13, R7 ;  /* 0x00000007000d7213 */ /* 0x000fe20000000000 */
[----:B-1----:R-:W-:Y:S01]  /*0c10*/  VIADD R2, R0, 0x6 ;  /* 0x0000000600027836 */ /* 0x002fe20000000000 */
[----:B------:R-:W-:Y:S01]  /*0c20*/  IABS R75, R65 ;  /* 0x00000041004b7213 */ /* 0x000fe20000000000 */
[----:B------:R0:W-:Y:S01]  /*0c30*/  STL [R1+0xf88], R7 ;  /* 0x000f880701007387 */ /* 0x0001e20000100800 */
[----:B------:R-:W-:Y:S01]  /*0c40*/  IABS R17, R3 ;  /* 0x0000000300117213 */ /* 0x000fe20000000000 */
[----:B------:R-:W-:Y:S01]  /*0c50*/  IMAD.HI.U32 R6, R74, R13, RZ ;  /* 0x0000000d4a067227 */ /* 0x000fe200078e00ff */
[----:B--2---:R-:W-:Y:S01]  /*0c60*/  IABS R9, R9 ;  /* 0x0000000900097213 */ /* 0x004fe20000000000 */
[----:B------:R1:W-:Y:S01]  /*0c70*/  STL [R1+0xf94], R3 ;  /* 0x000f940301007387 */ /* 0x0003e20000100800 */
[----:B------:R-:W-:Y:S01]  /*0c80*/  IABS R19, R2 ;  /* 0x0000000200137213 */ /* 0x000fe20000000000 */
[----:B------:R-:W-:-:S02]  /*0c90*/  IMAD.MOV R6, RZ, RZ, -R6 ;  /* 0x000000ffff067224 */ /* 0x000fc400078e0a06 */
[----:B------:R2:W-:Y:S01]  /*0ca0*/  STL [R1+0xf98], R2 ;  /* 0x000f980201007387 */ /* 0x0005e20000100800 */
[----:B------:R-:W-:Y:S02]  /*0cb0*/  VIADD R10, R0, 0x12 ;  /* 0x00000012000a7836 */ /* 0x000fe40000000000 */
[----:B0-----:R-:W-:-:S04]  /*0cc0*/  IMAD.HI.U32 R7, R74, R17, RZ ;  /* 0x000000114a077227 */ /* 0x001fc800078e00ff */
[----:B-1----:R-:W-:-:S04]  /*0cd0*/  IMAD.HI.U32 R3, R74, R11, RZ ;  /* 0x0000000b4a037227 */ /* 0x002fc800078e00ff */
[----:B--2---:R-:W-:-:S04]  /*0ce0*/  IMAD.HI.U32 R2, R74, R9, RZ ;  /* 0x000000094a027227 */ /* 0x004fc800078e00ff */
[----:B------:R-:W-:Y:S02]  /*0cf0*/  IMAD.MOV R2, RZ, RZ, -R2 ;  /* 0x000000ffff027224 */ /* 0x000fe400078e0a02 */
[----:B------:R-:W-:Y:S02]  /*0d00*/  IMAD.MOV R3, RZ, RZ, -R3 ;  /* 0x000000ffff037224 */ /* 0x000fe400078e0a03 */
[----:B------:R-:W-:-:S04]  /*0d10*/  IMAD.HI.U32 R8, R74, R19, RZ ;  /* 0x000000134a087227 */ /* 0x000fc800078e00ff */
[C---:B------:R-:W-:Y:S02]  /*0d20*/  IMAD R9, R68.reuse, R2, R9 ;  /* 0x0000000244097224 */ /* 0x040fe400078e0209 */
[C---:B------:R-:W-:Y:S02]  /*0d30*/  IMAD R2, R68.reuse, R3, R11 ;  /* 0x0000000344027224 */ /* 0x040fe400078e020b */
[----:B------:R-:W-:Y:S01]  /*0d40*/  IMAD.MOV R7, RZ, RZ, -R7 ;  /* 0x000000ffff077224 */ /* 0x000fe200078e0a07 */
[----:B------:R0:W-:Y:S01]  /*0d50*/  STL [R1+0xb0], R9 ;  /* 0x0000b00901007387 */ /* 0x0001e20000100800 */
[----:B------:R-:W-:Y:S02]  /*0d60*/  IMAD.MOV R8, RZ, RZ, -R8 ;  /* 0x000000ffff087224 */ /* 0x000fe400078e0a08 */
[C---:B------:R-:W-:Y:S01]  /*0d70*/  IMAD R6, R68.reuse, R6, R13 ;  /* 0x0000000644067224 */ /* 0x040fe200078e020d */
[----:B------:R1:W-:Y:S01]  /*0d80*/  STL [R1+0x144], R2 ;  /* 0x0001440201007387 */ /* 0x0003e20000100800 */
[----:B------:R-:W-:-:S02]  /*0d90*/  IMAD R3, R68, R7, R17 ;  /* 0x0000000744037224 */ /* 0x000fc400078e0211 */
[----:B------:R-:W-:Y:S01]  /*0da0*/  VIADD R7, R0, 0x7 ;  /* 0x0000000700077836 */ /* 0x000fe20000000000 */
[----:B------:R2:W-:Y:S04]  /*0db0*/  STL [R1+0x230], R6 ;  /* 0x0002300601007387 */ /* 0x0005e80000100800 */
[----:B------:R3:W-:Y:S01]  /*0dc0*/  STL [R1+0x398], R3 ;  /* 0x0003980301007387 */ /* 0x0007e20000100800 */
[----:B0-----:R-:W-:Y:S01]  /*0dd0*/  IABS R9, R7 ;  /* 0x0000000700097213 */ /* 0x001fe20000000000 */
[----:B-1----:R-:W-:Y:S02]  /*0de0*/  IMAD R2, R68, R8, R19 ;  /* 0x0000000844027224 */ /* 0x002fe400078e0213 */
[----:B--2---:R-:W-:-:S03]  /*0df0*/  VIADD R6, R0, 0x9 ;  /* 0x0000000900067836 */ /* 0x004fc60000000000 */
[----:B------:R0:W-:Y:S01]  /*0e00*/  STL [R1+0x3e4], R2 ;  /* 0x0003e40201007387 */ /* 0x0001e20000100800 */
[----:B---3--:R-:W-:-:S03]  /*0e10*/  VIADD R3, R0, 0xa ;  /* 0x0000000a00037836 */ /* 0x008fc60000000000 */
[----:B------:R1:W-:Y:S01]  /*0e20*/  STL [R1+0xf9c], R7 ;  /* 0x000f9c0701007387 */ /* 0x0003e20000100800 */
[----:B------:R-:W-:-:S03]  /*0e30*/  IABS R11, R6 ;  /* 0x00000006000b7213 */ /* 0x000fc60000000000 */
[----:B------:R-:W-:Y:S01]  /*0e40*/  STL [R1+0x117c], R65 ;  /* 0x00117c4101007387 */ /* 0x000fe20000100800 */
[----:B------:R-:W-:Y:S01]  /*0e50*/  IABS R13, R3 ;  /* 0x00000003000d7213 */ /* 0x000fe20000000000 */
[----:B0-----:R-:W-:Y:S02]  /*0e60*/  VIADD R2, R0, 0xb ;  /* 0x0000000b00027836 */ /* 0x001fe40000000000 */
[----:B------:R0:W-:Y:S02]  /*0e70*/  STL [R1+0xfa0], R6 ;  /* 0x000fa00601007387 */ /* 0x0001e40000100800 */
[----:B-1----:R-:W-:Y:S01]  /*0e80*/  IMAD.HI.U32 R7, R74, R13, RZ ;  /* 0x0000000d4a077227 */ /* 0x002fe200078e00ff */
[----:B------:R-:W-:Y:S01]  /*0e90*/  IABS R17, R2 ;  /* 0x0000000200117213 */ /* 0x000fe20000000000 */
[----:B------:R1:W-:Y:S02]  /*0ea0*/  STL [R1+0xfa4], R3 ;  /* 0x000fa40301007387 */ /* 0x0003e40000100800 */
[----:B------:R-:W-:-:S02]  /*0eb0*/  IMAD.MOV R7, RZ, RZ, -R7 ;  /* 0x000000ffff077224 */ /* 0x000fc400078e0a07 */
[----:B------:R2:W-:Y:S01]  /*0ec0*/  STL [R1+0xfa8], R2 ;  /* 0x000fa80201007387 */ /* 0x0005e20000100800 */
[----:B------:R-:W-:-:S04]  /*0ed0*/  IMAD.HI.U32 R8, R74, R17, RZ ;  /* 0x000000114a087227 */ /* 0x000fc800078e00ff */
[----:B0-----:R-:W-:-:S04]  /*0ee0*/  IMAD.HI.U32 R6, R74, R11, RZ ;  /* 0x0000000b4a067227 */ /* 0x001fc800078e00ff */
[----:B-1----:R-:W-:-:S04]  /*0ef0*/  IMAD.HI.U32 R3, R74, R75, RZ ;  /* 0x0000004b4a037227 */ /* 0x002fc800078e00ff */
[----:B--2---:R-:W-:-:S04]  /*0f00*/  IMAD.HI.U32 R2, R74, R9, RZ ;  /* 0x000000094a027227 */ /* 0x004fc800078e00ff */
[----:B------:R-:W-:Y:S02]  /*0f10*/  IMAD.MOV R2, RZ, RZ, -R2 ;  /* 0x000000ffff027224 */ /* 0x000fe400078e0a02 */
[----:B------:R-:W-:Y:S02]  /*0f20*/  IMAD.MOV R3, RZ, RZ, -R3 ;  /* 0x000000ffff037224 */ /* 0x000fe400078e0a03 */
[----:B------:R-:W-:Y:S02]  /*0f30*/  IMAD.MOV R6, RZ, RZ, -R6 ;  /* 0x000000ffff067224 */ /* 0x000fe400078e0a06 */
[C---:B------:R-:W-:Y:S02]  /*0f40*/  IMAD R2, R68.reuse, R2, R9 ;  /* 0x0000000244027224 */ /* 0x040fe400078e0209 */
[----:B------:R-:W-:Y:S02]  /*0f50*/  IMAD.MOV R8, RZ, RZ, -R8 ;  /* 0x000000ffff087224 */ /* 0x000fe400078e0a08 */
[C---:B------:R-:W-:Y:S01]  /*0f60*/  IMAD R75, R68.reuse, R3, R75 ;  /* 0x00000003444b7224 */ /* 0x040fe200078e024b */
[----:B------:R0:W-:Y:S01]  /*0f70*/  STL [R1+0x3e8], R2 ;  /* 0x0003e80201007387 */ /* 0x0001e20000100800 */
[----:B------:R-:W-:-:S02]  /*0f80*/  IMAD R6, R68, R6, R11 ;  /* 0x0000000644067224 */ /* 0x000fc400078e020b */
[----:B------:R-:W-:Y:S02]  /*0f90*/  IMAD R3, R68, R7, R13 ;  /* 0x0000000744037224 */ /* 0x000fe400078e020d */
[C---:B------:R-:W-:Y:S01]  /*0fa0*/  VIADD R9, R0.reuse, 0xc ;  /* 0x0000000c00097836 */ /* 0x040fe20000000000 */
[----:B------:R1:W-:Y:S01]  /*0fb0*/  STL [R1+0x30], R6 ;  /* 0x0000300601007387 */ /* 0x0003e20000100800 */
[----:B------:R-:W-:Y:S02]  /*0fc0*/  VIADD R7, R0, 0xd ;  /* 0x0000000d00077836 */ /* 0x000fe40000000000 */
[----:B0-----:R-:W-:Y:S01]  /*0fd0*/  IMAD R2, R68, R8, R17 ;  /* 0x0000000844027224 */ /* 0x001fe200078e0211 */
[----:B------:R0:W-:Y:S02]  /*0fe0*/  STL [R1+0xb4], R3 ;  /* 0x0000b40301007387 */ /* 0x0001e40000100800 */
[----:B------:R-:W-:Y:S02]  /*0ff0*/  IABS R11, R7 ;  /* 0x00000007000b7213 */ /* 0x000fe40000000000 */
[----:B------:R2:W-:Y:S01]  /*1000*/  STL [R1+0x148], R2 ;  /* 0x0001480201007387 */ /* 0x0005e20000100800 */
[----:B-1----:R-:W-:-:S03]  /*1010*/  VIADD R6, R0, 0xe ;  /* 0x0000000e00067836 */ /* 0x002fc60000000000 */
[----:B------:R1:W-:Y:S01]  /*1020*/  STL [R1+0xfac], R9 ;  /* 0x000fac0901007387 */ /* 0x0003e20000100800 */
[C---:B0-----:R-:W-:Y:S01]  /*1030*/  VIADD R3, R0.reuse, 0xf ;  /* 0x0000000f00037836 */ /* 0x041fe20000000000 */
[----:B------:R-:W-:Y:S02]  /*1040*/  IABS R13, R6 ;  /* 0x00000006000d7213 */ /* 0x000fe40000000000 */
[----:B------:R0:W-:Y:S01]  /*1050*/  STL [R1+0xfb0], R7 ;  /* 0x000fb00701007387 */ /* 0x0001e20000100800 */
[----:B--2---:R-:W-:Y:S01]  /*1060*/  VIADD R2, R0, 0x10 ;  /* 0x0000001000027836 */ /* 0x004fe20000000000 */
[----:B------:R-:W-:Y:S02]  /*1070*/  IABS R17, R3 ;  /* 0x0000000300117213 */ /* 0x000fe40000000000 */
[----:B------:R2:W-:Y:S01]  /*1080*/  STL [R1+0xfb4], R6 ;  /* 0x000fb40601007387 */ /* 0x0005e20000100800 */
[----:B-1----:R-:W-:-:S03]  /*1090*/  IABS R9, R9 ;  /* 0x0000000900097213 */ /* 0x002fc60000000000 */
[----:B------:R1:W-:Y:S01]  /*10a0*/  STL [R1+0xfb8], R3 ;  /* 0x000fb80301007387 */ /* 0x0003e20000100800 */
[----:B------:R-:W-:Y:S01]  /*10b0*/  IABS R19, R2 ;  /* 0x0000000200137213 */ /* 0x000fe20000000000 */
[C---:B0-----:R-:W-:Y:S02]  /*10c0*/  IMAD.HI.U32 R7, R74.reuse, R17, RZ ;  /* 0x000000114a077227 */ /* 0x041fe400078e00ff */
[----:B------:R0:W-:Y:S02]  /*10d0*/  STL [R1+0xfbc], R2 ;  /* 0x000fbc0201007387 */ /* 0x0001e40000100800 */
[----:B--2---:R-:W-:-:S04]  /*10e0*/  IMAD.HI.U32 R6, R74, R13, RZ ;  /* 0x0000000d4a067227 */ /* 0x004fc800078e00ff */
[----:B-1----:R-:W-:-:S04]  /*10f0*/  IMAD.HI.U32 R3, R74, R11, RZ ;  /* 0x0000000b4a037227 */ /* 0x002fc800078e00ff */
[----:B0-----:R-:W-:-:S04]  /*1100*/  IMAD.HI.U32 R2, R74, R9, RZ ;  /* 0x000000094a027227 */ /* 0x001fc800078e00ff */
[----:B------:R-:W-:Y:S02]  /*1110*/  IMAD.MOV R2, RZ, RZ, -R2 ;  /* 0x000000ffff027224 */ /* 0x000fe400078e0a02 */
[----:B------:R-:W-:Y:S02]  /*1120*/  IMAD.MOV R3, RZ, RZ, -R3 ;  /* 0x000000ffff037224 */ /* 0x000fe400078e0a03 */
[C---:B------:R-:W-:Y:S02]  /*1130*/  IMAD R2, R68.reuse, R2, R9 ;  /* 0x0000000244027224 */ /* 0x040fe400078e0209 */
[----:B------:R-:W-:Y:S02]  /*1140*/  IMAD.MOV R6, RZ, RZ, -R6 ;  /* 0x000000ffff067224 */ /* 0x000fe400078e0a06 */
[C---:B------:R-:W-:Y:S01]  /*1150*/  IMAD R9, R68.reuse, R3, R11 ;  /* 0x0000000344097224 */ /* 0x040fe200078e020b */
[----:B------:R0:W-:Y:S01]  /*1160*/  STL [R1+0x254], R2 ;  /* 0x0002540201007387 */ /* 0x0001e20000100800 */
[----:B------:R-:W-:Y:S01]  /*1170*/  IMAD.MOV R7, RZ, RZ, -R7 ;  /* 0x000000ffff077224 */ /* 0x000fe200078e0a07 */
[----:B------:R-:W-:Y:S01]  /*1180*/  IABS R11, R10 ;  /* 0x0000000a000b7213 */ /* 0x000fe20000000000 */
[----:B------:R-:W-:Y:S01]  /*1190*/  IMAD R3, R68, R6, R13 ;  /* 0x0000000644037224 */ /* 0x000fe200078e020d */
[----:B------:R1:W-:Y:S01]  /*11a0*/  STL [R1+0x3a0], R9 ;  /* 0x0003a00901007387 */ /* 0x0003e20000100800 */
[----:B------:R-:W-:-:S03]  /*11b0*/  IMAD.HI.U32 R8, R74, R19, RZ ;  /* 0x000000134a087227 */ /* 0x000fc600078e00ff */
[----:B------:R2:W-:Y:S01]  /*11c0*/  STL [R1+0x3ec], R3 ;  /* 0x0003ec0301007387 */ /* 0x0005e20000100800 */
[----:B------:R-:W-:Y:S02]  /*11d0*/  VIADD R6, R0, 0x13 ;  /* 0x0000001300067836 */ /* 0x000fe40000000000 */
[----:B0-----:R-:W-:Y:S02]  /*11e0*/  IMAD R2, R68, R7, R17 ;  /* 0x0000000744027224 */ /* 0x001fe400078e0211 */
[----:B------:R-:W-:Y:S01]  /*11f0*/  IMAD.MOV R8, RZ, RZ, -R8 ;  /* 0x000000ffff087224 */ /* 0x000fe200078e0a08 */
[----:B------:R-:W-:Y:S01]  /*1200*/  IABS R13, R6 ;  /* 0x00000006000d7213 */ /* 0x000fe20000000000 */
[----:B-1----:R-:W-:Y:S01]  /*1210*/  VIADD R9, R0, 0x11 ;  /* 0x0000001100097836 */ /* 0x002fe20000000000 */
[----:B------:R0:W-:Y:S01]  /*1220*/  STL [R1+0x3f0], R2 ;  /* 0x0003f00201007387 */ /* 0x0001e20000100800 */
[----:B------:R-:W-:Y:S02]  /*1230*/  IMAD R76, R68, R8, R19 ;  /* 0x00000008444c7224 */ /* 0x000fe400078e0213 */
[C---:B--2---:R-:W-:Y:S01]  /*1240*/  VIADD R3, R0.reuse, 0x14 ;  /* 0x0000001400037836 */ /* 0x044fe20000000000 */
[----:B------:R1:W-:Y:S04]  /*1250*/  STL [R1+0xfc0], R9 ;  /* 0x000fc00901007387 */ /* 0x0003e80000100800 */
[----:B------:R-:W-:Y:S01]  /*1260*/  STL [R1+0xfc4], R10 ;  /* 0x000fc40a01007387 */ /* 0x000fe20000100800 */
[----:B------:R-:W-:Y:S01]  /*1270*/  IABS R17, R3 ;  /* 0x0000000300117213 */ /* 0x000fe20000000000 */
[----:B0-----:R-:W-:-:S02]  /*1280*/  VIADD R2, R0, 0x15 ;  /* 0x0000001500027836 */ /* 0x001fc40000000000 */
[----:B------:R0:W-:Y:S01]  /*1290*/  STL [R1+0xfc8], R6 ;  /* 0x000fc80601007387 */ /* 0x0001e20000100800 */
[----:B-1----:R-:W-:Y:S01]  /*12a0*/  IABS R9, R9 ;  /* 0x0000000900097213 */ /* 0x002fe20000000000 */
[C---:B------:R-:W-:Y:S02]  /*12b0*/  IMAD.HI.U32 R7, R74.reuse, R17, RZ ;  /* 0x000000114a077227 */ /* 0x040fe400078e00ff */
[----:B------:R1:W-:Y:S01]  /*12c0*/  STL [R1+0xfcc], R3 ;  /* 0x000fcc0301007387 */ /* 0x0003e20000100800 */
[----:B------:R-:W-:Y:S01]  /*12d0*/  IABS R19, R2 ;  /* 0x0000000200137213 */ /* 0x000fe20000000000 */
[----:B------:R-:W-:Y:S02]  /*12e0*/  IMAD.MOV R7, RZ, RZ, -R7 ;  /* 0x000000ffff077224 */ /* 0x000fe400078e0a07 */
[----:B------:R2:W-:Y:S01]  /*12f0*/  STL [R1+0xfd0], R2 ;  /* 0x000fd00201007387 */ /* 0x0005e20000100800 */
[----:B0-----:R-:W-:-:S04]  /*1300*/  IMAD.HI.U32 R6, R74, R13, RZ ;  /* 0x0000000d4a067227 */ /* 0x001fc800078e00ff */
[----:B-1----:R-:W-:-:S04]  /*1310*/  IMAD.HI.U32 R3, R74, R11, RZ ;  /* 0x0000000b4a037227 */ /* 0x002fc800078e00ff */
[----:B--2---:R-:W-:-:S04]  /*1320*/  IMAD.HI.U32 R2, R74, R9, RZ ;  /* 0x000000094a027227 */ /* 0x004fc800078e00ff */
[----:B------:R-:W-:Y:S02]  /*1330*/  IMAD.MOV R2, RZ, RZ, -R2 ;  /* 0x000000ffff027224 */ /* 0x000fe400078e0a02 */
[----:B------:R-:W-:Y:S02]  /*1340*/  IMAD.MOV R3, RZ, RZ, -R3 ;  /* 0x000000ffff037224 */ /* 0x000fe400078e0a03 */
[----:B------:R-:W-:-:S04]  /*1350*/  IMAD.HI.U32 R8, R74, R19, RZ ;  /* 0x000000134a087227 */ /* 0x000fc800078e00ff */
[C---:B------:R-:W-:Y:S02]  /*1360*/  IMAD R9, R68.reuse, R2, R9 ;  /* 0x0000000244097224 */ /* 0x040fe400078e0209 */
[----:B------:R-:W-:Y:S02]  /*1370*/  IMAD.MOV R6, RZ, RZ, -R6 ;  /* 0x000000ffff067224 */ /* 0x000fe400078e0a06 */
[C---:B------:R-:W-:Y:S01]  /*1380*/  IMAD R2, R68.reuse, R3, R11 ;  /* 0x0000000344027224 */ /* 0x040fe200078e020b */
[----:B------:R0:W-:Y:S01]  /*1390*/  STL [R1+0x38], R9 ;  /* 0x0000380901007387 */ /* 0x0001e20000100800 */
[----:B------:R-:W-:Y:S02]  /*13a0*/  IMAD.MOV R8, RZ, RZ, -R8 ;  /* 0x000000ffff087224 */ /* 0x000fe400078e0a08 */
[C---:B------:R-:W-:Y:S01]  /*13b0*/  IMAD R6, R68.reuse, R6, R13 ;  /* 0x0000000644067224 */ /* 0x040fe200078e020d */
[----:B------:R1:W-:Y:S01]  /*13c0*/  STL [R1+0xb8], R2 ;  /* 0x0000b80201007387 */ /* 0x0003e20000100800 */
[----:B------:R-:W-:-:S02]  /*13d0*/  IMAD R3, R68, R7, R17 ;  /* 0x0000000744037224 */ /* 0x000fc400078e0211 */
[C---:B------:R-:W-:Y:S01]  /*13e0*/  VIADD R7, R0.reuse, 0x17 ;  /* 0x0000001700077836 */ /* 0x040fe20000000000 */
[----:B------:R2:W-:Y:S01]  /*13f0*/  STL [R1+0x150], R6 ;  /* 0x0001500601007387 */ /* 0x0005e20000100800 */
[----:B0-----:R-:W-:-:S03]  /*1400*/  VIADD R9, R0, 0x16 ;  /* 0x0000001600097836 */ /* 0x001fc60000000000 */
[----:B------:R0:W-:Y:S01]  /*1410*/  STL [R1+0x25c], R3 ;  /* 0x00025c0301007387 */ /* 0x0001e20000100800 */
[----:B------:R-:W-:Y:S01]  /*1420*/  IABS R11, R7 ;  /* 0x00000007000b7213 */ /* 0x000fe20000000000 */
[----:B-1----:R-:W-:Y:S02]  /*1430*/  IMAD R2, R68, R8, R19 ;  /* 0x0000000844027224 */ /* 0x002fe400078e0213 */
[----:B--2---:R-:W-:-:S03]  /*1440*/  VIADD R6, R0, 0x18 ;  /* 0x0000001800067836 */ /* 0x004fc60000000000 */
[----:B------:R1:W-:Y:S01]  /*1450*/  STL [R1+0x3a4], R2 ;  /* 0x0003a40201007387 */ /* 0x0003e20000100800 */
[----:B0-----:R-:W-:-:S03]  /*1460*/  VIADD R3, R0, 0x19 ;  /* 0x0000001900037836 */ /* 0x001fc60000000000 */
[----:B------:R0:W-:Y:S01]  /*1470*/  STL [R1+0xfd4], R9 ;  /* 0x000fd40901007387 */ /* 0x0001e20000100800 */
[----:B------:R-:W-:-:S03]  /*1480*/  IABS R77, R6 ;  /* 0x00000006004d7213 */ /* 0x000fc60000000000 */
[----:B------:R2:W-:Y:S01]  /*1490*/  STL [R1+0xfd8], R7 ;  /* 0x000fd80701007387 */ /* 0x0005e20000100800 */
[----:B------:R-:W-:Y:S01]  /*14a0*/  IABS R13, R3 ;  /* 0x00000003000d7213 */ /* 0x000fe20000000000 */
[----:B-1----:R-:W-:Y:S02]  /*14b0*/  VIADD R2, R0, 0x1a ;  /* 0x0000001a00027836 */ /* 0x002fe40000000000 */
[----:B------:R-:W-:Y:S01]  /*14c0*/  STL [R1+0xfdc], R6 ;  /* 0x000fdc0601007387 */ /* 0x000fe20000100800 */
[----:B0-----:R-:W-:-:S03]  /*14d0*/  IABS R9, R9 ;  /* 0x0000000900097213 */ /* 0x001fc60000000000 */
[----:B------:R0:W-:Y:S01]  /*14e0*/  STL [R1+0xfe0], R3 ;  /* 0x000fe00301007387 */ /* 0x0001e20000100800 */
[----:B------:R-:W-:Y:S01]  /*14f0*/  IABS R17, R2 ;  /* 0x0000000200117213 */ /* 0x000fe20000000000 */
[C---:B--2---:R-:W-:Y:S02]  /*1500*/  IMAD.HI.U32 R7, R74.reuse, R13, RZ ;  /* 0x0000000d4a077227 */ /* 0x044fe400078e00ff */
[----:B------:R1:W-:Y:S02]  /*1510*/  STL [R1+0xfe4], R2 ;  /* 0x000fe40201007387 */ /* 0x0003e40000100800 */
[----:B------:R-:W-:-:S04]  /*1520*/  IMAD.HI.U32 R8, R74, R17, RZ ;  /* 0x000000114a087227 */ /* 0x000fc800078e00ff */
[----:B0-----:R-:W-:-:S04]  /*1530*/  IMAD.HI.U32 R3, R74, R11, RZ ;  /* 0x0000000b4a037227 */ /* 0x001fc800078e00ff */
[----:B-1----:R-:W-:-:S04]  /*1540*/  IMAD.HI.U32 R2, R74, R9, RZ ;  /* 0x000000094a027227 */ /* 0x002fc800078e00ff */
[----:B------:R-:W-:Y:S02]  /*1550*/  IMAD.MOV R2, RZ, RZ, -R2 ;  /* 0x000000ffff027224 */ /* 0x000fe400078e0a02 */
[----:B------:R-:W-:Y:S02]  /*1560*/  IMAD.MOV R3, RZ, RZ, -R3 ;  /* 0x000000ffff037224 */ /* 0x000fe400078e0a03 */
[C---:B------:R-:W-:Y:S02]  /*1570*/  IMAD R9, R68.reuse, R2, R9 ;  /* 0x0000000244097224 */ /* 0x040fe400078e0209 */
[----:B------:R-:W-:Y:S02]  /*1580*/  IMAD R2, R68, R3, R11 ;  /* 0x0000000344027224 */ /* 0x000fe400078e020b */
[----:B------:R-:W-:Y:S01]  /*1590*/  IMAD.HI.U32 R6, R74, R77, RZ ;  /* 0x0000004d4a067227 */ /* 0x000fe200078e00ff */
[----:B------:R0:W-:Y:S03]  /*15a0*/  STL [R1+0x3f4], R9 ;  /* 0x0003f40901007387 */ /* 0x0001e60000100800 */
[----:B------:R-:W-:Y:S01]  /*15b0*/  IMAD.MOV R7, RZ, RZ, -R7 ;  /* 0x000000ffff077224 */ /* 0x000fe200078e0a07 */
[----:B------:R1:W-:Y:S01]  /*15c0*/  STL [R1+0x3f8], R2 ;  /* 0x0003f80201007387 */ /* 0x0003e20000100800 */
[----:B------:R-:W-:-:S02]  /*15d0*/  IMAD.MOV R8, RZ, RZ, -R8 ;  /* 0x000000ffff087224 */ /* 0x000fc400078e0a08 */
[----:B------:R-:W-:Y:S02]  /*15e0*/  IMAD.MOV R6, RZ, RZ, -R6 ;  /* 0x000000ffff067224 */ /* 0x000fe400078e0a06 */
[----:B------:R-:W-:Y:S02]  /*15f0*/  IMAD R3, R68, R7, R13 ;  /* 0x0000000744037224 */ /* 0x000fe400078e020d */
[----:B0-----:R-:W-:Y:S02]  /*1600*/  VIADD R9, R0, 0x1b ;  /* 0x0000001b00097836 */ /* 0x001fe40000000000 */
[C---:B------:R-:W-:Y:S01]  /*1610*/  IMAD R77, R68.reuse, R6, R77 ;  /* 0x00000006444d7224 */ /* 0x040fe200078e024d */
[----:B------:R0:W-:Y:S01]  /*1620*/  STL [R1+0x3c], R3 ;  /* 0x00003c0301007387 */ /* 0x0001e20000100800 */
[----:B-1----:R-:W-:Y:S02]  /*1630*/  IMAD R2, R68, R8, R17 ;  /* 0x0000000844027224 */ /* 0x002fe400078e0211 */
[----:B------:R-:W-:-:S02]  /*1640*/  VIADD R7, R0, 0x1c ;  /* 0x0000001c00077836 */ /* 0x000fc40000000000 */
[C---:B------:R-:W-:Y:S01]  /*1650*/  VIADD R6, R0.reuse, 0x1d ;  /* 0x0000001d00067836 */ /* 0x040fe20000000000 */
[----:B------:R1:W-:Y:S02]  /*1660*/  STL [R1+0xbc], R2 ;  /* 0x0000bc0201007387 */ /* 0x0003e40000100800 */
[----:B------:R-:W-:Y:S01]  /*1670*/  IABS R11, R7 ;  /* 0x00000007000b7213 */ /* 0x000fe20000000000 */
[----:B0-----:R-:W-:Y:S01]  /*1680*/  VIADD R3, R0, 0x1e ;  /* 0x0000001e00037836 */ /* 0x001fe20000000000 */
[----:B------:R0:W-:Y:S01]  /*1690*/  STL [R1+0xfe8], R9 ;  /* 0x000fe80901007387 */ /* 0x0001e20000100800 */
[----:B------:R-:W-:-:S03]  /*16a0*/  IABS R13, R6 ;  /* 0x00000006000d7213 */ /* 0x000fc60000000000 */
[----:B------:R2:W-:Y:S01]  /*16b0*/  STL [R1+0xff4], R7 ;  /* 0x000ff40701007387 */ /* 0x0005e20000100800 */
[----:B-1----:R-:W-:Y:S01]  /*16c0*/  VIADD R2, R0, 0x1f ;  /* 0x0000001f00027836 */ /* 0x002fe20000000000 */
[----:B------:R-:W-:Y:S02]  /*16d0*/  IABS R17, R3 ;  /* 0x0000000300117213 */ /* 0x000fe40000000000 */
[----:B------:R1:W-:Y:S01]  /*16e0*/  STL [R1+0xff8], R6 ;  /* 0x000ff80601007387 */ /* 0x0003e20000100800 */
[----:B0-----:R-:W-:-:S03]  /*16f0*/  IABS R9, R9 ;  /* 0x0000000900097213 */ /* 0x001fc60000000000 */
[----:B------:R0:W-:Y:S01]  /*1700*/  STL [R1+0xffc], R3 ;  /* 0x000ffc0301007387 */ /* 0x0001e20000100800 */
[----:B------:R-:W-:Y:S01]  /*1710*/  IABS R19, R2 ;  /* 0x0000000200137213 */ /* 0x000fe20000000000 */
[C---:B--2---:R-:W-:Y:S02]  /*1720*/  IMAD.HI.U32 R7, R74.reuse, R17, RZ ;  /* 0x000000114a077227 */ /* 0x044fe400078e00ff */
[----:B------:R2:W-:Y:S02]  /*1730*/  STL [R1+0x1000], R2 ;  /* 0x0010000201007387 */ /* 0x0005e40000100800 */
[----:B-1----:R-:W-:-:S04]  /*1740*/  IMAD.HI.U32 R6, R74, R13, RZ ;  /* 0x0000000d4a067227 */ /* 0x002fc800078e00ff */
[----:B0-----:R-:W-:-:S04]  /*1750*/  IMAD.HI.U32 R3, R74, R11, RZ ;  /* 0x0000000b4a037227 */ /* 0x001fc800078e00ff */
[----:B--2---:R-:W-:-:S04]  /*1760*/  IMAD.HI.U32 R2, R74, R9, RZ ;  /* 0x000000094a027227 */ /* 0x004fc800078e00ff */
[----:B------:R-:W-:Y:S02]  /*1770*/  IMAD.MOV R2, RZ, RZ, -R2 ;  /* 0x000000ffff027224 */ /* 0x000fe400078e0a02 */
[----:B------:R-:W-:Y:S02]  /*1780*/  IMAD.MOV R3, RZ, RZ, -R3 ;  /* 0x000000ffff037224 */ /* 0x000fe400078e0a03 */
[----:B------:R-:W-:-:S04]  /*1790*/  IMAD.HI.U32 R8, R74, R19, RZ ;  /* 0x000000134a087227 */ /* 0x000fc800078e00ff */
[----:B------:R-:W-:Y:S02]  /*17a0*/  IMAD.MOV R6, RZ, RZ, -R6 ;  /* 0x000000ffff067224 */ /* 0x000fe400078e0a06 */
        /* <DEDUP_REMOVED lines=13> */
[----:B-1----:R-:W-:Y:S01]  /*1880*/  IMAD R2, R68, R8, R19 ;  /* 0x0000000844027224 */ /* 0x002fe200078e0213 */
[----:B------:R-:W-:Y:S01]  /*1890*/  IABS R79, R9 ;  /* 0x00000009004f7213 */ /* 0x000fe20000000000 */
[----:B--2---:R-:W-:-:S03]  /*18a0*/  VIADD R6, R0, 0x22 ;  /* 0x0000002200067836 */ /* 0x004fc60000000000 */
[----:B------:R1:W-:Y:S01]  /*18b0*/  STL [R1+0x400], R2 ;  /* 0x0004000201007387 */ /* 0x0003e20000100800 */
[----:B------:R-:W-:-:S03]  /*18c0*/  IMAD.HI.U32 R10, R74, R11, RZ ;  /* 0x0000000b4a0a7227 */ /* 0x000fc600078e00ff */
[----:B------:R2:W-:Y:S01]  /*18d0*/  STL [R1+0x1004], R9 ;  /* 0x0010040901007387 */ /* 0x0005e20000100800 */
[----:B0-----:R-:W-:Y:S02]  /*18e0*/  VIADD R3, R0, 0x23 ;  /* 0x0000002300037836 */ /* 0x001fe40000000000 */
[----:B------:R-:W-:Y:S01]  /*18f0*/  IMAD.HI.U32 R8, R74, R79, RZ ;  /* 0x0000004f4a087227 */ /* 0x000fe200078e00ff */
[----:B------:R0:W-:Y:S03]  /*1900*/  STL [R1+0x1010], R7 ;  /* 0x0010100701007387 */ /* 0x0001e60000100800 */
[----:B-1----:R-:W-:Y:S01]  /*1910*/  VIADD R2, R0, 0x24 ;  /* 0x0000002400027836 */ /* 0x002fe20000000000 */
[----:B------:R-:W-:Y:S01]  /*1920*/  STL [R1+0x1014], R6 ;  /* 0x0010140601007387 */ /* 0x000fe20000100800 */
[----:B------:R-:W-:Y:S01]  /*1930*/  IMAD.MOV R10, RZ, RZ, -R10 ;  /* 0x000000ffff0a7224 */ /* 0x000fe200078e0a0a */
[----:B--2---:R-:W-:Y:S01]  /*1940*/  IABS R9, R6 ;  /* 0x0000000600097213 */ /* 0x004fe20000000000 */
[----:B------:R-:W-:Y:S01]  /*1950*/  IMAD.MOV R8, RZ, RZ, -R8 ;  /* 0x000000ffff087224 */ /* 0x000fe200078e0a08 */
[----:B------:R1:W-:Y:S01]  /*1960*/  STL [R1+0x1018], R3 ;  /* 0x0010180301007387 */ /* 0x0003e20000100800 */
[----:B------:R-:W-:Y:S01]  /*1970*/  IMAD R10, R68, R10, R11 ;  /* 0x0000000a440a7224 */ /* 0x000fe200078e020b */
[----:B0-----:R-:W-:Y:S01]  /*1980*/  IABS R7, R3 ;  /* 0x0000000300077213 */ /* 0x001fe20000000000 */
[----:B------:R-:W-:Y:S01]  /*1990*/  IMAD.HI.U32 R12, R74, R9, RZ ;  /* 0x000000094a0c7227 */ /* 0x000fe200078e00ff */
[----:B------:R0:W-:Y:S03]  /*19a0*/  STL [R1+0x101c], R2 ;  /* 0x00101c0201007387 */ /* 0x0001e60000100800 */
[----:B------:R-:W-:Y:S01]  /*19b0*/  IMAD.MOV R12, RZ, RZ, -R12 ;  /* 0x000000ffff0c7224 */ /* 0x000fe200078e0a0c */
[----:B------:R2:W-:Y:S01]  /*19c0*/  STL [R1+0x40], R10 ;  /* 0x0000400a01007387 */ /* 0x0005e20000100800 */
[C---:B------:R-:W-:Y:S01]  /*19d0*/  IMAD R79, R68.reuse, R8, R79 ;  /* 0x00000008444f7224 */ /* 0x040fe200078e024f */
[----:B-1----:R-:W-:Y:S01]  /*19e0*/  IABS R3, R2 ;  /* 0x0000000200037213 */ /* 0x002fe20000000000 */
[----:B------:R-:W-:-:S02]  /*19f0*/  IMAD R8, R68, R12, R9 ;  /* 0x0000000c44087224 */ /* 0x000fc400078e0209 */
[----:B------:R-:W-:Y:S02]  /*1a00*/  VIADD R9, R0, 0x26 ;  /* 0x0000002600097836 */ /* 0x000fe40000000000 */
[C---:B0-----:R-:W-:Y:S01]  /*1a10*/  IMAD.HI.U32 R2, R74.reuse, R7, RZ ;  /* 0x000000074a027227 */ /* 0x041fe200078e00ff */
[----:B------:R0:W-:Y:S03]  /*1a20*/  STL [R1+0xc0], R8 ;  /* 0x0000c00801007387 */ /* 0x0001e60000100800 */
[----:B------:R-:W-:-:S04]  /*1a30*/  IMAD.HI.U32 R6, R74, R3, RZ ;  /* 0x000000034a067227 */ /* 0x000fc800078e00ff */
[----:B------:R-:W-:Y:S02]  /*1a40*/  IMAD.MOV R2, RZ, RZ, -R2 ;  /* 0x000000ffff027224 */ /* 0x000fe400078e0a02 */
[----:B------:R-:W-:Y:S02]  /*1a50*/  IMAD.MOV R6, RZ, RZ, -R6 ;  /* 0x000000ffff067224 */ /* 0x000fe400078e0a06 */
[C---:B------:R-:W-:Y:S02]  /*1a60*/  IMAD R7, R68.reuse, R2, R7 ;  /* 0x0000000244077224 */ /* 0x040fe400078e0207 */
[----:B------:R-:W-:Y:S02]  /*1a70*/  IMAD R2, R68, R6, R3 ;  /* 0x0000000644027224 */ /* 0x000fe400078e0203 */
[C---:B--2---:R-:W-:Y:S01]  /*1a80*/  VIADD R10, R0.reuse, 0x25 ;  /* 0x00000025000a7836 */ /* 0x044fe20000000000 */
[----:B------:R1:W-:Y:S01]  /*1a90*/  STL [R1+0x15c], R7 ;  /* 0x00015c0701007387 */ /* 0x0003e20000100800 */
[----:B0-----:R-:W-:-:S03]  /*1aa0*/  VIADD R8, R0, 0x28 ;  /* 0x0000002800087836 */ /* 0x001fc60000000000 */
[----:B------:R0:W-:Y:S01]  /*1ab0*/  STL [R1+0x274], R2 ;  /* 0x0002740201007387 */ /* 0x0001e20000100800 */
[----:B------:R-:W-:Y:S02]  /*1ac0*/  IABS R11, R10 ;  /* 0x0000000a000b7213 */ /* 0x000fe40000000000 */
[----:B------:R-:W-:Y:S01]  /*1ad0*/  IABS R78, R8 ;  /* 0x00000008004e7213 */ /* 0x000fe20000000000 */
[----:B------:R-:W-:Y:S01]  /*1ae0*/  STL [R1+0x1024], R10 ;  /* 0x0010240a01007387 */ /* 0x000fe20000100800 */
[----:B-1----:R-:W-:-:S03]  /*1af0*/  VIADD R7, R0, 0x27 ;  /* 0x0000002700077836 */ /* 0x002fc60000000000 */
[----:B------:R1:W-:Y:S01]  /*1b00*/  STL [R1+0x104c], R9 ;  /* 0x00104c0901007387 */ /* 0x0003e20000100800 */
[----:B------:R-:W-:-:S03]  /*1b10*/  IMAD.HI.U32 R12, R74, R11, RZ ;  /* 0x0000000b4a0c7227 */ /* 0x000fc600078e00ff */
[----:B------:R2:W-:Y:S01]  /*1b20*/  STL [R1+0x1050], R7 ;  /* 0x0010500701007387 */ /* 0x0005e20000100800 */
[----:B0-----:R-:W-:Y:S02]  /*1b30*/  VIADD R2, R0, 0x29 ;  /* 0x0000002900027836 */ /* 0x001fe40000000000 */
[----:B------:R-:W-:Y:S01]  /*1b40*/  IMAD.MOV R12, RZ, RZ, -R12 ;  /* 0x000000ffff0c7224 */ /* 0x000fe200078e0a0c */
[----:B------:R0:W-:Y:S01]  /*1b50*/  STL [R1+0x10b0], R8 ;  /* 0x0010b00801007387 */ /* 0x0001e20000100800 */
[----:B------:R-:W-:Y:S01]  /*1b60*/  IMAD.HI.U32 R6, R74, R78, RZ ;  /* 0x0000004e4a067227 */ /* 0x000fe200078e00ff */
[----:B-1----:R-:W-:Y:S02]  /*1b70*/  IABS R9, R9 ;  /* 0x0000000900097213 */ /* 0x002fe40000000000 */
[----:B------:R1:W-:Y:S01]  /*1b80*/  STL [R1+0x10c4], R2 ;  /* 0x0010c40201007387 */ /* 0x0003e20000100800 */
[----:B------:R-:W-:Y:S01]  /*1b90*/  IMAD R11, R68, R12, R11 ;  /* 0x0000000c440b7224 */ /* 0x000fe200078e020b */
[----:B--2---:R-:W-:Y:S01]  /*1ba0*/  IABS R7, R7 ;  /* 0x0000000700077213 */ /* 0x004fe20000000000 */
[----:B------:R-:W-:-:S03]  /*1bb0*/  IMAD.HI.U32 R10, R74, R9, RZ ;  /* 0x000000094a0a7227 */ /* 0x000fc600078e00ff */
[----:B------:R-:W-:Y:S01]  /*1bc0*/  STL [R1+0x3ac], R11 ;  /* 0x0003ac0b01007387 */ /* 0x000fe20000100800 */
[----:B0-----:R-:W-:Y:S01]  /*1bd0*/  IMAD.HI.U32 R8, R74, R7, RZ ;  /* 0x000000074a087227 */ /* 0x001fe200078e00ff */
[----:B-1----:R-:W-:-:S03]  /*1be0*/  IABS R2, R2 ;  /* 0x0000000200027213 */ /* 0x002fc60000000000 */
        /* <DEDUP_REMOVED lines=8> */
[----:B------:R-:W-:Y:S02]  /*1c70*/  IMAD R2, R68, R3, R2 ;  /* 0x0000000344027224 */ /* 0x000fe400078e0202 */
[----:B------:R-:W-:Y:S01]  /*1c80*/  VIADD R10, R0, 0x2a ;  /* 0x0000002a000a7836 */ /* 0x000fe20000000000 */
[----:B------:R1:W-:Y:S01]  /*1c90*/  STL [R1+0x408], R7 ;  /* 0x0004080701007387 */ /* 0x0003e20000100800 */
[----:B------:R-:W-:-:S02]  /*1ca0*/  IMAD R78, R68, R6, R78 ;  /* 0x00000006444e7224 */ /* 0x000fc400078e024e */
[C---:B------:R-:W-:Y:S01]  /*1cb0*/  VIADD R8, R0.reuse, 0x2c ;  /* 0x0000002c00087836 */ /* 0x040fe20000000000 */
[----:B------:R2:W-:Y:S01]  /*1cc0*/  STL [R1+0x44], R2 ;  /* 0x0000440201007387 */ /* 0x0005e20000100800 */
[C---:B------:R-:W-:Y:S01]  /*1cd0*/  VIADD R6, R0.reuse, 0x2d ;  /* 0x0000002d00067836 */ /* 0x040fe20000000000 */
[----:B------:R-:W-:Y:S01]  /*1ce0*/  IABS R12, R10 ;  /* 0x0000000a000c7213 */ /* 0x000fe20000000000 */
[C---:B0-----:R-:W-:Y:S01]  /*1cf0*/  VIADD R9, R0.reuse, 0x2b ;  /* 0x0000002b00097836 */ /* 0x041fe20000000000 */
[----:B------:R0:W-:Y:S01]  /*1d00*/  STL [R1+0x1048], R10 ;  /* 0x0010480a01007387 */ /* 0x0001e20000100800 */
[----:B-1----:R-:W-:-:S03]  /*1d10*/  VIADD R7, R0, 0x2e ;  /* 0x0000002e00077836 */ /* 0x002fc60000000000 */
[----:B------:R-:W-:Y:S01]  /*1d20*/  STL [R1+0x108c], R9 ;  /* 0x00108c0901007387 */ /* 0x000fe20000100800 */
[C---:B------:R-:W-:Y:S01]  /*1d30*/  IMAD.HI.U32 R13, R74.reuse, R12, RZ ;  /* 0x0000000c4a0d7227 */ /* 0x040fe200078e00ff */
[----:B--2---:R-:W-:Y:S02]  /*1d40*/  IABS R2, R7 ;  /* 0x0000000700027213 */ /* 0x004fe40000000000 */
[----:B------:R1:W-:Y:S01]  /*1d50*/  STL [R1+0x10ac], R8 ;  /* 0x0010ac0801007387 */ /* 0x0003e20000100800 */
[----:B------:R-:W-:Y:S01]  /*1d60*/  IMAD.MOV R13, RZ, RZ, -R13 ;  /* 0x000000ffff0d7224 */ /* 0x000fe200078e0a0d */
[----:B0-----:R-:W-:Y:S02]  /*1d70*/  IABS R10, R9 ;  /* 0x00000009000a7213 */ /* 0x001fe40000000000 */
[----:B------:R0:W-:Y:S01]  /*1d80*/  STL [R1+0x10e4], R6 ;  /* 0x0010e40601007387 */ /* 0x0001e20000100800 */
[----:B------:R-:W-:-:S03]  /*1d90*/  IMAD.HI.U32 R3, R74, R2, RZ ;  /* 0x000000024a037227 */ /* 0x000fc600078e00ff */
[----:B------:R2:W-:Y:S01]  /*1da0*/  STL [R1+0x1134], R7 ;  /* 0x0011340701007387 */ /* 0x0005e20000100800 */
[----:B------:R-:W-:Y:S01]  /*1db0*/  IMAD.HI.U32 R11, R74, R10, RZ ;  /* 0x0000000a4a0b7227 */ /* 0x000fe200078e00ff */
[----:B-1----:R-:W-:-:S03]  /*1dc0*/  IABS R8, R8 ;  /* 0x0000000800087213 */ /* 0x002fc60000000000 */
[----:B------:R-:W-:Y:S01]  /*1dd0*/  IMAD.MOV R11, RZ, RZ, -R11 ;  /* 0x000000ffff0b7224 */ /* 0x000fe200078e0a0b */
[----:B0-----:R-:W-:Y:S01]  /*1de0*/  IABS R6, R6 ;  /* 0x0000000600067213 */ /* 0x001fe20000000000 */
[----:B------:R-:W-:-:S04]  /*1df0*/  IMAD.HI.U32 R9, R74, R8, RZ ;  /* 0x000000084a097227 */ /* 0x000fc800078e00ff */
[----:B--2---:R-:W-:-:S04]  /*1e00*/  IMAD.HI.U32 R7, R74, R6, RZ ;  /* 0x000000064a077227 */ /* 0x004fc800078e00ff */
[----:B------:R-:W-:Y:S02]  /*1e10*/  IMAD.MOV R9, RZ, RZ, -R9 ;  /* 0x000000ffff097224 */ /* 0x000fe400078e0a09 */
[----:B------:R-:W-:Y:S02]  /*1e20*/  IMAD.MOV R7, RZ, RZ, -R7 ;  /* 0x000000ffff077224 */ /* 0x000fe400078e0a07 */
[C---:B------:R-:W-:Y:S02]  /*1e30*/  IMAD R12, R68.reuse, R13, R12 ;  /* 0x0000000d440c7224 */ /* 0x040fe400078e020c */
[C---:B------:R-:W-:Y:S02]  /*1e40*/  IMAD R10, R68.reuse, R11, R10 ;  /* 0x0000000b440a7224 */ /* 0x040fe400078e020a */
[----:B------:R-:W-:Y:S01]  /*1e50*/  IMAD.MOV R3, RZ, RZ, -R3 ;  /* 0x000000ffff037224 */ /* 0x000fe200078e0a03 */
[----:B------:R-:W-:Y:S01]  /*1e60*/  STL [R1+0xc4], R12 ;  /* 0x0000c40c01007387 */ /* 0x000fe20000100800 */
[----:B------:R-:W-:-:S02]  /*1e70*/  IMAD R8, R68, R9, R8 ;  /* 0x0000000944087224 */ /* 0x000fc400078e0208 */
[C---:B------:R-:W-:Y:S01]  /*1e80*/  IMAD R6, R68.reuse, R7, R6 ;  /* 0x0000000744067224 */ /* 0x040fe200078e0206 */
[----:B------:R0:W-:Y:S01]  /*1e90*/  STL [R1+0x164], R10 ;  /* 0x0001640a01007387 */ /* 0x0001e20000100800 */
[----:B------:R-:W-:Y:S02]  /*1ea0*/  IMAD R2, R68, R3, R2 ;  /* 0x0000000344027224 */ /* 0x000fe400078e0202 */
[C---:B------:R-:W-:Y:S01]  /*1eb0*/  VIADD R9, R0.reuse, 0x30 ;  /* 0x0000003000097836 */ /* 0x040fe20000000000 */
[----:B------:R1:W-:Y:S01]  /*1ec0*/  STL [R1+0x278], R8 ;  /* 0x0002780801007387 */ /* 0x0003e20000100800 */
[----:B------:R-:W-:-:S03]  /*1ed0*/  VIADD R7, R0, 0x33 ;  /* 0x0000003300077836 */ /* 0x000fc60000000000 */
[----:B------:R2:W-:Y:S01]  /*1ee0*/  STL [R1+0x3b4], R6 ;  /* 0x0003b40601007387 */ /* 0x0005e20000100800 */
[----:B------:R-:W-:Y:S01]  /*1ef0*/  IABS R80, R9 ;  /* 0x0000000900507213 */ /* 0x000fe20000000000 */
[C---:B0-----:R-:W-:Y:S02]  /*1f00*/  VIADD R10, R0.reuse, 0x2f ;  /* 0x0000002f000a7836 */ /* 0x041fe40000000000 */
[----:B------:R0:W-:Y:S01]  /*1f10*/  STL [R1+0x40c], R2 ;  /* 0x00040c0201007387 */ /* 0x0001e20000100800 */
[C---:B-1----:R-:W-:Y:S02]  /*1f20*/  VIADD R8, R0.reuse, 0x31 ;  /* 0x0000003100087836 */ /* 0x042fe40000000000 */
[----:B------:R-:W-:Y:S01]  /*1f30*/  IABS R11, R10 ;  /* 0x0000000a000b7213 */ /* 0x000fe20000000000 */
[----:B------:R1:W-:Y:S01]  /*1f40*/  STL [R1+0x1044], R10 ;  /* 0x0010440a01007387 */ /* 0x0003e20000100800 */
[----:B--2---:R-:W-:-:S03]  /*1f50*/  VIADD R6, R0, 0x32 ;  /* 0x0000003200067836 */ /* 0x004fc60000000000 */
[----:B------:R-:W-:Y:S01]  /*1f60*/  STL [R1+0x107c], R9 ;  /* 0x00107c0901007387 */ /* 0x000fe20000100800 */
[C---:B------:R-:W-:Y:S01]  /*1f70*/  IMAD.HI.U32 R12, R74.reuse, R11, RZ ;  /* 0x0000000b4a0c7227 */ /* 0x040fe200078e00ff */
[----:B0-----:R-:W-:Y:S02]  /*1f80*/  IABS R2, R7 ;  /* 0x0000000700027213 */ /* 0x001fe40000000000 */
[----:B------:R0:W-:Y:S01]  /*1f90*/  STL [R1+0x10c0], R8 ;  /* 0x0010c00801007387 */ /* 0x0001e20000100800 */
[----:B------:R-:W-:Y:S02]  /*1fa0*/  IMAD.MOV R12, RZ, RZ, -R12 ;  /* 0x000000ffff0c7224 */ /* 0x000fe400078e0a0c */
[C---:B-1----:R-:W-:Y:S01]  /*1fb0*/  IMAD.HI.U32 R10, R74.reuse, R80, RZ ;  /* 0x000000504a0a7227 */ /* 0x042fe200078e00ff */
[----:B------:R1:W-:Y:S03]  /*1fc0*/  STL [R1+0x10e0], R6 ;  /* 0x0010e00601007387 */ /* 0x0003e60000100800 */
[----:B------:R-:W-:Y:S01]  /*1fd0*/  IMAD.HI.U32 R3, R74, R2, RZ ;  /* 0x000000024a037227 */ /* 0x000fe200078e00ff */
[----:B------:R2:W-:Y:S01]  /*1fe0*/  STL [R1+0x111c], R7 ;  /* 0x00111c0701007387 */ /* 0x0005e20000100800 */
[----:B0-----:R-:W-:-:S02]  /*1ff0*/  IABS R8, R8 ;  /* 0x0000000800087213 */ /* 0x001fc40000000000 */
[----:B------:R-:W-:Y:S02]  /*2000*/  IMAD.MOV R10, RZ, RZ, -R10 ;  /* 0x000000ffff0a7224 */ /* 0x000fe400078e0a0a */
[----:B------:R-:W-:Y:S01]  /*2010*/  IMAD.MOV R3, RZ, RZ, -R3 ;  /* 0x000000ffff037224 */ /* 0x000fe200078e0a03 */
[----:B-1----:R-:W-:Y:S01]  /*2020*/  IABS R6, R6 ;  /* 0x0000000600067213 */ /* 0x002fe20000000000 */
[----:B------:R-:W-:-:S04]  /*2030*/  IMAD.HI.U32 R9, R74, R8, RZ ;  /* 0x000000084a097227 */ /* 0x000fc800078e00ff */
[----:B--2---:R-:W-:-:S04]  /*2040*/  IMAD.HI.U32 R7, R74, R6, RZ ;  /* 0x000000064a077227 */ /* 0x004fc800078e00ff */
[----:B------:R-:W-:Y:S02]  /*2050*/  IMAD.MOV R9, RZ, RZ, -R9 ;  /* 0x000000ffff097224 */ /* 0x000fe400078e0a09 */
[----:B------:R-:W-:Y:S02]  /*2060*/  IMAD.MOV R7, RZ, RZ, -R7 ;  /* 0x000000ffff077224 */ /* 0x000fe400078e0a07 */
[C---:B------:R-:W-:Y:S02]  /*2070*/  IMAD R11, R68.reuse, R12, R11 ;  /* 0x0000000c440b7224 */ /* 0x040fe400078e020b */
[C---:B------:R-:W-:Y:S02]  /*2080*/  IMAD R8, R68.reuse, R9, R8 ;  /* 0x0000000944087224 */ /* 0x040fe400078e0208 */
[C---:B------:R-:W-:Y:S01]  /*2090*/  IMAD R80, R68.reuse, R10, R80 ;  /* 0x0000000a44507224 */ /* 0x040fe200078e0250 */
[----:B------:R0:W-:Y:S01]  /*20a0*/  STL [R1+0x410], R11 ;  /* 0x0004100b01007387 */ /* 0x0001e20000100800 */
[----:B------:R-:W-:-:S02]  /*20b0*/  IMAD R6, R68, R7, R6 ;  /* 0x0000000744067224 */ /* 0x000fc400078e0206 */
[----:B------:R-:W-:Y:S01]  /*20c0*/  IMAD R2, R68, R3, R2 ;  /* 0x0000000344027224 */ /* 0x000fe200078e0202 */
[----:B------:R1:W-:Y:S01]  /*20d0*/  STL [R1+0x48], R8 ;  /* 0x0000480801007387 */ /* 0x0003e20000100800 */
[C---:B------:R-:W-:Y:S02]  /*20e0*/  VIADD R10, R0.reuse, 0x34 ;  /* 0x00000034000a7836 */ /* 0x040fe40000000000 */
[C---:B------:R-:W-:Y:S01]  /*20f0*/  VIADD R9, R0.reuse, 0x35 ;  /* 0x0000003500097836 */ /* 0x040fe20000000000 */
[----:B------:R2:W-:Y:S01]  /*2100*/  STL [R1+0xcc], R6 ;  /* 0x0000cc0601007387 */ /* 0x0005e20000100800 */
[C---:B------:R-:W-:Y:S01]  /*2110*/  VIADD R7, R0.reuse, 0x36 ;  /* 0x0000003600077836 */ /* 0x040fe20000000000 */
[----:B0-----:R-:W-:Y:S02]  /*2120*/  IABS R11, R10 ;  /* 0x0000000a000b7213 */ /* 0x001fe40000000000 */
[----:B------:R-:W-:Y:S01]  /*2130*/  STL [R1+0x16c], R2 ;  /* 0x00016c0201007387 */ /* 0x000fe20000100800 */
[----:B-1----:R-:W-:-:S03]  /*2140*/  VIADD R8, R0, 0x37 ;  /* 0x0000003700087836 */ /* 0x002fc60000000000 */
[----:B------:R-:W-:Y:S01]  /*2150*/  STL [R1+0x105c], R10 ;  /* 0x00105c0a01007387 */ /* 0x000fe20000100800 */
[----:B------:R-:W-:Y:S01]  /*2160*/  IMAD.HI.U32 R12, R74, R11, RZ ;  /* 0x0000000b4a0c7227 */ /* 0x000fe200078e00ff */
[----:B------:R-:W-:Y:S02]  /*2170*/  IABS R3, R8 ;  /* 0x0000000800037213 */ /* 0x000fe40000000000 */
[----:B------:R0:W-:Y:S01]  /*2180*/  STL [R1+0x1078], R9 ;  /* 0x0010780901007387 */ /* 0x0001e20000100800 */
[----:B--2---:R-:W-:Y:S02]  /*2190*/  VIADD R6, R0, 0x38 ;  /* 0x0000003800067836 */ /* 0x004fe40000000000 */
[----:B------:R-:W-:Y:S01]  /*21a0*/  IMAD.MOV R12, RZ, RZ, -R12 ;  /* 0x000000ffff0c7224 */ /* 0x000fe200078e0a0c */
[----:B------:R1:W-:Y:S02]  /*21b0*/  STL [R1+0x10a8], R7 ;  /* 0x0010a80701007387 */ /* 0x0003e40000100800 */
[----:B------:R-:W-:Y:S01]  /*21c0*/  IABS R81, R6 ;  /* 0x0000000600517213 */ /* 0x000fe20000000000 */
[----:B------:R-:W-:Y:S01]  /*21d0*/  IMAD R11, R68, R12, R11 ;  /* 0x0000000c440b7224 */ /* 0x000fe200078e020b */
[----:B------:R2:W-:Y:S01]  /*21e0*/  STL [R1+0x10f8], R8 ;  /* 0x0010f80801007387 */ /* 0x0005e20000100800 */
[----:B0-----:R-:W-:-:S02]  /*21f0*/  IABS R9, R9 ;  /* 0x0000000900097213 */ /* 0x001fc40000000000 */
[C---:B------:R-:W-:Y:S01]  /*2200*/  IMAD.HI.U32 R2, R74.reuse, R81, RZ ;  /* 0x000000514a027227 */ /* 0x040fe200078e00ff */
[----:B------:R0:W-:Y:S01]  /*2210*/  STL [R1+0x1118], R6 ;  /* 0x0011180601007387 */ /* 0x0001e20000100800 */
[----:B-1----:R-:W-:Y:S02]  /*2220*/  IABS R7, R7 ;  /* 0x0000000700077213 */ /* 0x002fe40000000000 */
[C---:B------:R-:W-:Y:S01]  /*2230*/  IMAD.HI.U32 R10, R74.reuse, R9, RZ ;  /* 0x000000094a0a7227 */ /* 0x040fe200078e00ff */
[----:B------:R1:W-:Y:S03]  /*2240*/  STL [R1+0x27c], R11 ;  /* 0x00027c0b01007387 */ /* 0x0003e60000100800 */
[----:B--2---:R-:W-:-:S04]  /*2250*/  IMAD.HI.U32 R8, R74, R7, RZ ;  /* 0x000000074a087227 */ /* 0x004fc800078e00ff */
[----:B0-----:R-:W-:-:S04]  /*2260*/  IMAD.HI.U32 R6, R74, R3, RZ ;  /* 0x000000034a067227 */ /* 0x001fc800078e00ff */
[----:B------:R-:W-:Y:S02]  /*2270*/  IMAD.MOV R10, RZ, RZ, -R10 ;  /* 0x000000ffff0a7224 */ /* 0x000fe400078e0a0a */
[----:B------:R-:W-:Y:S02]  /*2280*/  IMAD.MOV R8, RZ, RZ, -R8 ;  /* 0x000000ffff087224 */ /* 0x000fe400078e0a08 */
[----:B------:R-:W-:Y:S02]  /*2290*/  IMAD.MOV R6, RZ, RZ, -R6 ;  /* 0x000000ffff067224 */ /* 0x000fe400078e0a06 */
[C---:B------:R-:W-:Y:S02]  /*22a0*/  IMAD R9, R68.reuse, R10, R9 ;  /* 0x0000000a44097224 */ /* 0x040fe400078e0209 */
[C---:B------:R-:W-:Y:S02]  /*22b0*/  IMAD R7, R68.reuse, R8, R7 ;  /* 0x0000000844077224 */ /* 0x040fe400078e0207 */
[----:B------:R-:W-:Y:S01]  /*22c0*/  IMAD R3, R68, R6, R3 ;  /* 0x0000000644037224 */ /* 0x000fe200078e0203 */
[----:B------:R0:W-:Y:S01]  /*22d0*/  STL [R1+0x3b8], R9 ;  /* 0x0003b80901007387 */ /* 0x0001e20000100800 */
[----:B-1----:R-:W-:-:S02]  /*22e0*/  VIADD R11, R0, 0x39 ;  /* 0x00000039000b7836 */ /* 0x002fc40000000000 */
[C---:B------:R-:W-:Y:S01]  /*22f0*/  VIADD R10, R0.reuse, 0x3a ;  /* 0x0000003a000a7836 */ /* 0x040fe20000000000 */
[----:B------:R1:W-:Y:S01]  /*2300*/  STL [R1+0x414], R7 ;  /* 0x0004140701007387 */ /* 0x0003e20000100800 */
[C---:B------:R-:W-:Y:S01]  /*2310*/  VIADD R8, R0.reuse, 0x3b ;  /* 0x0000003b00087836 */ /* 0x040fe20000000000 */
[----:B------:R-:W-:Y:S01]  /*2320*/  IABS R12, R11 ;  /* 0x0000000b000c7213 */ /* 0x000fe20000000000 */
[----:B------:R-:W-:Y:S01]  /*2330*/  IMAD.MOV R2, RZ, RZ, -R2 ;  /* 0x000000ffff027224 */ /* 0x000fe200078e0a02 */
[----:B------:R-:W-:Y:S01]  /*2340*/  STL [R1+0x41c], R3 ;  /* 0x00041c0301007387 */ /* 0x000fe20000100800 */
[----:B0-----:R-:W-:-:S03]  /*2350*/  VIADD R9, R0, 0x3c ;  /* 0x0000003c00097836 */ /* 0x001fc60000000000 */
[----:B------:R-:W-:Y:S01]  /*2360*/  STL [R1+0x1040], R11 ;  /* 0x0010400b01007387 */ /* 0x000fe20000100800 */
[----:B------:R-:W-:Y:S02]  /*2370*/  IMAD R81, R68, R2, R81 ;  /* 0x0000000244517224 */ /* 0x000fe400078e0251 */
[----:B-1----:R-:W-:Y:S01]  /*2380*/  VIADD R7, R0, 0x3d ;  /* 0x0000003d00077836 */ /* 0x002fe20000000000 */
[----:B------:R0:W-:Y:S01]  /*2390*/  STL [R1+0x1088], R10 ;  /* 0x0010880a01007387 */ /* 0x0001e20000100800 */
[----:B------:R-:W-:Y:S01]  /*23a0*/  IABS R6, R9 ;  /* 0x0000000900067213 */ /* 0x000fe20000000000 */
[----:B------:R-:W-:Y:S02]  /*23b0*/  IMAD.HI.U32 R13, R74, R12, RZ ;  /* 0x0000000c4a0d7227 */ /* 0x000fe400078e00ff */
[----:B------:R1:W-:Y:S01]  /*23c0*/  STL [R1+0x10a4], R8 ;  /* 0x0010a40801007387 */ /* 0x0003e20000100800 */
[----:B------:R-:W-:Y:S01]  /*23d0*/  IABS R2, R7 ;  /* 0x0000000700027213 */ /* 0x000fe20000000000 */
[----:B------:R-:W-:-:S02]  /*23e0*/  IMAD.MOV R13, RZ, RZ, -R13 ;  /* 0x000000ffff0d7224 */ /* 0x000fc400078e0a0d */
[----:B------:R2:W-:Y:S01]  /*23f0*/  STL [R1+0x10dc], R9 ;  /* 0x0010dc0901007387 */ /* 0x0005e20000100800 */
[----:B0-----:R-:W-:Y:S01]  /*2400*/  IABS R10, R10 ;  /* 0x0000000a000a7213 */ /* 0x001fe20000000000 */
[C---:B------:R-:W-:Y:S02]  /*2410*/  IMAD.HI.U32 R3, R74.reuse, R2, RZ ;  /* 0x000000024a037227 */ /* 0x040fe400078e00ff */
[----:B------:R0:W-:Y:S01]  /*2420*/  STL [R1+0x1130], R7 ;  /* 0x0011300701007387 */ /* 0x0001e20000100800 */
[----:B-1----:R-:W-:Y:S01]  /*2430*/  IABS R8, R8 ;  /* 0x0000000800087213 */ /* 0x002fe20000000000 */
[----:B------:R-:W-:-:S04]  /*2440*/  IMAD.HI.U32 R11, R74, R10, RZ ;  /* 0x0000000a4a0b7227 */ /* 0x000fc800078e00ff */
[----:B--2---:R-:W-:-:S04]  /*2450*/  IMAD.HI.U32 R9, R74, R8, RZ ;  /* 0x000000084a097227 */ /* 0x004fc800078e00ff */
[----:B0-----:R-:W-:-:S04]  /*2460*/  IMAD.HI.U32 R7, R74, R6, RZ ;  /* 0x000000064a077227 */ /* 0x001fc800078e00ff */
[----:B------:R-:W-:Y:S02]  /*2470*/  IMAD.MOV R11, RZ, RZ, -R11 ;  /* 0x000000ffff0b7224 */ /* 0x000fe400078e0a0b */
        /* <DEDUP_REMOVED lines=14> */
[----:B0-----:R-:W-:-:S03]  /*2560*/  VIADD R10, R0, 0x3e ;  /* 0x0000003e000a7836 */ /* 0x001fc60000000000 */
[----:B------:R0:W-:Y:S01]  /*2570*/  STL [R1+0x3c0], R2 ;  /* 0x0003c00201007387 */ /* 0x0001e20000100800 */
[C---:B-1----:R-:W-:Y:S01]  /*2580*/  VIADD R8, R0.reuse, 0x40 ;  /* 0x0000004000087836 */ /* 0x042fe20000000000 */
[----:B------:R-:W-:Y:S02]  /*2590*/  IABS R11, R10 ;  /* 0x0000000a000b7213 */ /* 0x000fe40000000000 */
[----:B------:R-:W-:Y:S01]  /*25a0*/  STL [R1+0x103c], R10 ;  /* 0x00103c0a01007387 */ /* 0x000fe20000100800 */
[----:B--2---:R-:W-:Y:S01]  /*25b0*/  VIADD R6, R0, 0x41 ;  /* 0x0000004100067836 */ /* 0x004fe20000000000 */
[----:B------:R-:W-:Y:S02]  /*25c0*/  IABS R82, R8 ;  /* 0x0000000800527213 */ /* 0x000fe40000000000 */
[----:B------:R1:W-:Y:S01]  /*25d0*/  STL [R1+0x1074], R9 ;  /* 0x0010740901007387 */ /* 0x0003e20000100800 */
[----:B------:R-:W-:Y:S01]  /*25e0*/  IMAD.HI.U32 R12, R74, R11, RZ ;  /* 0x0000000b4a0c7227 */ /* 0x000fe200078e00ff */
[----:B0-----:R-:W-:-:S02]  /*25f0*/  IABS R2, R7 ;  /* 0x0000000700027213 */ /* 0x001fc40000000000 */
[----:B------:R-:W-:Y:S01]  /*2600*/  STL [R1+0x10bc], R8 ;  /* 0x0010bc0801007387 */ /* 0x000fe20000100800 */
[----:B------:R-:W-:Y:S02]  /*2610*/  IMAD.MOV R12, RZ, RZ, -R12 ;  /* 0x000000ffff0c7224 */ /* 0x000fe400078e0a0c */
[----:B------:R-:W-:Y:S01]  /*2620*/  IMAD.HI.U32 R3, R74, R2, RZ ;  /* 0x000000024a037227 */ /* 0x000fe200078e00ff */
[----:B------:R0:W-:Y:S01]  /*2630*/  STL [R1+0x10d8], R6 ;  /* 0x0010d80601007387 */ /* 0x0001e20000100800 */
[----:B-1----:R-:W-:Y:S02]  /*2640*/  IABS R9, R9 ;  /* 0x0000000900097213 */ /* 0x002fe40000000000 */
[----:B------:R-:W-:Y:S01]  /*2650*/  IMAD R11, R68, R12, R11 ;  /* 0x0000000c440b7224 */ /* 0x000fe200078e020b */
[----:B------:R1:W-:Y:S01]  /*2660*/  STL [R1+0x1114], R7 ;  /* 0x0011140701007387 */ /* 0x0003e20000100800 */
[----:B------:R-:W-:Y:S02]  /*2670*/  IMAD.MOV R3, RZ, RZ, -R3 ;  /* 0x000000ffff037224 */ /* 0x000fe400078e0a03 */
[----:B------:R-:W-:Y:S01]  /*2680*/  IMAD.HI.U32 R10, R74, R9, RZ ;  /* 0x000000094a0a7227 */ /* 0x000fe200078e00ff */
[----:B------:R-:W-:Y:S01]  /*2690*/  STL [R1+0x420], R11 ;  /* 0x0004200b01007387 */ /* 0x000fe20000100800 */
[----:B0-----:R-:W-:-:S02]  /*26a0*/  IABS R6, R6 ;  /* 0x0000000600067213 */ /* 0x001fc40000000000 */
[----:B------:R-:W-:Y:S02]  /*26b0*/  IMAD.MOV R10, RZ, RZ, -R10 ;  /* 0x000000ffff0a7224 */ /* 0x000fe400078e0a0a */
[----:B------:R-:W-:-:S04]  /*26c0*/  IMAD.HI.U32 R8, R74, R82, RZ ;  /* 0x000000524a087227 */ /* 0x000fc800078e00ff */
[----:B-1----:R-:W-:-:S04]  /*26d0*/  IMAD.HI.U32 R7, R74, R6, RZ ;  /* 0x000000064a077227 */ /* 0x002fc800078e00ff */
        /* <DEDUP_REMOVED lines=11> */
[----:B------:R-:W-:Y:S01]  /*2790*/  IABS R12, R10 ;  /* 0x0000000a000c7213 */ /* 0x000fe20000000000 */
[C---:B0-----:R-:W-:Y:S02]  /*27a0*/  VIADD R9, R0.reuse, 0x44 ;  /* 0x0000004400097836 */ /* 0x041fe40000000000 */
[----:B------:R0:W-:Y:S01]  /*27b0*/  STL [R1+0x1058], R10 ;  /* 0x0010580a01007387 */ /* 0x0001e20000100800 */
[C---:B------:R-:W-:Y:S02]  /*27c0*/  VIADD R7, R0.reuse, 0x47 ;  /* 0x0000004700077836 */ /* 0x040fe40000000000 */
[----:B-1----:R-:W-:Y:S01]  /*27d0*/  VIADD R6, R0, 0x46 ;  /* 0x0000004600067836 */ /* 0x002fe20000000000 */
[----:B------:R-:W-:Y:S01]  /*27e0*/  STL [R1+0x1070], R9 ;  /* 0x0010700901007387 */ /* 0x000fe20000100800 */
[----:B------:R-:W-:Y:S01]  /*27f0*/  IMAD.HI.U32 R13, R74, R12, RZ ;  /* 0x0000000c4a0d7227 */ /* 0x000fe200078e00ff */
[----:B--2---:R-:W-:-:S02]  /*2800*/  IABS R2, R7 ;  /* 0x0000000700027213 */ /* 0x004fc40000000000 */
[----:B------:R1:W-:Y:S01]  /*2810*/  STL [R1+0x10a0], R8 ;  /* 0x0010a00801007387 */ /* 0x0003e20000100800 */
[----:B------:R-:W-:Y:S01]  /*2820*/  IMAD.MOV R13, RZ, RZ, -R13 ;  /* 0x000000ffff0d7224 */ /* 0x000fe200078e0a0d */
[----:B0-----:R-:W-:Y:S01]  /*2830*/  IABS R10, R9 ;  /* 0x00000009000a7213 */ /* 0x001fe20000000000 */
[C---:B------:R-:W-:Y:S01]  /*2840*/  IMAD.HI.U32 R3, R74.reuse, R2, RZ ;  /* 0x000000024a037227 */ /* 0x040fe200078e00ff */
[----:B------:R0:W-:Y:S03]  /*2850*/  STL [R1+0x10f4], R6 ;  /* 0x0010f40601007387 */ /* 0x0001e60000100800 */
[----:B------:R-:W-:Y:S01]  /*2860*/  IMAD.HI.U32 R11, R74, R10, RZ ;  /* 0x0000000a4a0b7227 */ /* 0x000fe200078e00ff */
[----:B------:R2:W-:Y:S01]  /*2870*/  STL [R1+0x1110], R7 ;  /* 0x0011100701007387 */ /* 0x0005e20000100800 */
[----:B-1----:R-:W-:Y:S02]  /*2880*/  IABS R8, R8 ;  /* 0x0000000800087213 */ /* 0x002fe40000000000 */
[----:B------:R-:W-:-:S02]  /*2890*/  IMAD.MOV R11, RZ, RZ, -R11 ;  /* 0x000000ffff0b7224 */ /* 0x000fc400078e0a0b */
[----:B------:R-:W-:Y:S01]  /*28a0*/  IMAD R12, R68, R13, R12 ;  /* 0x0000000d440c7224 */ /* 0x000fe200078e020c */
[----:B0-----:R-:W-:Y:S01]  /*28b0*/  IABS R6, R6 ;  /* 0x0000000600067213 */ /* 0x001fe20000000000 */
[----:B------:R-:W-:-:S03]  /*28c0*/  IMAD.HI.U32 R9, R74, R8, RZ ;  /* 0x000000084a097227 */ /* 0x000fc600078e00ff */
[----:B------:R-:W-:Y:S01]  /*28d0*/  STL [R1+0x178], R12 ;  /* 0x0001780c01007387 */ /* 0x000fe20000100800 */
[----:B--2---:R-:W-:-:S04]  /*28e0*/  IMAD.HI.U32 R7, R74, R6, RZ ;  /* 0x000000064a077227 */ /* 0x004fc800078e00ff */
[----:B------:R-:W-:Y:S02]  /*28f0*/  IMAD.MOV R9, RZ, RZ, -R9 ;  /* 0x000000ffff097224 */ /* 0x000fe400078e0a09 */
[----:B------:R-:W-:Y:S02]  /*2900*/  IMAD.MOV R7, RZ, RZ, -R7 ;  /* 0x000000ffff077224 */ /* 0x000fe400078e0a07 */
[C---:B------:R-:W-:Y:S02]  /*2910*/  IMAD R10, R68.reuse, R11, R10 ;  /* 0x0000000b440a7224 */ /* 0x040fe400078e020a */
[----:B------:R-:W-:Y:S02]  /*2920*/  IMAD.MOV R3, RZ, RZ, -R3 ;  /* 0x000000ffff037224 */ /* 0x000fe400078e0a03 */
        /* <DEDUP_REMOVED lines=8> */
[----:B0-----:R-:W-:-:S03]  /*29b0*/  VIADD R10, R0, 0x48 ;  /* 0x00000048000a7836 */ /* 0x001fc60000000000 */
[----:B------:R0:W-:Y:S01]  /*29c0*/  STL [R1+0x43c], R2 ;  /* 0x00043c0201007387 */ /* 0x0001e20000100800 */
[C---:B-1----:R-:W-:Y:S01]  /*29d0*/  VIADD R8, R0.reuse, 0x4a ;  /* 0x0000004a00087836 */ /* 0x042fe20000000000 */
[----:B------:R-:W-:Y:S02]  /*29e0*/  IABS R83, R10 ;  /* 0x0000000a00537213 */ /* 0x000fe40000000000 */
[----:B------:R1:W-:Y:S01]  /*29f0*/  STL [R1+0x1038], R10 ;  /* 0x0010380a01007387 */ /* 0x0003e20000100800 */
[----:B--2---:R-:W-:-:S03]  /*2a00*/  VIADD R6, R0, 0x4b ;  /* 0x0000004b00067836 */ /* 0x004fc60000000000 */
[----:B------:R-:W-:Y:S01]  /*2a10*/  STL [R1+0x1084], R9 ;  /* 0x0010840901007387 */ /* 0x000fe20000100800 */
[C---:B------:R-:W-:Y:S01]  /*2a20*/  IMAD.HI.U32 R12, R74.reuse, R83, RZ ;  /* 0x000000534a0c7227 */ /* 0x040fe200078e00ff */
[----:B0-----:R-:W-:Y:S02]  /*2a30*/  IABS R2, R7 ;  /* 0x0000000700027213 */ /* 0x001fe40000000000 */
[----:B------:R0:W-:Y:S01]  /*2a40*/  STL [R1+0x109c], R8 ;  /* 0x00109c0801007387 */ /* 0x0001e20000100800 */
[----:B------:R-:W-:Y:S01]  /*2a50*/  IMAD.MOV R12, RZ, RZ, -R12 ;  /* 0x000000ffff0c7224 */ /* 0x000fe200078e0a0c */
[----:B-1----:R-:W-:Y:S01]  /*2a60*/  IABS R10, R9 ;  /* 0x00000009000a7213 */ /* 0x002fe20000000000 */
[C---:B------:R-:W-:Y:S01]  /*2a70*/  IMAD.HI.U32 R3, R74.reuse, R2, RZ ;  /* 0x000000024a037227 */ /* 0x040fe200078e00ff */
        /* <DEDUP_REMOVED lines=16> */
[C---:B------:R-:W-:Y:S01]  /*2b80*/  VIADD R7, R0.reuse, 0x4f ;  /* 0x0000004f00077836 */ /* 0x040fe20000000000 */
[----:B------:R1:W-:Y:S01]  /*2b90*/  STL [R1+0xd4], R8 ;  /* 0x0000d40801007387 */ /* 0x0003e20000100800 */
[----:B------:R-:W-:Y:S02]  /*2ba0*/  VIADD R9, R0, 0x50 ;  /* 0x0000005000097836 */ /* 0x000fe40000000000 */
[----:B------:R-:W-:Y:S01]  /*2bb0*/  IMAD R83, R68, R12, R83 ;  /* 0x0000000c44537224 */ /* 0x000fe200078e0253 */
[----:B------:R2:W-:Y:S01]  /*2bc0*/  STL [R1+0x180], R6 ;  /* 0x0001800601007387 */ /* 0x0005e20000100800 */
[C---:B0-----:R-:W-:Y:S01]  /*2bd0*/  VIADD R10, R0.reuse, 0x4d ;  /* 0x0000004d000a7836 */ /* 0x041fe20000000000 */
[----:B------:R-:W-:Y:S02]  /*2be0*/  IABS R84, R9 ;  /* 0x0000000900547213 */ /* 0x000fe40000000000 */
[----:B------:R0:W-:Y:S01]  /*2bf0*/  STL [R1+0x2a0], R2 ;  /* 0x0002a00201007387 */ /* 0x0001e20000100800 */
[----:B-1----:R-:W-:Y:S01]  /*2c00*/  VIADD R8, R0, 0x51 ;  /* 0x0000005100087836 */ /* 0x002fe20000000000 */
[----:B------:R-:W-:-:S02]  /*2c10*/  IABS R11, R10 ;  /* 0x0000000a000b7213 */ /* 0x000fc40000000000 */
[----:B------:R1:W-:Y:S01]  /*2c20*/  STL [R1+0x1034], R10 ;  /* 0x0010340a01007387 */ /* 0x0003e20000100800 */
[----:B--2---:R-:W-:Y:S02]  /*2c30*/  VIADD R6, R0, 0x4e ;  /* 0x0000004e00067836 */ /* 0x004fe40000000000 */
        /* <DEDUP_REMOVED lines=9> */
[----:B------:R-:W-:Y:S01]  /*2cd0*/  IMAD.MOV R10, RZ, RZ, -R10 ;  /* 0x000000ffff0a7224 */ /* 0x000fe200078e0a0a */
[----:B------:R0:W-:Y:S01]  /*2ce0*/  STL [R1+0x110c], R8 ;  /* 0x00110c0801007387 */ /* 0x0001e20000100800 */
[----:B------:R-:W-:Y:S01]  /*2cf0*/  IMAD.MOV R3, RZ, RZ, -R3 ;  /* 0x000000ffff037224 */ /* 0x000fe200078e0a03 */
[----:B-1----:R-:W-:Y:S01]  /*2d00*/  IABS R7, R7 ;  /* 0x0000000700077213 */ /* 0x002fe20000000000 */
[C---:B------:R-:W-:Y:S02]  /*2d10*/  IMAD R11, R68.reuse, R12, R11 ;  /* 0x0000000c440b7224 */ /* 0x040fe400078e020b */
[----:B------:R-:W-:Y:S02]  /*2d20*/  IMAD R84, R68, R10, R84 ;  /* 0x0000000a44547224 */ /* 0x000fe400078e0254 */
[C---:B--2---:R-:W-:Y:S01]  /*2d30*/  IMAD.HI.U32 R9, R74.reuse, R7, RZ ;  /* 0x000000074a097227 */ /* 0x044fe200078e00ff */
[----:B------:R-:W-:Y:S03]  /*2d40*/  STL [R1+0x3cc], R11 ;  /* 0x0003cc0b01007387 */ /* 0x000fe60000100800 */
[----:B0-----:R-:W-:-:S04]  /*2d50*/  IMAD.HI.U32 R8, R74, R6, RZ ;  /* 0x000000064a087227 */ /* 0x001fc800078e00ff */
[----:B------:R-:W-:Y:S02]  /*2d60*/  IMAD.MOV R8, RZ, RZ, -R8 ;  /* 0x000000ffff087224 */ /* 0x000fe400078e0a08 */
[----:B------:R-:W-:Y:S02]  /*2d70*/  IMAD.MOV R9, RZ, RZ, -R9 ;  /* 0x000000ffff097224 */ /* 0x000fe400078e0a09 */
[C---:B------:R-:W-:Y:S02]  /*2d80*/  IMAD R8, R68.reuse, R8, R6 ;  /* 0x0000000844087224 */ /* 0x040fe400078e0206 */
[C---:B------:R-:W-:Y:S02]  /*2d90*/  IMAD R6, R68.reuse, R9, R7 ;  /* 0x0000000944067224 */ /* 0x040fe400078e0207 */
[----:B------:R-:W-:Y:S01]  /*2da0*/  IMAD R2, R68, R3, R2 ;  /* 0x0000000344027224 */ /* 0x000fe200078e0202 */
[----:B------:R0:W-:Y:S01]  /*2db0*/  STL [R1+0x438], R8 ;  /* 0x0004380801007387 */ /* 0x0001e20000100800 */
[----:B------:R-:W-:-:S02]  /*2dc0*/  VIADD R10, R0, 0x52 ;  /* 0x00000052000a7836 */ /* 0x000fc40000000000 */
[C---:B------:R-:W-:Y:S01]  /*2dd0*/  VIADD R9, R0.reuse, 0x53 ;  /* 0x0000005300097836 */ /* 0x040fe20000000000 */
[----:B------:R1:W-:Y:S01]  /*2de0*/  STL [R1+0x434], R6 ;  /* 0x0004340601007387 */ /* 0x0003e20000100800 */
[C---:B------:R-:W-:Y:S01]  /*2df0*/  VIADD R7, R0.reuse, 0x56 ;  /* 0x0000005600077836 */ /* 0x040fe20000000000 */
[----:B------:R-:W-:Y:S02]  /*2e00*/  IABS R12, R10 ;  /* 0x0000000a000c7213 */ /* 0x000fe40000000000 */
[----:B------:R2:W-:Y:S01]  /*2e10*/  STL [R1+0x60], R2 ;  /* 0x0000600201007387 */ /* 0x0005e20000100800 */
[----:B0-----:R-:W-:-:S03]  /*2e20*/  VIADD R8, R0, 0x54 ;  /* 0x0000005400087836 */ /* 0x001fc60000000000 */
[----:B------:R0:W-:Y:S01]  /*2e30*/  STL [R1+0x1054], R10 ;  /* 0x0010540a01007387 */ /* 0x0001e20000100800 */
[----:B------:R-:W-:-:S03]  /*2e40*/  IMAD.HI.U32 R13, R74, R12, RZ ;  /* 0x0000000c4a0d7227 */ /* 0x000fc600078e00ff */
[----:B------:R-:W-:Y:S01]  /*2e50*/  STL [R1+0x1068], R9 ;  /* 0x0010680901007387 */ /* 0x000fe20000100800 */
[----:B-1----:R-:W-:Y:S01]  /*2e60*/  VIADD R6, R0, 0x55 ;  /* 0x0000005500067836 */ /* 0x002fe20000000000 */
[----:B--2---:R-:W-:Y:S01]  /*2e70*/  IABS R2, R7 ;  /* 0x0000000700027213 */ /* 0x004fe20000000000 */
[----:B------:R-:W-:Y:S01]  /*2e80*/  IMAD.MOV R13, RZ, RZ, -R13 ;  /* 0x000000ffff0d7224 */ /* 0x000fe200078e0a0d */
[----:B------:R1:W-:Y:S01]  /*2e90*/  STL [R1+0x1098], R8 ;  /* 0x0010980801007387 */ /* 0x0003e20000100800 */
[----:B0-----:R-:W-:Y:S02]  /*2ea0*/  IABS R10, R9 ;  /* 0x00000009000a7213 */ /* 0x001fe40000000000 */
[C---:B------:R-:W-:Y:S01]  /*2eb0*/  IMAD.HI.U32 R3, R74.reuse, R2, RZ ;  /* 0x000000024a037227 */ /* 0x040fe200078e00ff */
[----:B------:R0:W-:Y:S03]  /*2ec0*/  STL [R1+0x10f0], R6 ;  /* 0x0010f00601007387 */ /* 0x0001e60000100800 */
[----:B------:R-:W-:Y:S01]  /*2ed0*/  IMAD.HI.U32 R11, R74, R10, RZ ;  /* 0x0000000a4a0b7227 */ /* 0x000fe200078e00ff */
[----:B------:R2:W-:Y:S01]  /*2ee0*/  STL [R1+0x1108], R7 ;  /* 0x0011080701007387 */ /* 0x0005e20000100800 */
[----:B-1----:R-:W-:-:S02]  /*2ef0*/  IABS R8, R8 ;  /* 0x0000000800087213 */ /* 0x002fc40000000000 */
[----:B------:R-:W-:Y:S02]  /*2f00*/  IMAD.MOV R11, RZ, RZ, -R11 ;  /* 0x000000ffff0b7224 */ /* 0x000fe400078e0a0b */
        /* <DEDUP_REMOVED lines=17> */
[C---:B0-----:R-:W-:Y:S01]  /*3020*/  VIADD R10, R0.reuse, 0x57 ;  /* 0x00000057000a7836 */ /* 0x041fe20000000000 */
[----:B------:R-:W-:Y:S02]  /*3030*/  IABS R85, R9 ;  /* 0x0000000900557213 */ /* 0x000fe40000000000 */
[----:B------:R0:W-:Y:S01]  /*3040*/  STL [R1+0x428], R2 ;  /* 0x0004280201007387 */ /* 0x0001e20000100800 */
[----:B-1----:R-:W-:-:S03]  /*3050*/  VIADD R8, R0, 0x59 ;  /* 0x0000005900087836 */ /* 0x002fc60000000000 */
[----:B------:R1:W-:Y:S01]  /*3060*/  STL [R1+0x1030], R10 ;  /* 0x0010300a01007387 */ /* 0x0003e20000100800 */
[----:B------:R-:W-:-:S03]  /*3070*/  IMAD.HI.U32 R12, R74, R85, RZ ;  /* 0x000000554a0c7227 */ /* 0x000fc600078e00ff */
[----:B------:R-:W-:Y:S01]  /*3080*/  STL [R1+0x1080], R9 ;  /* 0x0010800901007387 */ /* 0x000fe20000100800 */
[----:B--2---:R-:W-:Y:S01]  /*3090*/  VIADD R6, R0, 0x5a ;  /* 0x0000005a00067836 */ /* 0x004fe20000000000 */
[----:B0-----:R-:W-:Y:S01]  /*30a0*/  IABS R2, R7 ;  /* 0x0000000700027213 */ /* 0x001fe20000000000 */
[----:B------:R-:W-:Y:S01]  /*30b0*/  IMAD.MOV R12, RZ, RZ, -R12 ;  /* 0x000000ffff0c7224 */ /* 0x000fe200078e0a0c */
[----:B------:R0:W-:Y:S01]  /*30c0*/  STL [R1+0x1094], R8 ;  /* 0x0010940801007387 */ /* 0x0001e20000100800 */
[----:B-1----:R-:W-:Y:S02]  /*30d0*/  IABS R10, R10 ;  /* 0x0000000a000a7213 */ /* 0x002fe40000000000 */
        /* <DEDUP_REMOVED lines=32> */
[----:B------:R0:W-:Y:S01]  /*32e0*/  STL [R1+0x10b4], R6 ;  /* 0x0010b40601007387 */ /* 0x0001e20000100800 */
[----:B------:R-:W-:Y:S02]  /*32f0*/  IMAD.MOV R12, RZ, RZ, -R12 ;  /* 0x000000ffff0c7224 */ /* 0x000fe400078e0a0c */
[----:B------:R-:W-:Y:S01]  /*3300*/  IMAD.HI.U32 R3, R74, R2, RZ ;  /* 0x000000024a037227 */ /* 0x000fe200078e00ff */
[----:B------:R2:W-:Y:S01]  /*3310*/  STL [R1+0x1104], R8 ;  /* 0x0011040801007387 */ /* 0x0005e20000100800 */
[----:B-1----:R-:W-:Y:S02]  /*3320*/  IABS R9, R9 ;  /* 0x0000000900097213 */ /* 0x002fe40000000000 */
[----:B------:R-:W-:Y:S01]  /*3330*/  IMAD R11, R68, R12, R11 ;  /* 0x0000000c440b7224 */ /* 0x000fe200078e020b */
[----:B------:R1:W-:Y:S01]  /*3340*/  STL [R1+0x1148], R7 ;  /* 0x0011480701007387 */ /* 0x0003e20000100800 */
[----:B------:R-:W-:Y:S01]  /*3350*/  IMAD.MOV R3, RZ, RZ, -R3 ;  /* 0x000000ffff037224 */ /* 0x000fe200078e0a03 */
[----:B0-----:R-:W-:Y:S01]  /*3360*/  IABS R6, R6 ;  /* 0x0000000600067213 */ /* 0x001fe20000000000 */
[----:B------:R-:W-:Y:S01]  /*3370*/  IMAD.HI.U32 R10, R74, R9, RZ ;  /* 0x000000094a0a7227 */ /* 0x000fe200078e00ff */
[----:B------:R0:W-:Y:S03]  /*3380*/  STL [R1+0x2b4], R11 ;  /* 0x0002b40b01007387 */ /* 0x0001e60000100800 */
[----:B------:R-:W-:-:S02]  /*3390*/  IMAD.MOV R10, RZ, RZ, -R10 ;  /* 0x000000ffff0a7224 */ /* 0x000fc400078e0a0a */
[----:B--2---:R-:W-:-:S04]  /*33a0*/  IMAD.HI.U32 R8, R74, R87, RZ ;  /* 0x000000574a087227 */ /* 0x004fc800078e00ff */
[----:B-1----:R-:W-:-:S04]  /*33b0*/  IMAD.HI.U32 R7, R74, R6, RZ ;  /* 0x000000064a077227 */ /* 0x002fc800078e00ff */
[----:B------:R-:W-:Y:S02]  /*33c0*/  IMAD.MOV R7, RZ, RZ, -R7 ;  /* 0x000000ffff077224 */ /* 0x000fe400078e0a07 */
[C---:B------:R-:W-:Y:S02]  /*33d0*/  IMAD R9, R68.reuse, R10, R9 ;  /* 0x0000000a44097224 */ /* 0x040fe400078e0209 */
[C---:B------:R-:W-:Y:S02]  /*33e0*/  IMAD R6, R68.reuse, R7, R6 ;  /* 0x0000000744067224 */ /* 0x040fe400078e0206 */
[----:B------:R-:W-:Y:S01]  /*33f0*/  IMAD.MOV R8, RZ, RZ, -R8 ;  /* 0x000000ffff087224 */ /* 0x000fe200078e0a08 */
[----:B------:R1:W-:Y:S01]  /*3400*/  STL [R1+0x3d4], R9 ;  /* 0x0003d40901007387 */ /* 0x0003e20000100800 */
[----:B------:R-:W-:Y:S02]  /*3410*/  IMAD R2, R68, R3, R2 ;  /* 0x0000000344027224 */ /* 0x000fe400078e0202 */
[C---:B------:R-:W-:Y:S01]  /*3420*/  VIADD R10, R0.reuse, 0x62 ;  /* 0x00000062000a7836 */ /* 0x040fe20000000000 */
[----:B------:R2:W-:Y:S01]  /*3430*/  STL [R1+0x418], R6 ;  /* 0x0004180601007387 */ /* 0x0005e20000100800 */
[----:B------:R-:W-:-:S02]  /*3440*/  VIADD R7, R0, 0x64 ;  /* 0x0000006400077836 */ /* 0x000fc40000000000 */
[----:B------:R-:W-:Y:S01]  /*3450*/  IMAD R87, R68, R8, R87 ;  /* 0x0000000844577224 */ /* 0x000fe200078e0257 */
[----:B------:R-:W-:Y:S01]  /*3460*/  STL [R1+0x58], R2 ;  /* 0x0000580201007387 */ /* 0x000fe20000100800 */
[C---:B------:R-:W-:Y:S01]  /*3470*/  VIADD R8, R0.reuse, 0x65 ;  /* 0x0000006500087836 */ /* 0x040fe20000000000 */
[----:B0-----:R-:W-:Y:S01]  /*3480*/  IABS R11, R10 ;  /* 0x0000000a000b7213 */ /* 0x001fe20000000000 */
[C---:B-1----:R-:W-:Y:S01]  /*3490*/  VIADD R9, R0.reuse, 0x63 ;  /* 0x0000006300097836 */ /* 0x042fe20000000000 */
[----:B------:R-:W-:Y:S01]  /*34a0*/  STL [R1+0x1060], R10 ;  /* 0x0010600a01007387 */ /* 0x000fe20000100800 */
[----:B--2---:R-:W-:Y:S01]  /*34b0*/  VIADD R6, R0, 0x68 ;  /* 0x0000006800067836 */ /* 0x004fe20000000000 */
[----:B------:R-:W-:Y:S02]  /*34c0*/  IABS R3, R8 ;  /* 0x0000000800037213 */ /* 0x000fe40000000000 */
[----:B------:R0:W-:Y:S01]  /*34d0*/  STL [R1+0x1090], R9 ;  /* 0x0010900901007387 */ /* 0x0001e20000100800 */
[----:B------:R-:W-:Y:S01]  /*34e0*/  IMAD.HI.U32 R12, R74, R11, RZ ;  /* 0x0000000b4a0c7227 */ /* 0x000fe200078e00ff */
[----:B------:R-:W-:-:S02]  /*34f0*/  IABS R86, R6 ;  /* 0x0000000600567213 */ /* 0x000fc40000000000 */
[----:B------:R1:W-:Y:S01]  /*3500*/  STL [R1+0x10ec], R7 ;  /* 0x0010ec0701007387 */ /* 0x0003e20000100800 */
[----:B------:R-:W-:-:S03]  /*3510*/  IMAD.MOV R12, RZ, RZ, -R12 ;  /* 0x000000ffff0c7224 */ /* 0x000fc600078e0a0c */
[----:B------:R2:W-:Y:S01]  /*3520*/  STL [R1+0x1100], R8 ;  /* 0x0011000801007387 */ /* 0x0005e20000100800 */
[----:B------:R-:W-:Y:S01]  /*3530*/  IMAD R11, R68, R12, R11 ;  /* 0x0000000c440b7224 */ /* 0x000fe200078e020b */
[----:B0-----:R-:W-:Y:S01]  /*3540*/  IABS R9, R9 ;  /* 0x0000000900097213 */ /* 0x001fe20000000000 */
        /* <DEDUP_REMOVED lines=41> */
[C---:B------:R-:W-:Y:S02]  /*37e0*/  IMAD R12, R68.reuse, R13, R12 ;  /* 0x0000000d440c7224 */ /* 0x040fe400078e020c */
[----:B------:R-:W-:Y:S02]  /*37f0*/  IMAD.MOV R7, RZ, RZ, -R7 ;  /* 0x000000ffff077224 */ /* 0x000fe400078e0a07 */
[----:B------:R-:W-:Y:S01]  /*3800*/  IMAD R10, R68, R11, R10 ;  /* 0x0000000b440a7224 */ /* 0x000fe200078e020a */
[----:B------:R-:W-:Y:S01]  /*3810*/  STL [R1+0x64], R12 ;  /* 0x0000640c01007387 */ /* 0x000fe20000100800 */
[----:B------:R-:W-:-:S02]  /*3820*/  IMAD.MOV R3, RZ, RZ, -R3 ;  /* 0x000000ffff037224 */ /* 0x000fc400078e0a03 */
[C---:B------:R-:W-:Y:S01]  /*3830*/  IMAD R8, R68.reuse, R9, R8 ;  /* 0x0000000944087224 */ /* 0x040fe200078e0208 */
[----:B------:R0:W-:Y:S01]  /*3840*/  STL [R1+0xe4], R10 ;  /* 0x0000e40a01007387 */ /* 0x0001e20000100800 */
[C---:B------:R-:W-:Y:S02]  /*3850*/  IMAD R6, R68.reuse, R7, R6 ;  /* 0x0000000744067224 */ /* 0x040fe400078e0206 */
        /* <DEDUP_REMOVED lines=39> */
[----:B------:R-:W-:Y:S01]  /*3ad0*/  IABS R89, R9 ;  /* 0x0000000900597213 */ /* 0x000fe20000000000 */
[C---:B0-----:R-:W-:Y:S02]  /*3ae0*/  VIADD R10, R0.reuse, 0x75 ;  /* 0x00000075000a7836 */ /* 0x041fe40000000000 */
        /* <DEDUP_REMOVED lines=35> */
[----:B-1----:R-:W-:-:S02]  /*3d20*/  VIADD R8, R0, 0x7d ;  /* 0x0000007d00087836 */ /* 0x002fc40000000000 */
[----:B------:R-:W-:Y:S01]  /*3d30*/  IABS R11, R10 ;  /* 0x0000000a000b7213 */ /* 0x000fe20000000000 */
[----:B------:R1:W-:Y:S01]  /*3d40*/  STL [R1+0x1160], R10 ;  /* 0x0011600a01007387 */ /* 0x0003e20000100800 */
[----:B--2---:R-:W-:-:S03]  /*3d50*/  VIADD R6, R0, 0x81 ;  /* 0x0000008100067836 */ /* 0x004fc60000000000 */
[----:B------:R2:W-:Y:S01]  /*3d60*/  STL [R1+0x1168], R8 ;  /* 0x0011680801007387 */ /* 0x0005e20000100800 */
[C---:B------:R-:W-:Y:S01]  /*3d70*/  IMAD.HI.U32 R12, R74.reuse, R11, RZ ;  /* 0x0000000b4a0c7227 */ /* 0x040fe200078e00ff */
[----:B0-----:R-:W-:Y:S02]  /*3d80*/  IABS R2, R7 ;  /* 0x0000000700027213 */ /* 0x001fe40000000000 */
[----:B------:R0:W-:Y:S01]  /*3d90*/  STL [R1+0x1190], R9 ;  /* 0x0011900901007387 */ /* 0x0001e20000100800 */
[----:B------:R-:W-:Y:S02]  /*3da0*/  IMAD.MOV R12, RZ, RZ, -R12 ;  /* 0x000000ffff0c7224 */ /* 0x000fe400078e0a0c */
[C---:B-1----:R-:W-:Y:S01]  /*3db0*/  IMAD.HI.U32 R10, R74.reuse, R90, RZ ;  /* 0x0000005a4a0a7227 */ /* 0x042fe200078e00ff */
[----:B------:R1:W-:Y:S01]  /*3dc0*/  STL [R1+0x119c], R6 ;  /* 0x00119c0601007387 */ /* 0x0003e20000100800 */
[----:B--2---:R-:W-:Y:S02]  /*3dd0*/  IABS R8, R8 ;  /* 0x0000000800087213 */ /* 0x004fe40000000000 */
[C---:B------:R-:W-:Y:S01]  /*3de0*/  IMAD.HI.U32 R3, R74.reuse, R2, RZ ;  /* 0x000000024a037227 */ /* 0x040fe200078e00ff */
[----:B------:R2:W-:Y:S03]  /*3df0*/  STL [R1+0x11ac], R7 ;  /* 0x0011ac0701007387 */ /* 0x0005e60000100800 */
[----:B0-----:R-:W-:Y:S01]  /*3e00*/  IMAD.HI.U32 R9, R74, R8, RZ ;  /* 0x000000084a097227 */ /* 0x001fe200078e00ff */
[----:B-1----:R-:W-:-:S03]  /*3e10*/  IABS R6, R6 ;  /* 0x0000000600067213 */ /* 0x002fc60000000000 */
[----:B------:R-:W-:Y:S02]  /*3e20*/  IMAD.MOV R9, RZ, RZ, -R9 ;  /* 0x000000ffff097224 */ /* 0x000fe400078e0a09 */
[----:B------:R-:W-:Y:S02]  /*3e30*/  IMAD R11, R68, R12, R11 ;  /* 0x0000000c440b7224 */ /* 0x000fe400078e020b */
[----:B--2---:R-:W-:-:S03]  /*3e40*/  IMAD.HI.U32 R7, R74, R6, RZ ;  /* 0x000000064a077227 */ /* 0x004fc600078e00ff */
[----:B------:R0:W-:Y:S01]  /*3e50*/  STL [R1+0x2e8], R11 ;  /* 0x0002e80b01007387 */ /* 0x0001e20000100800 */
[----:B------:R-:W-:Y:S02]  /*3e60*/  IMAD.MOV R7, RZ, RZ, -R7 ;  /* 0x000000ffff077224 */ /* 0x000fe400078e0a07 */
[C---:B------:R-:W-:Y:S02]  /*3e70*/  IMAD R8, R68.reuse, R9, R8 ;  /* 0x0000000944087224 */ /* 0x040fe400078e0208 */
[----:B------:R-:W-:Y:S02]  /*3e80*/  IMAD.MOV R10, RZ, RZ, -R10 ;  /* 0x000000ffff0a7224 */ /* 0x000fe400078e0a0a */
[----:B------:R-:W-:Y:S01]  /*3e90*/  IMAD.MOV R3, RZ, RZ, -R3 ;  /* 0x000000ffff037224 */ /* 0x000fe200078e0a03 */
[----:B------:R1:W-:Y:S01]  /*3ea0*/  STL [R1+0x3bc], R8 ;  /* 0x0003bc0801007387 */ /* 0x0003e20000100800 */
[C---:B------:R-:W-:Y:S02]  /*3eb0*/  IMAD R6, R68.reuse, R7, R6 ;  /* 0x0000000744067224 */ /* 0x040fe400078e0206 */
[----:B------:R-:W-:-:S02]  /*3ec0*/  IMAD R90, R68, R10, R90 ;  /* 0x0000000a445a7224 */ /* 0x000fc400078e025a */
[----:B------:R-:W-:Y:S01]  /*3ed0*/  IMAD R2, R68, R3, R2 ;  /* 0x0000000344027224 */ /* 0x000fe200078e0202 */
[----:B------:R2:W-:Y:S01]  /*3ee0*/  STL [R1+0x78], R6 ;  /* 0x0000780601007387 */ /* 0x0005e20000100800 */
[C---:B------:R-:W-:Y:S02]  /*3ef0*/  VIADD R10, R0.reuse, 0x83 ;  /* 0x00000083000a7836 */ /* 0x040fe40000000000 */
[C---:B------:R-:W-:Y:S01]  /*3f00*/  VIADD R7, R0.reuse, 0x85 ;  /* 0x0000008500077836 */ /* 0x040fe20000000000 */
[----:B------:R3:W-:Y:S01]  /*3f10*/  STL [R1+0xf8], R2 ;  /* 0x0000f80201007387 */ /* 0x0007e20000100800 */
[C---:B------:R-:W-:Y:S01]  /*3f20*/  VIADD R9, R0.reuse, 0x88 ;  /* 0x0000008800097836 */ /* 0x040fe20000000000 */
[----:B0-----:R-:W-:Y:S01]  /*3f30*/  IABS R11, R10 ;  /* 0x0000000a000b7213 */ /* 0x001fe20000000000 */
[C---:B-1----:R-:W-:Y:S01]  /*3f40*/  VIADD R8, R0.reuse, 0x89 ;  /* 0x0000008900087836 */ /* 0x042fe20000000000 */
[----:B------:R0:W-:Y:S01]  /*3f50*/  STL [R1+0x1174], R10 ;  /* 0x0011740a01007387 */ /* 0x0001e20000100800 */
[----:B--2---:R-:W-:Y:S01]  /*3f60*/  VIADD R6, R0, 0x84 ;  /* 0x0000008400067836 */ /* 0x004fe20000000000 */
[----:B------:R-:W-:Y:S01]  /*3f70*/  IABS R91, R9 ;  /* 0x00000009005b7213 */ /* 0x000fe20000000000 */
[----:B------:R-:W-:Y:S01]  /*3f80*/  IMAD.HI.U32 R12, R74, R11, RZ ;  /* 0x0000000b4a0c7227 */ /* 0x000fe200078e00ff */
[----:B---3--:R-:W-:-:S02]  /*3f90*/  IABS R2, R8 ;  /* 0x0000000800027213 */ /* 0x008fc40000000000 */
[----:B------:R1:W-:Y:S01]  /*3fa0*/  STL [R1+0x1184], R6 ;  /* 0x0011840601007387 */ /* 0x0003e20000100800 */
[----:B------:R-:W-:Y:S02]  /*3fb0*/  IMAD.MOV R12, RZ, RZ, -R12 ;  /* 0x000000ffff0c7224 */ /* 0x000fe400078e0a0c */
[C---:B0-----:R-:W-:Y:S01]  /*3fc0*/  IMAD.HI.U32 R10, R74.reuse, R91, RZ ;  /* 0x0000005b4a0a7227 */ /* 0x041fe200078e00ff */
[----:B------:R0:W-:Y:S03]  /*3fd0*/  STL [R1+0x1198], R7 ;  /* 0x0011980701007387 */ /* 0x0001e60000100800 */
[----:B------:R-:W-:Y:S01]  /*3fe0*/  IMAD.HI.U32 R3, R74, R2, RZ ;  /* 0x000000024a037227 */ /* 0x000fe200078e00ff */
[----:B------:R2:W-:Y:S01]  /*3ff0*/  STL [R1+0x11bc], R9 ;  /* 0x0011bc0901007387 */ /* 0x0005e20000100800 */
[----:B-1----:R-:W-:Y:S02]  /*4000*/  IABS R6, R6 ;  /* 0x0000000600067213 */ /* 0x002fe40000000000 */
[----:B------:R-:W-:Y:S01]  /*4010*/  IMAD.MOV R10, RZ, RZ, -R10 ;  /* 0x000000ffff0a7224 */ /* 0x000fe200078e0a0a */
[----:B------:R1:W-:Y:S01]  /*4020*/  STL [R1+0x11c8], R8 ;  /* 0x0011c80801007387 */ /* 0x0003e20000100800 */
[----:B------:R-:W-:Y:S01]  /*4030*/  IMAD.MOV R3, RZ, RZ, -R3 ;  /* 0x000000ffff037224 */ /* 0x000fe200078e0a03 */
[----:B0-----:R-:W-:Y:S01]  /*4040*/  IABS R7, R7 ;  /* 0x0000000700077213 */ /* 0x001fe20000000000 */
[----:B------:R-:W-:-:S02]  /*4050*/  IMAD R11, R68, R12, R11 ;  /* 0x0000000c440b7224 */ /* 0x000fc400078e020b */
[----:B------:R-:W-:Y:S02]  /*4060*/  IMAD R91, R68, R10, R91 ;  /* 0x0000000a445b7224 */ /* 0x000fe400078e025b */
[C---:B--2---:R-:W-:Y:S01]  /*4070*/  IMAD.HI.U32 R9, R74.reuse, R7, RZ ;  /* 0x000000074a097227 */ /* 0x044fe200078e00ff */
[----:B------:R0:W-:Y:S03]  /*4080*/  STL [R1+0x1c4], R11 ;  /* 0x0001c40b01007387 */ /* 0x0001e60000100800 */
[----:B-1----:R-:W-:-:S04]  /*4090*/  IMAD.HI.U32 R8, R74, R6, RZ ;  /* 0x000000064a087227 */ /* 0x002fc800078e00ff */
        /* <DEDUP_REMOVED lines=10> */
[----:B0-----:R-:W-:Y:S02]  /*4140*/  IABS R11, R10 ;  /* 0x0000000a000b7213 */ /* 0x001fe40000000000 */
[----:B------:R0:W-:Y:S01]  /*4150*/  STL [R1+0x74], R2 ;  /* 0x0000740201007387 */ /* 0x0001e20000100800 */
[----:B-1----:R-:W-:Y:S01]  /*4160*/  VIADD R8, R0, 0x8c ;  /* 0x0000008c00087836 */ /* 0x002fe20000000000 */
[----:B------:R-:W-:Y:S02]  /*4170*/  IABS R3, R7 ;  /* 0x0000000700037213 */ /* 0x000fe40000000000 */
[----:B------:R-:W-:Y:S01]  /*4180*/  STL [R1+0x118c], R10 ;  /* 0x00118c0a01007387 */ /* 0x000fe20000100800 */
[----:B------:R-:W-:-:S03]  /*4190*/  IMAD.HI.U32 R12, R74, R11, RZ ;  /* 0x0000000b4a0c7227 */ /* 0x000fc600078e00ff */
[----:B------:R1:W-:Y:S01]  /*41a0*/  STL [R1+0x11a0], R9 ;  /* 0x0011a00901007387 */ /* 0x0003e20000100800 */
[----:B--2---:R-:W-:Y:S01]  /*41b0*/  VIADD R6, R0, 0x90 ;  /* 0x0000009000067836 */ /* 0x004fe20000000000 */
[----:B0-----:R-:W-:Y:S01]  /*41c0*/  IABS R2, R8 ;  /* 0x0000000800027213 */ /* 0x001fe20000000000 */
[----:B------:R-:W-:Y:S01]  /*41d0*/  IMAD.MOV R12, RZ, RZ, -R12 ;  /* 0x000000ffff0c7224 */ /* 0x000fe200078e0a0c */
[----:B------:R0:W-:Y:S02]  /*41e0*/  STL [R1+0x11a4], R8 ;  /* 0x0011a40801007387 */ /* 0x0001e40000100800 */
[----:B------:R-:W-:Y:S01]  /*41f0*/  IABS R92, R6 ;  /* 0x00000006005c7213 */ /* 0x000fe20000000000 */
[----:B------:R-:W-:Y:S01]  /*4200*/  IMAD R11, R68, R12, R11 ;  /* 0x0000000c440b7224 */ /* 0x000fe200078e020b */
[----:B------:R-:W-:Y:S01]  /*4210*/  STL [R1+0x11b4], R7 ;  /* 0x0011b40701007387 */ /* 0x000fe20000100800 */
[----:B-1----:R-:W-:-:S03]  /*4220*/  IABS R9, R9 ;  /* 0x0000000900097213 */ /* 0x002fc60000000000 */
[----:B------:R1:W-:Y:S01]  /*4230*/  STL [R1+0x11e4], R6 ;  /* 0x0011e40601007387 */ /* 0x0003e20000100800 */
[----:B0-----:R-:W-:-:S03]  /*4240*/  IMAD.HI.U32 R8, R74, R92, RZ ;  /* 0x0000005c4a087227 */ /* 0x001fc600078e00ff */
[----:B------:R0:W-:Y:S01]  /*4250*/  STL [R1+0xfc], R11 ;  /* 0x0000fc0b01007387 */ /* 0x0001e20000100800 */
[----:B------:R-:W-:-:S04]  /*4260*/  IMAD.HI.U32 R10, R74, R9, RZ ;  /* 0x000000094a0a7227 */ /* 0x000fc800078e00ff */
[----:B-1----:R-:W-:-:S04]  /*4270*/  IMAD.HI.U32 R6, R74, R2, RZ ;  /* 0x000000024a067227 */ /* 0x002fc800078e00ff */
[----:B------:R-:W-:-:S04]  /*4280*/  IMAD.HI.U32 R7, R74, R3, RZ ;  /* 0x000000034a077227 */ /* 0x000fc800078e00ff */
[----:B------:R-:W-:Y:S02]  /*4290*/  IMAD.MOV R10, RZ, RZ, -R10 ;  /* 0x000000ffff0a7224 */ /* 0x000fe400078e0a0a */
[----:B------:R-:W-:Y:S02]  /*42a0*/  IMAD.MOV R6, RZ, RZ, -R6 ;  /* 0x000000ffff067224 */ /* 0x000fe400078e0a06 */
[----:B------:R-:W-:Y:S02]  /*42b0*/  IMAD.MOV R7, RZ, RZ, -R7 ;  /* 0x000000ffff077224 */ /* 0x000fe400078e0a07 */
[C---:B------:R-:W-:Y:S02]  /*42c0*/  IMAD R9, R68.reuse, R10, R9 ;  /* 0x0000000a44097224 */ /* 0x040fe400078e0209 */
[C---:B------:R-:W-:Y:S02]  /*42d0*/  IMAD R6, R68.reuse, R6, R2 ;  /* 0x0000000644067224 */ /* 0x040fe400078e0202 */
[----:B------:R-:W-:Y:S01]  /*42e0*/  IMAD R2, R68, R7, R3 ;  /* 0x0000000744027224 */ /* 0x000fe200078e0203 */
[----:B------:R1:W-:Y:S01]  /*42f0*/  STL [R1+0x1d8], R9 ;  /* 0x0001d80901007387 */ /* 0x0003e20000100800 */
[----:B0-----:R-:W-:-:S02]  /*4300*/  VIADD R11, R0, 0x91 ;  /* 0x00000091000b7836 */ /* 0x001fc40000000000 */
[----:B------:R-:W-:Y:S01]  /*4310*/  VIADD R10, R0, 0x92 ;  /* 0x00000092000a7836 */ /* 0x000fe20000000000 */
[----:B------:R0:W-:Y:S01]  /*4320*/  STL [R1+0x2a8], R6 ;  /* 0x0002a80601007387 */ /* 0x0001e20000100800 */
[----:B------:R-:W-:Y:S01]  /*4330*/  IMAD.MOV R8, RZ, RZ, -R8 ;  /* 0x000000ffff087224 */ /* 0x000fe200078e0a08 */
[----:B------:R-:W-:Y:S02]  /*4340*/  IABS R12, R11 ;  /* 0x0000000b000c7213 */ /* 0x000fe40000000000 */
[----:B------:R2:W-:Y:S01]  /*4350*/  STL [R1+0x39c], R2 ;  /* 0x00039c0201007387 */ /* 0x0005e20000100800 */
[----:B------:R-:W-:Y:S02]  /*4360*/  IMAD R92, R68, R8, R92 ;  /* 0x00000008445c7224 */ /* 0x000fe400078e025c */
[----:B-1----:R-:W-:Y:S01]  /*4370*/  VIADD R9, R0, 0x93 ;  /* 0x0000009300097836 */ /* 0x002fe20000000000 */
[----:B------:R-:W-:Y:S01]  /*4380*/  STL [R1+0x11a8], R11 ;  /* 0x0011a80b01007387 */ /* 0x000fe20000100800 */
[----:B------:R-:W-:-:S03]  /*4390*/  IMAD.HI.U32 R13, R74, R12, RZ ;  /* 0x0000000c4a0d7227 */ /* 0x000fc600078e00ff */
[----:B------:R1:W-:Y:S01]  /*43a0*/  STL [R1+0x11b0], R10 ;  /* 0x0011b00a01007387 */ /* 0x0003e20000100800 */
[C---:B0-----:R-:W-:Y:S01]  /*43b0*/  VIADD R6, R0.reuse, 0x95 ;  /* 0x0000009500067836 */ /* 0x041fe20000000000 */
[----:B------:R-:W-:Y:S01]  /*43c0*/  IABS R8, R9 ;  /* 0x0000000900087213 */ /* 0x000fe20000000000 */
[----:B--2---:R-:W-:Y:S01]  /*43d0*/  VIADD R2, R0, 0x94 ;  /* 0x0000009400027836 */ /* 0x004fe20000000000 */
[----:B------:R-:W-:Y:S01]  /*43e0*/  STL [R1+0x11c4], R9 ;  /* 0x0011c40901007387 */ /* 0x000fe20000100800 */
[----:B------:R-:W-:Y:S01]  /*43f0*/  IMAD.MOV R13, RZ, RZ, -R13 ;  /* 0x000000ffff0d7224 */ /* 0x000fe200078e0a0d */
[----:B------:R-:W-:Y:S02]  /*4400*/  IABS R3, R6 ;  /* 0x0000000600037213 */ /* 0x000fe40000000000 */
[----:B------:R0:W-:Y:S01]  /*4410*/  STL [R1+0x11d8], R2 ;  /* 0x0011d80201007387 */ /* 0x0001e20000100800 */
[----:B------:R-:W-:Y:S01]  /*4420*/  IMAD R12, R68, R13, R12 ;  /* 0x0000000d440c7224 */ /* 0x000fe200078e020c */
[----:B-1----:R-:W-:Y:S01]  /*4430*/  IABS R10, R10 ;  /* 0x0000000a000a7213 */ /* 0x002fe20000000000 */
[C---:B------:R-:W-:Y:S01]  /*4440*/  IMAD.HI.U32 R7, R74.reuse, R3, RZ ;  /* 0x000000034a077227 */ /* 0x040fe200078e00ff */
[----:B------:R1:W-:Y:S03]  /*4450*/  STL [R1+0x11e0], R6 ;  /* 0x0011e00601007387 */ /* 0x0003e60000100800 */
[----:B------:R-:W-:Y:S01]  /*4460*/  IMAD.HI.U32 R11, R74, R10, RZ ;  /* 0x0000000a4a0b7227 */ /* 0x000fe200078e00ff */
[----:B------:R-:W-:Y:S01]  /*4470*/  STL [R1+0x70], R12 ;  /* 0x0000700c01007387 */ /* 0x000fe20000100800 */
[----:B0-----:R-:W-:-:S02]  /*4480*/  IABS R2, R2 ;  /* 0x0000000200027213 */ /* 0x001fc40000000000 */
[----:B------:R-:W-:-:S04]  /*4490*/  IMAD.HI.U32 R9, R74, R8, RZ ;  /* 0x000000084a097227 */ /* 0x000fc800078e00ff */
[----:B-1----:R-:W-:-:S04]  /*44a0*/  IMAD.HI.U32 R6, R74, R2, RZ ;  /* 0x000000024a067227 */ /* 0x002fc800078e00ff */
        /* <DEDUP_REMOVED lines=10> */
[----:B------:R-:W-:-:S03]  /*4550*/  VIADD R9, R0, 0x99 ;  /* 0x0000009900097836 */ /* 0x000fc60000000000 */
        /* <DEDUP_REMOVED lines=8> */
[----:B------:R-:W-:-:S03]  /*45e0*/  IMAD.HI.U32 R12, R74, R93, RZ ;  /* 0x0000005d4a0c7227 */ /* 0x000fc600078e00ff */
[----:B------:R2:W-:Y:S01]  /*45f0*/  STL [R1+0x11ec], R8 ;  /* 0x0011ec0801007387 */ /* 0x0005e20000100800 */
[----:B0-----:R-:W-:Y:S01]  /*4600*/  VIADD R2, R0, 0x9c ;  /* 0x0000009c00027836 */ /* 0x001fe20000000000 */
[----:B-1----:R-:W-:Y:S01]  /*4610*/  IABS R10, R9 ;  /* 0x00000009000a7213 */ /* 0x002fe20000000000 */
[----:B------:R-:W-:Y:S01]  /*4620*/  IMAD.MOV R12, RZ, RZ, -R12 ;  /* 0x000000ffff0c7224 */ /* 0x000fe200078e0a0c */
[----:B------:R0:W-:Y:S03]  /*4630*/  STL [R1+0x11f4], R6 ;  /* 0x0011f40601007387 */ /* 0x0001e60000100800 */
[----:B------:R-:W-:Y:S01]  /*4640*/  IMAD.HI.U32 R11, R74, R10, RZ ;  /* 0x0000000a4a0b7227 */ /* 0x000fe200078e00ff */
[----:B------:R1:W-:Y:S01]  /*4650*/  STL [R1+0x1208], R2 ;  /* 0x0012080201007387 */ /* 0x0003e20000100800 */
[----:B--2---:R-:W-:Y:S02]  /*4660*/  IABS R8, R8 ;  /* 0x0000000800087213 */ /* 0x004fe40000000000 */
[----:B------:R-:W-:-:S02]  /*4670*/  IMAD.MOV R11, RZ, RZ, -R11 ;  /* 0x000000ffff0b7224 */ /* 0x000fc400078e0a0b */
[----:B------:R-:W-:Y:S01]  /*4680*/  IMAD R93, R68, R12, R93 ;  /* 0x0000000c445d7224 */ /* 0x000fe200078e025d */
[----:B0-----:R-:W-:Y:S01]  /*4690*/  IABS R6, R6 ;  /* 0x0000000600067213 */ /* 0x001fe20000000000 */
[----:B------:R-:W-:Y:S01]  /*46a0*/  IMAD.HI.U32 R9, R74, R8, RZ ;  /* 0x000000084a097227 */ /* 0x000fe200078e00ff */
[----:B-1----:R-:W-:-:S03]  /*46b0*/  IABS R2, R2 ;  /* 0x0000000200027213 */ /* 0x002fc60000000000 */
[----:B------:R-:W-:-:S04]  /*46c0*/  IMAD.HI.U32 R7, R74, R6, RZ ;  /* 0x000000064a077227 */ /* 0x000fc800078e00ff */
[----:B------:R-:W-:-:S04]  /*46d0*/  IMAD.HI.U32 R3, R74, R2, RZ ;  /* 0x000000024a037227 */ /* 0x000fc800078e00ff */
        /* <DEDUP_REMOVED lines=30> */
[----:B------:R-:W-:Y:S01]  /*48c0*/  IMAD R11, R68, R12, R11 ;  /* 0x0000000c440b7224 */ /* 0x000fe200078e020b */
[----:B-1----:R-:W-:Y:S01]  /*48d0*/  IABS R6, R6 ;  /* 0x0000000600067213 */ /* 0x002fe20000000000 */
        /* <DEDUP_REMOVED lines=8> */
[----:B------:R0:W-:Y:S01]  /*4960*/  STL [R1], R10 ;  /* 0x0000000a01007387 */ /* 0x0001e20000100800 */
        /* <DEDUP_REMOVED lines=8> */
[----:B-1----:R-:W-:-:S03]  /*49f0*/  VIADD R8, R0, 0xa5 ;  /* 0x000000a500087836 */ /* 0x002fc60000000000 */
[----:B------:R1:W-:Y:S01]  /*4a00*/  STL [R1+0x11dc], R10 ;  /* 0x0011dc0a01007387 */ /* 0x0003e20000100800 */
[----:B--2---:R-:W-:-:S03]  /*4a10*/  VIADD R6, R0, 0xa9 ;  /* 0x000000a900067836 */ /* 0x004fc60000000000 */
[----:B------:R2:W-:Y:S01]  /*4a20*/  STL [R1+0x11f0], R8 ;  /* 0x0011f00801007387 */ /* 0x0005e20000100800 */
[----:B0-----:R-:W-:-:S03]  /*4a30*/  IABS R2, R7 ;  /* 0x0000000700027213 */ /* 0x001fc60000000000 */
[----:B------:R0:W-:Y:S01]  /*4a40*/  STL [R1+0x1218], R9 ;  /* 0x0012180901007387 */ /* 0x0001e20000100800 */
[----:B-1----:R-:W-:Y:S01]  /*4a50*/  IABS R10, R10 ;  /* 0x0000000a000a7213 */ /* 0x002fe20000000000 */
[C---:B------:R-:W-:Y:S02]  /*4a60*/  IMAD.HI.U32 R3, R74.reuse, R2, RZ ;  /* 0x000000024a037227 */ /* 0x040fe400078e00ff */
[----:B------:R1:W-:Y:S01]  /*4a70*/  STL [R1+0x1228], R6 ;  /* 0x0012280601007387 */ /* 0x0003e20000100800 */
[----:B--2---:R-:W-:Y:S01]  /*4a80*/  IABS R8, R8 ;  /* 0x0000000800087213 */ /* 0x004fe20000000000 */
[C---:B------:R-:W-:Y:S02]  /*4a90*/  IMAD.HI.U32 R11, R74.reuse, R10, RZ ;  /* 0x0000000a4a0b7227 */ /* 0x040fe400078e00ff */
[----:B------:R2:W-:Y:S01]  /*4aa0*/  STL [R1+0x1234], R7 ;  /* 0x0012340701007387 */ /* 0x0005e20000100800 */
[----:B0-----:R-:W-:Y:S01]  /*4ab0*/  IABS R9, R9 ;  /* 0x0000000900097213 */ /* 0x001fe20000000000 */
[----:B------:R-:W-:Y:S01]  /*4ac0*/  IMAD.HI.U32 R12, R74, R8, RZ ;  /* 0x000000084a0c7227 */ /* 0x000fe200078e00ff */
[----:B-1----:R-:W-:-:S03]  /*4ad0*/  IABS R6, R6 ;  /* 0x0000000600067213 */ /* 0x002fc60000000000 */
[----:B------:R-:W-:-:S04]  /*4ae0*/  IMAD.HI.U32 R13, R74, R9, RZ ;  /* 0x000000094a0d7227 */ /* 0x000fc800078e00ff */
[----:B--2---:R-:W-:-:S04]  /*4af0*/  IMAD.HI.U32 R7, R74, R6, RZ ;  /* 0x000000064a077227 */ /* 0x004fc800078e00ff */
[----:B------:R-:W-:Y:S02]  /*4b00*/  IMAD.MOV R11, RZ, RZ, -R11 ;  /* 0x000000ffff0b7224 */ /* 0x000fe400078e0a0b */
[----:B------:R-:W-:Y:S02]  /*4b10*/  IMAD.MOV R12, RZ, RZ, -R12 ;  /* 0x000000ffff0c7224 */ /* 0x000fe400078e0a0c */
[----:B------:R-:W-:Y:S02]  /*4b20*/  IMAD.MOV R13, RZ, RZ, -R13 ;  /* 0x000000ffff0d7224 */ /* 0x000fe400078e0a0d */
[----:B------:R-:W-:Y:S02]  /*4b30*/  IMAD.MOV R7, RZ, RZ, -R7 ;  /* 0x000000ffff077224 */ /* 0x000fe400078e0a07 */
[C---:B------:R-:W-:Y:S02]  /*4b40*/  IMAD R11, R68.reuse, R11, R10 ;  /* 0x0000000b440b7224 */ /* 0x040fe400078e020a */
[----:B------:R-:W-:-:S02]  /*4b50*/  IMAD R10, R68, R12, R8 ;  /* 0x0000000c440a7224 */ /* 0x000fc400078e0208 */
[C---:B------:R-:W-:Y:S01]  /*4b60*/  IMAD R8, R68.reuse, R13, R9 ;  /* 0x0000000d44087224 */ /* 0x040fe200078e0209 */
[----:B------:R-:W-:Y:S01]  /*4b70*/  STL [R1+0x268], R11 ;  /* 0x0002680b01007387 */ /* 0x000fe20000100800 */
[----:B------:R-:W-:Y:S02]  /*4b80*/  IMAD.MOV R3, RZ, RZ, -R3 ;  /* 0x000000ffff037224 */ /* 0x000fe400078e0a03 */
        /* <DEDUP_REMOVED lines=9> */
[----:B-1----:R-:W-:-:S03]  /*4c20*/  VIADD R8, R0, 0xb0 ;  /* 0x000000b000087836 */ /* 0x002fc60000000000 */
[----:B------:R1:W-:Y:S01]  /*4c30*/  STL [R1+0x1200], R9 ;  /* 0x0012000901007387 */ /* 0x0003e20000100800 */
[----:B--2---:R-:W-:Y:S01]  /*4c40*/  VIADD R6, R0, 0xac ;  /* 0x000000ac00067836 */ /* 0x004fe20000000000 */
[----:B0-----:R-:W-:-:S04]  /*4c50*/  IABS R2, R10 ;  /* 0x0000000a00027213 */ /* 0x001fc80000000000 */
[----:B------:R0:W-:Y:S01]  /*4c60*/  STL [R1+0x1210], R6 ;  /* 0x0012100601007387 */ /* 0x0001e20000100800 */
[----:B-1----:R-:W-:-:S03]  /*4c70*/  IABS R9, R9 ;  /* 0x0000000900097213 */ /* 0x002fc60000000000 */
[----:B------:R1:W-:Y:S01]  /*4c80*/  STL [R1+0x1214], R7 ;  /* 0x0012140701007387 */ /* 0x0003e20000100800 */
[----:B------:R-:W-:-:S03]  /*4c90*/  IMAD.HI.U32 R3, R74, R2, RZ ;  /* 0x000000024a037227 */ /* 0x000fc600078e00ff */
[----:B------:R2:W-:Y:S01]  /*4ca0*/  STL [R1+0x1240], R8 ;  /* 0x0012400801007387 */ /* 0x0005e20000100800 */
[----:B------:R-:W-:Y:S01]  /*4cb0*/  IMAD.MOV R3, RZ, RZ, -R3 ;  /* 0x000000ffff037224 */ /* 0x000fe200078e0a03 */
[----:B0-----:R-:W-:Y:S02]  /*4cc0*/  IABS R6, R6 ;  /* 0x0000000600067213 */ /* 0x001fe40000000000 */
[----:B------:R0:W-:Y:S01]  /*4cd0*/  STL [R1+0x124c], R10 ;  /* 0x00124c0a01007387 */ /* 0x0001e20000100800 */
[----:B------:R-:W-:Y:S01]  /*4ce0*/  IMAD R2, R68, R3, R2 ;  /* 0x0000000344027224 */ /* 0x000fe200078e0202 */
[----:B-1----:R-:W-:Y:S01]  /*4cf0*/  IABS R7, R7 ;  /* 0x0000000700077213 */ /* 0x002fe20000000000 */
[----:B------:R-:W-:Y:S01]  /*4d00*/  IMAD.HI.U32 R11, R74, R6, RZ ;  /* 0x000000064a0b7227 */ /* 0x000fe200078e00ff */
[----:B--2---:R-:W-:-:S03]  /*4d10*/  IABS R8, R8 ;  /* 0x0000000800087213 */ /* 0x004fc60000000000 */
[----:B------:R-:W-:-:S04]  /*4d20*/  IMAD.HI.U32 R12, R74, R7, RZ ;  /* 0x000000074a0c7227 */ /* 0x000fc800078e00ff */
[----:B0-----:R-:W-:-:S04]  /*4d30*/  IMAD.HI.U32 R10, R74, R9, RZ ;  /* 0x000000094a0a7227 */ /* 0x001fc800078e00ff */
[----:B------:R-:W-:Y:S02]  /*4d40*/  IMAD.MOV R10, RZ, RZ, -R10 ;  /* 0x000000ffff0a7224 */ /* 0x000fe400078e0a0a */
        /* <DEDUP_REMOVED lines=12> */
[C---:B0-----:R-:W-:Y:S01]  /*4e10*/  VIADD R10, R0.reuse, 0xb2 ;  /* 0x000000b2000a7836 */ /* 0x041fe20000000000 */
[----:B------:R-:W-:Y:S02]  /*4e20*/  IABS R3, R8 ;  /* 0x0000000800037213 */ /* 0x000fe40000000000 */
        /* <DEDUP_REMOVED lines=12> */
[----:B------:R-:W-:Y:S01]  /*4ef0*/  IMAD R12, R68, R13, R12 ;  /* 0x0000000d440c7224 */ /* 0x000fe200078e020c */
[----:B------:R1:W-:Y:S01]  /*4f00*/  STL [R1+0x1244], R6 ;  /* 0x0012440601007387 */ /* 0x0003e20000100800 */
[----:B--2---:R-:W-:-:S03]  /*4f10*/  IMAD.HI.U32 R9, R74, R3, RZ ;  /* 0x000000034a097227 */ /* 0x004fc600078e00ff */
[----:B------:R2:W-:Y:S01]  /*4f20*/  STL [R1+0x1280], R7 ;  /* 0x0012800701007387 */ /* 0x0005e20000100800 */
[----:B0-----:R-:W-:-:S03]  /*4f30*/  IMAD.HI.U32 R8, R74, R2, RZ ;  /* 0x000000024a087227 */ /* 0x001fc600078e00ff */
[----:B------:R-:W-:Y:S01]  /*4f40*/  STL [R1+0x124], R12 ;  /* 0x0001240c01007387 */ /* 0x000fe20000100800 */
[----:B-1----:R-:W-:Y:S01]  /*4f50*/  IABS R6, R6 ;  /* 0x0000000600067213 */ /* 0x002fe20000000000 */
[----:B------:R-:W-:Y:S02]  /*4f60*/  IMAD.MOV R8, RZ, RZ, -R8 ;  /* 0x000000ffff087224 */ /* 0x000fe400078e0a08 */
[----:B------:R-:W-:Y:S01]  /*4f70*/  IMAD.MOV R9, RZ, RZ, -R9 ;  /* 0x000000ffff097224 */ /* 0x000fe200078e0a09 */
[----:B--2---:R-:W-:Y:S01]  /*4f80*/  IABS R7, R7 ;  /* 0x0000000700077213 */ /* 0x004fe20000000000 */
[----:B------:R-:W-:-:S04]  /*4f90*/  IMAD.HI.U32 R10, R74, R6, RZ ;  /* 0x000000064a0a7227 */ /* 0x000fc800078e00ff */
[----:B------:R-:W-:-:S04]  /*4fa0*/  IMAD.HI.U32 R11, R74, R7, RZ ;  /* 0x000000074a0b7227 */ /* 0x000fc800078e00ff */
[C---:B------:R-:W-:Y:S02]  /*4fb0*/  IMAD R2, R68.reuse, R8, R2 ;  /* 0x0000000844027224 */ /* 0x040fe400078e0202 */
[----:B------:R-:W-:Y:S02]  /*4fc0*/  IMAD.MOV R10, RZ, RZ, -R10 ;  /* 0x000000ffff0a7224 */ /* 0x000fe400078e0a0a */
[----:B------:R-:W-:Y:S01]  /*4fd0*/  IMAD.MOV R11, RZ, RZ, -R11 ;  /* 0x000000ffff0b7224 */ /* 0x000fe200078e0a0b */
[----:B------:R0:W-:Y:S01]  /*4fe0*/  STL [R1+0x1a8], R2 ;  /* 0x0001a80201007387 */ /* 0x0001e20000100800 */
[C---:B------:R-:W-:Y:S02]  /*4ff0*/  IMAD R8, R68.reuse, R9, R3 ;  /* 0x0000000944087224 */ /* 0x040fe400078e0203 */
[----:B------:R-:W-:Y:S02]  /*5000*/  IMAD R3, R68, R10, R6 ;  /* 0x0000000a44037224 */ /* 0x000fe400078e0206 */
[C---:B------:R-:W-:Y:S01]  /*5010*/  VIADD R9, R0.reuse, 0xb9 ;  /* 0x000000b900097836 */ /* 0x040fe20000000000 */
[----:B------:R1:W-:Y:S01]  /*5020*/  STL [R1+0x228], R8 ;  /* 0x0002280801007387 */ /* 0x0003e20000100800 */
[----:B------:R-:W-:-:S02]  /*5030*/  VIADD R6, R0, 0xbd ;  /* 0x000000bd00067836 */ /* 0x000fc40000000000 */
[----:B0-----:R-:W-:Y:S01]  /*5040*/  IMAD R2, R68, R11, R7 ;  /* 0x0000000b44027224 */ /* 0x001fe200078e0207 */
[----:B------:R0:W-:Y:S01]  /*5050*/  STL [R1+0x29c], R3 ;  /* 0x00029c0301007387 */ /* 0x0001e20000100800 */
[----:B------:R-:W-:-:S03]  /*5060*/  IABS R12, R9 ;  /* 0x00000009000c7213 */ /* 0x000fc60000000000 */
[----:B------:R2:W-:Y:S01]  /*5070*/  STL [R1+0xc], R2 ;  /* 0x00000c0201007387 */ /* 0x0005e20000100800 */
[----:B-1----:R-:W-:Y:S02]  /*5080*/  VIADD R8, R0, 0xba ;  /* 0x000000ba00087836 */ /* 0x002fe40000000000 */
[----:B------:R-:W-:Y:S01]  /*5090*/  IMAD.HI.U32 R13, R74, R12, RZ ;  /* 0x0000000c4a0d7227 */ /* 0x000fe200078e00ff */
[----:B------:R-:W-:Y:S02]  /*50a0*/  STL [R1+0x122c], R9 ;  /* 0x00122c0901007387 */ /* 0x000fe40000100800 */
[----:B------:R-:W-:Y:S01]  /*50b0*/  IABS R10, R8 ;  /* 0x00000008000a7213 */ /* 0x000fe20000000000 */
[C---:B0-----:R-:W-:Y:S01]  /*50c0*/  VIADD R3, R0.reuse, 0xbc ;  /* 0x000000bc00037836 */ /* 0x041fe20000000000 */
[----:B------:R-:W-:Y:S01]  /*50d0*/  STL [R1+0x123c], R8 ;  /* 0x00123c0801007387 */ /* 0x000fe20000100800 */
[----:B------:R-:W-:Y:S02]  /*50e0*/  IMAD.MOV R13, RZ, RZ, -R13 ;  /* 0x000000ffff0d7224 */ /* 0x000fe400078e0a0d */
[----:B--2---:R-:W-:-:S02]  /*50f0*/  VIADD R2, R0, 0xbb ;  /* 0x000000bb00027836 */ /* 0x004fc40000000000 */
[----:B------:R-:W-:-:S03]  /*5100*/  IMAD.HI.U32 R11, R74, R10, RZ ;  /* 0x0000000a4a0b7227 */ /* 0x000fc600078e00ff */
[----:B------:R0:W-:Y:S01]  /*5110*/  STL [R1+0x1254], R2 ;  /* 0x0012540201007387 */ /* 0x0001e20000100800 */
[----:B------:R-:W-:Y:S02]  /*5120*/  IMAD.MOV R11, RZ, RZ, -R11 ;  /* 0x000000ffff0b7224 */ /* 0x000fe400078e0a0b */
[C---:B------:R-:W-:Y:S01]  /*5130*/  IMAD R12, R68.reuse, R13, R12 ;  /* 0x0000000d440c7224 */ /* 0x040fe200078e020c */
[----:B------:R1:W-:Y:S01]  /*5140*/  STL [R1+0x125c], R3 ;  /* 0x00125c0301007387 */ /* 0x0003e20000100800 */
[----:B------:R-:W-:-:S03]  /*5150*/  IMAD R10, R68, R11, R10 ;  /* 0x0000000b440a7224 */ /* 0x000fc600078e020a */
[----:B------:R2:W-:Y:S01]  /*5160*/  STL [R1+0x126c], R6 ;  /* 0x00126c0601007387 */ /* 0x0005e20000100800 */
[----:B0-----:R-:W-:-:S03]  /*5170*/  IABS R2, R2 ;  /* 0x0000000200027213 */ /* 0x001fc60000000000 */
[----:B------:R-:W-:Y:S01]  /*5180*/  STL [R1+0x90], R12 ;  /* 0x0000900c01007387 */ /* 0x000fe20000100800 */
[----:B-1----:R-:W-:Y:S01]  /*5190*/  IABS R3, R3 ;  /* 0x0000000300037213 */ /* 0x002fe20000000000 */
[C---:B------:R-:W-:Y:S02]  /*51a0*/  IMAD.HI.U32 R7, R74.reuse, R2, RZ ;  /* 0x000000024a077227 */ /* 0x040fe400078e00ff */
[----:B------:R0:W-:Y:S01]  /*51b0*/  STL [R1+0x128], R10 ;  /* 0x0001280a01007387 */ /* 0x0001e20000100800 */
[----:B--2---:R-:W-:Y:S01]  /*51c0*/  IABS R6, R6 ;  /* 0x0000000600067213 */ /* 0x004fe20000000000 */
[----:B------:R-:W-:-:S04]  /*51d0*/  IMAD.HI.U32 R8, R74, R3, RZ ;  /* 0x000000034a087227 */ /* 0x000fc800078e00ff */
        /* <DEDUP_REMOVED lines=9> */
[C---:B------:R-:W-:Y:S01]  /*5270*/  VIADD R8, R0.reuse, 0xc1 ;  /* 0x000000c100087836 */ /* 0x040fe20000000000 */
[----:B------:R0:W-:Y:S02]  /*5280*/  STL [R1+0x20c], R3 ;  /* 0x00020c0301007387 */ /* 0x0001e40000100800 */
[----:B------:R-:W-:Y:S02]  /*5290*/  IABS R12, R10 ;  /* 0x0000000a000c7213 */ /* 0x000fe40000000000 */
[----:B------:R2:W-:Y:S01]  /*52a0*/  STL [R1+0x288], R2 ;  /* 0x0002880201007387 */ /* 0x0005e20000100800 */
[----:B-1----:R-:W-:-:S03]  /*52b0*/  VIADD R7, R0, 0xc2 ;  /* 0x000000c200077836 */ /* 0x002fc60000000000 */
[----:B------:R1:W-:Y:S01]  /*52c0*/  STL [R1+0x1248], R10 ;  /* 0x0012480a01007387 */ /* 0x0003e20000100800 */
[----:B------:R-:W-:-:S03]  /*52d0*/  IMAD.HI.U32 R13, R74, R12, RZ ;  /* 0x0000000c4a0d7227 */ /* 0x000fc600078e00ff */
[----:B------:R3:W-:Y:S01]  /*52e0*/  STL [R1+0x1264], R8 ;  /* 0x0012640801007387 */ /* 0x0007e20000100800 */
[C---:B0-----:R-:W-:Y:S02]  /*52f0*/  VIADD R3, R0.reuse, 0xc4 ;  /* 0x000000c400037836 */ /* 0x041fe40000000000 */
[----:B--2---:R-:W-:Y:S01]  /*5300*/  VIADD R2, R0, 0xc3 ;  /* 0x000000c300027836 */ /* 0x004fe20000000000 */
[----:B------:R-:W-:Y:S01]  /*5310*/  STL [R1+0x1274], R7 ;  /* 0x0012740701007387 */ /* 0x000fe20000100800 */
[----:B------:R-:W-:Y:S01]  /*5320*/  IMAD.MOV R13, RZ, RZ, -R13 ;  /* 0x000000ffff0d7224 */ /* 0x000fe200078e0a0d */
[----:B-1----:R-:W-:Y:S02]  /*5330*/  IABS R10, R8 ;  /* 0x00000008000a7213 */ /* 0x002fe40000000000 */
[----:B------:R0:W-:Y:S01]  /*5340*/  STL [R1+0x1288], R2 ;  /* 0x0012880201007387 */ /* 0x0001e20000100800 */
[----:B------:R-:W-:Y:S01]  /*5350*/  IMAD R12, R68, R13, R12 ;  /* 0x0000000d440c7224 */ /* 0x000fe200078e020c */
[----:B---3--:R-:W-:Y:S01]  /*5360*/  IABS R8, R7 ;  /* 0x0000000700087213 */ /* 0x008fe20000000000 */
[C---:B------:R-:W-:Y:S01]  /*5370*/  IMAD.HI.U32 R11, R74.reuse, R10, RZ ;  /* 0x0000000a4a0b7227 */ /* 0x040fe200078e00ff */
[----:B------:R1:W-:Y:S03]  /*5380*/  STL [R1+0x1290], R3 ;  /* 0x0012900301007387 */ /* 0x0003e60000100800 */
[----:B------:R-:W-:Y:S01]  /*5390*/  IMAD.HI.U32 R9, R74, R8, RZ ;  /* 0x000000084a097227 */ /* 0x000fe200078e00ff */
[----:B------:R-:W-:Y:S01]  /*53a0*/  STL [R1+0x8], R12 ;  /* 0x0000080c01007387 */ /* 0x000fe20000100800 */
[----:B0-----:R-:W-:-:S02]  /*53b0*/  IABS R2, R2 ;  /* 0x0000000200027213 */ /* 0x001fc40000000000 */
[----:B------:R-:W-:Y:S02]  /*53c0*/  IMAD.MOV R11, RZ, RZ, -R11 ;  /* 0x000000ffff0b7224 */ /* 0x000fe400078e0a0b */
[----:B------:R-:W-:Y:S01]  /*53d0*/  IMAD.MOV R9, RZ, RZ, -R9 ;  /* 0x000000ffff097224 */ /* 0x000fe200078e0a09 */
[----:B-1----:R-:W-:Y:S01]  /*53e0*/  IABS R3, R3 ;  /* 0x0000000300037213 */ /* 0x002fe20000000000 */
[----:B------:R-:W-:-:S04]  /*53f0*/  IMAD.HI.U32 R6, R74, R2, RZ ;  /* 0x000000024a067227 */ /* 0x000fc800078e00ff */
[----:B------:R-:W-:-:S04]  /*5400*/  IMAD.HI.U32 R7, R74, R3, RZ ;  /* 0x000000034a077227 */ /* 0x000fc800078e00ff */
[----:B------:R-:W-:Y:S02]  /*5410*/  IMAD.MOV R6, RZ, RZ, -R6 ;  /* 0x000000ffff067224 */ /* 0x000fe400078e0a06 */
[C---:B------:R-:W-:Y:S02]  /*5420*/  IMAD R10, R68.reuse, R11, R10 ;  /* 0x0000000b440a7224 */ /* 0x040fe400078e020a */
[----:B------:R-:W-:Y:S02]  /*5430*/  IMAD.MOV R7, RZ, RZ, -R7 ;  /* 0x000000ffff077224 */ /* 0x000fe400078e0a07 */
[C---:B------:R-:W-:Y:S01]  /*5440*/  IMAD R8, R68.reuse, R9, R8 ;  /* 0x0000000944087224 */ /* 0x040fe200078e0208 */
[----:B------:R0:W-:Y:S01]  /*5450*/  STL [R1+0x8c], R10 ;  /* 0x00008c0a01007387 */ /* 0x0001e20000100800 */
[C---:B------:R-:W-:Y:S02]  /*5460*/  IMAD R6, R68.reuse, R6, R2 ;  /* 0x0000000644067224 */ /* 0x040fe400078e0202 */
        /* <DEDUP_REMOVED lines=25> */
[C---:B------:R-:W-:Y:S01]  /*5600*/  IMAD.HI.U32 R7, R74.reuse, R6, RZ ;  /* 0x000000064a077227 */ /* 0x040fe200078e00ff */
[----:B------:R-:W-:Y:S03]  /*5610*/  STL [R1+0x26c], R11 ;  /* 0x00026c0b01007387 */ /* 0x000fe60000100800 */
        /* <DEDUP_REMOVED lines=19> */
[----:B------:R2:W-:Y:S02]  /*5750*/  STL [R1+0x1294], R8 ;  /* 0x0012940801007387 */ /* 0x0005e40000100800 */
[----:B0-----:R-:W-:Y:S02]  /*5760*/  IABS R2, R6 ;  /* 0x0000000600027213 */ /* 0x001fe40000000000 */
[----:B------:R0:W-:Y:S01]  /*5770*/  STL [R1+0x12b4], R7 ;  /* 0x0012b40701007387 */ /* 0x0001e20000100800 */
[----:B-1----:R-:W-:-:S03]  /*5780*/  IABS R9, R9 ;  /* 0x0000000900097213 */ /* 0x002fc60000000000 */
[----:B------:R1:W-:Y:S01]  /*5790*/  STL [R1+0x12c4], R10 ;  /* 0x0012c40a01007387 */ /* 0x0003e20000100800 */
[C---:B------:R-:W-:Y:S01]  /*57a0*/  IMAD.HI.U32 R11, R74.reuse, R2, RZ ;  /* 0x000000024a0b7227 */ /* 0x040fe200078e00ff */
[----:B--2---:R-:W-:Y:S02]  /*57b0*/  IABS R8, R8 ;  /* 0x0000000800087213 */ /* 0x004fe40000000000 */
[----:B------:R2:W-:Y:S01]  /*57c0*/  STL [R1+0x12c8], R6 ;  /* 0x0012c80601007387 */ /* 0x0005e20000100800 */
[----:B------:R-:W-:Y:S01]  /*57d0*/  IMAD.MOV R11, RZ, RZ, -R11 ;  /* 0x000000ffff0b7224 */ /* 0x000fe200078e0a0b */
[----:B0-----:R-:W-:Y:S01]  /*57e0*/  IABS R7, R7 ;  /* 0x0000000700077213 */ /* 0x001fe20000000000 */
[----:B------:R-:W-:-:S04]  /*57f0*/  IMAD.HI.U32 R12, R74, R8, RZ ;  /* 0x000000084a0c7227 */ /* 0x000fc800078e00ff */
[----:B-1----:R-:W-:-:S04]  /*5800*/  IMAD.HI.U32 R10, R74, R9, RZ ;  /* 0x000000094a0a7227 */ /* 0x002fc800078e00ff */
[----:B------:R-:W-:Y:S02]  /*5810*/  IMAD.MOV R10, RZ, RZ, -R10 ;  /* 0x000000ffff0a7224 */ /* 0x000fe400078e0a0a */
[----:B------:R-:W-:-:S04]  /*5820*/  IMAD.HI.U32 R13, R74, R7, RZ ;  /* 0x000000074a0d7227 */ /* 0x000fc800078e00ff */
[----:B------:R-:W-:Y:S02]  /*5830*/  IMAD.MOV R12, RZ, RZ, -R12 ;  /* 0x000000ffff0c7224 */ /* 0x000fe400078e0a0c */
[----:B--2---:R-:W-:-:S04]  /*5840*/  IMAD.HI.U32 R6, R74, R3, RZ ;  /* 0x000000034a067227 */ /* 0x004fc800078e00ff */
[C---:B------:R-:W-:Y:S02]  /*5850*/  IMAD R9, R68.reuse, R10, R9 ;  /* 0x0000000a44097224 */ /* 0x040fe400078e0209 */
[----:B------:R-:W-:Y:S02]  /*5860*/  IMAD.MOV R13, RZ, RZ, -R13 ;  /* 0x000000ffff0d7224 */ /* 0x000fe400078e0a0d */
[C---:B------:R-:W-:Y:S01]  /*5870*/  IMAD R8, R68.reuse, R12, R8 ;  /* 0x0000000c44087224 */ /* 0x040fe200078e0208 */
[----:B------:R-:W-:Y:S01]  /*5880*/  STL [R1+0x1c0], R9 ;  /* 0x0001c00901007387 */ /* 0x000fe20000100800 */
        /* <DEDUP_REMOVED lines=13> */
[----:B--2---:R-:W-:Y:S01]  /*5960*/  VIADD R3, R0, 0xd8 ;  /* 0x000000d800037836 */ /* 0x004fe20000000000 */
[----:B------:R-:W-:Y:S02]  /*5970*/  IABS R9, R7 ;  /* 0x0000000700097213 */ /* 0x000fe40000000000 */
[----:B------:R2:W-:Y:S01]  /*5980*/  STL [R1+0x12a0], R7 ;  /* 0x0012a00701007387 */ /* 0x0005e20000100800 */
[----:B------:R-:W-:-:S03]  /*5990*/  IMAD.HI.U32 R11, R74, R12, RZ ;  /* 0x0000000c4a0b7227 */ /* 0x000fc600078e00ff */
[----:B------:R3:W-:Y:S01]  /*59a0*/  STL [R1+0x12bc], R6 ;  /* 0x0012bc0601007387 */ /* 0x0007e20000100800 */
[----:B0-----:R-:W-:Y:S01]  /*59b0*/  VIADD R2, R0, 0xd9 ;  /* 0x000000d900027836 */ /* 0x001fe20000000000 */
[----:B-1----:R-:W-:Y:S01]  /*59c0*/  IABS R8, R3 ;  /* 0x0000000300087213 */ /* 0x002fe20000000000 */
[C---:B------:R-:W-:Y:S01]  /*59d0*/  IMAD.HI.U32 R13, R74.reuse, R9, RZ ;  /* 0x000000094a0d7227 */ /* 0x040fe200078e00ff */
[----:B------:R0:W-:Y:S01]  /*59e0*/  STL [R1+0x12c0], R3 ;  /* 0x0012c00301007387 */ /* 0x0001e20000100800 */
[----:B--2---:R-:W-:Y:S02]  /*59f0*/  IABS R7, R6 ;  /* 0x0000000600077213 */ /* 0x004fe40000000000 */
[----:B------:R-:W-:Y:S01]  /*5a00*/  IMAD.MOV R11, RZ, RZ, -R11 ;  /* 0x000000ffff0b7224 */ /* 0x000fe200078e0a0b */
[----:B------:R1:W-:Y:S01]  /*5a10*/  STL [R1+0x12cc], R2 ;  /* 0x0012cc0201007387 */ /* 0x0003e20000100800 */
[----:B------:R-:W-:Y:S02]  /*5a20*/  IMAD.MOV R13, RZ, RZ, -R13 ;  /* 0x000000ffff0d7224 */ /* 0x000fe400078e0a0d */
[----:B---3--:R-:W-:-:S04]  /*5a30*/  IMAD.HI.U32 R6, R74, R8, RZ ;  /* 0x000000084a067227 */ /* 0x008fc800078e00ff */
[----:B0-----:R-:W-:Y:S01]  /*5a40*/  IMAD.HI.U32 R3, R74, R7, RZ ;  /* 0x000000074a037227 */ /* 0x001fe200078e00ff */
[----:B-1----:R-:W-:-:S03]  /*5a50*/  IABS R2, R2 ;  /* 0x0000000200027213 */ /* 0x002fc60000000000 */
[----:B------:R-:W-:Y:S02]  /*5a60*/  IMAD R11, R68, R11, R12 ;  /* 0x0000000b440b7224 */ /* 0x000fe400078e020c */
[----:B------:R-:W-:Y:S02]  /*5a70*/  IMAD.MOV R3, RZ, RZ, -R3 ;  /* 0x000000ffff037224 */ /* 0x000fe400078e0a03 */
[----:B------:R-:W-:Y:S01]  /*5a80*/  IMAD.HI.U32 R10, R74, R2, RZ ;  /* 0x000000024a0a7227 */ /* 0x000fe200078e00ff */
[----:B------:R0:W-:Y:S03]  /*5a90*/  STL [R1+0x168], R11 ;  /* 0x0001680b01007387 */ /* 0x0001e60000100800 */
[----:B------:R-:W-:Y:S02]  /*5aa0*/  IMAD.MOV R6, RZ, RZ, -R6 ;  /* 0x000000ffff067224 */ /* 0x000fe400078e0a06 */
[----:B------:R-:W-:-:S02]  /*5ab0*/  IMAD.MOV R10, RZ, RZ, -R10 ;  /* 0x000000ffff0a7224 */ /* 0x000fc400078e0a0a */
[C---:B------:R-:W-:Y:S02]  /*5ac0*/  IMAD R9, R68.reuse, R13, R9 ;  /* 0x0000000d44097224 */ /* 0x040fe400078e0209 */
[----:B------:R-:W-:Y:S02]  /*5ad0*/  IMAD R7, R68, R3, R7 ;  /* 0x0000000344077224 */ /* 0x000fe400078e0207 */
[----:B0-----:R-:W-:Y:S01]  /*5ae0*/  VIADD R11, R0, 0xda ;  /* 0x000000da000b7836 */ /* 0x001fe20000000000 */
[----:B------:R0:W-:Y:S01]  /*5af0*/  STL [R1+0x1ac], R9 ;  /* 0x0001ac0901007387 */ /* 0x0001e20000100800 */
[C---:B------:R-:W-:Y:S02]  /*5b00*/  IMAD R6, R68.reuse, R6, R8 ;  /* 0x0000000644067224 */ /* 0x040fe400078e0208 */
[----:B------:R-:W-:Y:S01]  /*5b10*/  IMAD R3, R68, R10, R2 ;  /* 0x0000000a44037224 */ /* 0x000fe200078e0202 */
[----:B------:R1:W-:Y:S01]  /*5b20*/  STL [R1+0x23c], R7 ;  /* 0x00023c0701007387 */ /* 0x0003e20000100800 */
[----:B------:R-:W-:Y:S01]  /*5b30*/  IABS R2, R11 ;  /* 0x0000000b00027213 */ /* 0x000fe20000000000 */
[----:B------:R-:W-:-:S02]  /*5b40*/  VIADD R13, R0, 0xe1 ;  /* 0x000000e1000d7836 */ /* 0x000fc40000000000 */
[----:B------:R-:W-:Y:S01]  /*5b50*/  STL [R1+0x129c], R11 ;  /* 0x00129c0b01007387 */ /* 0x000fe20000100800 */
[----:B0-----:R-:W-:-:S03]  /*5b60*/  VIADD R9, R0, 0xe0 ;  /* 0x000000e000097836 */ /* 0x001fc60000000000 */
[----:B------:R0:W-:Y:S01]  /*5b70*/  STL [R1+0x1c], R6 ;  /* 0x00001c0601007387 */ /* 0x0001e20000100800 */
[----:B------:R-:W-:-:S03]  /*5b80*/  IMAD.HI.U32 R8, R74, R2, RZ ;  /* 0x000000024a087227 */ /* 0x000fc600078e00ff */
[----:B------:R2:W-:Y:S01]  /*5b90*/  STL [R1+0x94], R3 ;  /* 0x0000940301007387 */ /* 0x0005e20000100800 */
[C---:B-1----:R-:W-:Y:S02]  /*5ba0*/  VIADD R7, R0.reuse, 0xdd ;  /* 0x000000dd00077836 */ /* 0x042fe40000000000 */
[----:B------:R-:W-:Y:S02]  /*5bb0*/  IMAD.MOV R8, RZ, RZ, -R8 ;  /* 0x000000ffff087224 */ /* 0x000fe400078e0a08 */
[----:B0-----:R-:W-:Y:S02]  /*5bc0*/  VIADD R6, R0, 0xdc ;  /* 0x000000dc00067836 */ /* 0x001fe40000000000 */
[----:B------:R-:W-:Y:S02]  /*5bd0*/  IMAD R8, R68, R8, R2 ;  /* 0x0000000844087224 */ /* 0x000fe400078e0202 */
[----:B--2---:R-:W-:-:S05]  /*5be0*/  VIADD R3, R0, 0xdb ;  /* 0x000000db00037836 */ /* 0x004fca0000000000 */
[----:B------:R0:W-:Y:S04]  /*5bf0*/  STL [R1+0x1278], R3 ;  /* 0x0012780301007387 */ /* 0x0001e80000100800 */
[----:B------:R1:W-:Y:S04]  /*5c00*/  STL [R1+0x128c], R6 ;  /* 0x00128c0601007387 */ /* 0x0003e80000100800 */
[----:B------:R2:W-:Y:S01]  /*5c10*/  STL [R1+0x12b0], R7 ;  /* 0x0012b00701007387 */ /* 0x0005e20000100800 */
[----:B0-----:R-:W-:-:S03]  /*5c20*/  IABS R3, R3 ;  /* 0x0000000300037213 */ /* 0x001fc60000000000 */
[----:B------:R0:W-:Y:S01]  /*5c30*/  STL [R1+0x12b8], R9 ;  /* 0x0012b80901007387 */ /* 0x0001e20000100800 */
[----:B-1----:R-:W-:Y:S01]  /*5c40*/  IABS R6, R6 ;  /* 0x0000000600067213 */ /* 0x002fe20000000000 */
[C---:B------:R-:W-:Y:S02]  /*5c50*/  IMAD.HI.U32 R10, R74.reuse, R3, RZ ;  /* 0x000000034a0a7227 */ /* 0x040fe400078e00ff */
[----:B------:R1:W-:Y:S01]  /*5c60*/  STL [R1+0x130], R8 ;  /* 0x0001300801007387 */ /* 0x0003e20000100800 */
[----:B--2---:R-:W-:Y:S01]  /*5c70*/  IABS R7, R7 ;  /* 0x0000000700077213 */ /* 0x004fe20000000000 */
[----:B------:R-:W-:Y:S02]  /*5c80*/  IMAD.MOV R10, RZ, RZ, -R10 ;  /* 0x000000ffff0a7224 */ /* 0x000fe400078e0a0a */
[----:B------:R-:W-:Y:S01]  /*5c90*/  STL [R1+0x1284], R13 ;  /* 0x0012840d01007387 */ /* 0x000fe20000100800 */
[----:B------:R-:W-:Y:S01]  /*5ca0*/  IMAD.HI.U32 R11, R74, R6, RZ ;  /* 0x000000064a0b7227 */ /* 0x000fe200078e00ff */
[----:B0-----:R-:W-:-:S03]  /*5cb0*/  IABS R9, R9 ;  /* 0x0000000900097213 */ /* 0x001fc60000000000 */
[----:B------:R-:W-:Y:S01]  /*5cc0*/  IMAD.HI.U32 R12, R74, R7, RZ ;  /* 0x000000074a0c7227 */ /* 0x000fe200078e00ff */
[----:B-1----:R-:W-:-:S03]  /*5cd0*/  IABS R8, R13 ;  /* 0x0000000d00087213 */ /* 0x002fc60000000000 */
[----:B------:R-:W-:-:S04]  /*5ce0*/  IMAD.HI.U32 R2, R74, R9, RZ ;  /* 0x000000094a027227 */ /* 0x000fc800078e00ff */
[C---:B------:R-:W-:Y:S02]  /*5cf0*/  IMAD R3, R68.reuse, R10, R3 ;  /* 0x0000000a44037224 */ /* 0x040fe400078e0203 */
[----:B------:R-:W-:Y:S02]  /*5d00*/  IMAD.MOV R11, RZ, RZ, -R11 ;  /* 0x000000ffff0b7224 */ /* 0x000fe400078e0a0b */
[----:B------:R-:W-:Y:S01]  /*5d10*/  IMAD.MOV R12, RZ, RZ, -R12 ;  /* 0x000000ffff0c7224 */ /* 0x000fe200078e0a0c */
[----:B------:R0:W-:Y:S01]  /*5d20*/  STL [R1+0x160], R3 ;  /* 0x0001600301007387 */ /* 0x0001e20000100800 */
[----:B------:R-:W-:Y:S02]  /*5d30*/  IMAD.MOV R2, RZ, RZ, -R2 ;  /* 0x000000ffff027224 */ /* 0x000fe400078e0a02 */
[C---:B------:R-:W-:Y:S02]  /*5d40*/  IMAD R6, R68.reuse, R11, R6 ;  /* 0x0000000b44067224 */ /* 0x040fe400078e0206 */
[----:B------:R-:W-:-:S02]  /*5d50*/  IMAD R2, R68, R2, R9 ;  /* 0x0000000244027224 */ /* 0x000fc400078e0209 */
[----:B------:R-:W-:Y:S01]  /*5d60*/  VIADD R10, R0, 0xe3 ;  /* 0x000000e3000a7836 */ /* 0x000fe20000000000 */
[----:B------:R1:W-:Y:S01]  /*5d70*/  STL [R1+0x19c], R6 ;  /* 0x00019c0601007387 */ /* 0x0003e20000100800 */
[----:B------:R-:W-:-:S04]  /*5d80*/  IMAD.HI.U32 R9, R74, R8, RZ ;  /* 0x000000084a097227 */ /* 0x000fc800078e00ff */
[----:B0-----:R-:W-:Y:S02]  /*5d90*/  IMAD R3, R68, R12, R7 ;  /* 0x0000000c44037224 */ /* 0x001fe400078e0207 */
[C---:B------:R-:W-:Y:S02]  /*5da0*/  VIADD R7, R0.reuse, 0xe2 ;  /* 0x000000e200077836 */ /* 0x040fe40000000000 */
[----:B------:R-:W-:Y:S01]  /*5db0*/  IMAD.MOV R9, RZ, RZ, -R9 ;  /* 0x000000ffff097224 */ /* 0x000fe200078e0a09 */
[----:B------:R0:W-:Y:S01]  /*5dc0*/  STL [R1+0x214], R3 ;  /* 0x0002140301007387 */ /* 0x0001e20000100800 */
[----:B-1----:R-:W-:Y:S02]  /*5dd0*/  VIADD R6, R0, 0xe5 ;  /* 0x000000e500067836 */ /* 0x002fe40000000000 */
[----:B------:R-:W-:Y:S01]  /*5de0*/  IMAD R12, R68, R9, R8 ;  /* 0x00000009440c7224 */ /* 0x000fe200078e0208 */
[----:B------:R1:W-:Y:S04]  /*5df0*/  STL [R1+0x28], R2 ;  /* 0x0000280201007387 */ /* 0x0003e80000100800 */
[----:B------:R2:W-:Y:S01]  /*5e00*/  STL [R1+0x1258], R7 ;  /* 0x0012580701007387 */ /* 0x0005e20000100800 */
[----:B0-----:R-:W-:-:S03]  /*5e10*/  VIADD R3, R0, 0xe4 ;  /* 0x000000e400037836 */ /* 0x001fc60000000000 */
[----:B------:R0:W-:Y:S01]  /*5e20*/  STL [R1+0x1268], R10 ;  /* 0x0012680a01007387 */ /* 0x0001e20000100800 */
[----:B-1----:R-:W-:-:S03]  /*5e30*/  IABS R2, R10 ;  /* 0x0000000a00027213 */ /* 0x002fc60000000000 */
[----:B------:R1:W-:Y:S01]  /*5e40*/  STL [R1+0x1250], R3 ;  /* 0x0012500301007387 */ /* 0x0003e20000100800 */
[----:B--2---:R-:W-:Y:S01]  /*5e50*/  IABS R7, R7 ;  /* 0x0000000700077213 */ /* 0x004fe20000000000 */
[C---:B------:R-:W-:Y:S02]  /*5e60*/  IMAD.HI.U32 R11, R74.reuse, R2, RZ ;  /* 0x000000024a0b7227 */ /* 0x040fe400078e00ff */
[----:B------:R2:W-:Y:S02]  /*5e70*/  STL [R1+0x1238], R6 ;  /* 0x0012380601007387 */ /* 0x0005e40000100800 */
[----:B0-----:R-:W-:Y:S02]  /*5e80*/  IMAD.HI.U32 R10, R74, R7, RZ ;  /* 0x000000074a0a7227 */ /* 0x001fe400078e00ff */
[----:B------:R-:W-:Y:S01]  /*5e90*/  STL [R1+0xa0], R12 ;  /* 0x0000a00c01007387 */ /* 0x000fe20000100800 */
[----:B-1----:R-:W-:Y:S01]  /*5ea0*/  IABS R3, R3 ;  /* 0x0000000300037213 */ /* 0x002fe20000000000 */
[----:B------:R-:W-:-:S02]  /*5eb0*/  IMAD.MOV R10, RZ, RZ, -R10 ;  /* 0x000000ffff0a7224 */ /* 0x000fc400078e0a0a */
[----:B------:R-:W-:Y:S01]  /*5ec0*/  IMAD.MOV R11, RZ, RZ, -R11 ;  /* 0x000000ffff0b7224 */ /* 0x000fe200078e0a0b */
[----:B--2---:R-:W-:Y:S01]  /*5ed0*/  IABS R6, R6 ;  /* 0x0000000600067213 */ /* 0x004fe20000000000 */
[----:B------:R-:W-:-:S04]  /*5ee0*/  IMAD.HI.U32 R8, R74, R3, RZ ;  /* 0x000000034a087227 */ /* 0x000fc800078e00ff */
[----:B------:R-:W-:-:S04]  /*5ef0*/  IMAD.HI.U32 R9, R74, R6, RZ ;  /* 0x000000064a097227 */ /* 0x000fc800078e00ff */
[C---:B------:R-:W-:Y:S02]  /*5f00*/  IMAD R7, R68.reuse, R10, R7 ;  /* 0x0000000a44077224 */ /* 0x040fe400078e0207 */
[C---:B------:R-:W-:Y:S02]  /*5f10*/  IMAD R2, R68.reuse, R11, R2 ;  /* 0x0000000b44027224 */ /* 0x040fe400078e0202 */
[----:B------:R-:W-:Y:S01]  /*5f20*/  IMAD.MOV R8, RZ, RZ, -R8 ;  /* 0x000000ffff087224 */ /* 0x000fe200078e0a08 */
[----:B------:R0:W-:Y:S01]  /*5f30*/  STL [R1+0x120], R7 ;  /* 0x0001200701007387 */ /* 0x0001e20000100800 */
[----:B------:R-:W-:Y:S02]  /*5f40*/  IMAD.MOV R9, RZ, RZ, -R9 ;  /* 0x000000ffff097224 */ /* 0x000fe400078e0a09 */
[----:B------:R-:W-:Y:S01]  /*5f50*/  IMAD R3, R68, R8, R3 ;  /* 0x0000000844037224 */ /* 0x000fe200078e0203 */
[----:B------:R1:W-:Y:S01]  /*5f60*/  STL [R1+0x14c], R2 ;  /* 0x00014c0201007387 */ /* 0x0003e20000100800 */
[----:B------:R-:W-:-:S03]  /*5f70*/  VIADD R8, R0, 0xe8 ;  /* 0x000000e800087836 */ /* 0x000fc60000000000 */
[----:B------:R2:W-:Y:S01]  /*5f80*/  STL [R1+0x18c], R3 ;  /* 0x00018c0301007387 */ /* 0x0005e20000100800 */
[----:B0-----:R-:W-:Y:S01]  /*5f90*/  VIADD R7, R0, 0xe9 ;  /* 0x000000e900077836 */ /* 0x001fe20000000000 */
[----:B------:R-:W-:Y:S01]  /*5fa0*/  IABS R12, R8 ;  /* 0x00000008000c7213 */ /* 0x000fe20000000000 */
[----:B-1----:R-:W-:-:S03]  /*5fb0*/  IMAD R2, R68, R9, R6 ;  /* 0x0000000944027224 */ /* 0x002fc600078e0206 */
[----:B------:R-:W-:Y:S01]  /*5fc0*/  IABS R10, R7 ;  /* 0x00000007000a7213 */ /* 0x000fe20000000000 */
[C---:B------:R-:W-:Y:S02]  /*5fd0*/  VIADD R6, R0.reuse, 0xeb ;  /* 0x000000eb00067836 */ /* 0x040fe40000000000 */
[----:B--2---:R-:W-:Y:S01]  /*5fe0*/  VIADD R3, R0, 0xea ;  /* 0x000000ea00037836 */ /* 0x004fe20000000000 */
[----:B------:R0:W-:Y:S01]  /*5ff0*/  STL [R1+0x1f8], R2 ;  /* 0x0001f80201007387 */ /* 0x0001e20000100800 */
[----:B------:R-:W-:-:S03]  /*6000*/  IMAD.HI.U32 R13, R74, R12, RZ ;  /* 0x0000000c4a0d7227 */ /* 0x000fc600078e00ff */
[----:B------:R-:W-:Y:S01]  /*6010*/  STL [R1+0x11f8], R8 ;  /* 0x0011f80801007387 */ /* 0x000fe20000100800 */
[----:B------:R-:W-:-:S03]  /*6020*/  IMAD.HI.U32 R11, R74, R10, RZ ;  /* 0x0000000a4a0b7227 */ /* 0x000fc600078e00ff */
[----:B------:R1:W-:Y:S01]  /*6030*/  STL [R1+0x11e8], R7 ;  /* 0x0011e80701007387 */ /* 0x0003e20000100800 */
[----:B------:R-:W-:Y:S01]  /*6040*/  IMAD.MOV R13, RZ, RZ, -R13 ;  /* 0x000000ffff0d7224 */ /* 0x000fe200078e0a0d */
[----:B0-----:R-:W-:Y:S01]  /*6050*/  LEA R2, R14, UR4, 0x9 ;  /* 0x000000040e027c11 */ /* 0x001fe2000f8e48ff */
[----:B------:R-:W-:Y:S01]  /*6060*/  IMAD.MOV R11, RZ, RZ, -R11 ;  /* 0x000000ffff0b7224 */ /* 0x000fe200078e0a0b */
[----:B------:R0:W-:Y:S01]  /*6070*/  STL [R1+0x11d4], R3 ;  /* 0x0011d40301007387 */ /* 0x0001e20000100800 */
[----:B------:R-:W-:Y:S01]  /*6080*/  IMAD R12, R68, R13, R12 ;  /* 0x0000000d440c7224 */ /* 0x000fe200078e020c */
[----:B------:R-:W2:Y:S01]  /*6090*/  LDCU UR4, c[0x0][0x3a4] ;  /* 0x00007480ff0477ac */ /* 0x000ea20008000800 */
[----:B------:R-:W-:Y:S01]  /*60a0*/  IMAD.IADD R17, R16, 0x1, R2 ;  /* 0x0000000110117824 */ /* 0x000fe200078e0202 */
[----:B------:R-:W-:Y:S01]  /*60b0*/  IABS R2, R6 ;  /* 0x0000000600027213 */ /* 0x000fe20000000000 */
[----:B------:R3:W-:Y:S01]  /*60c0*/  STL [R1+0x11b8], R6 ;  /* 0x0011b80601007387 */ /* 0x0007e20000100800 */
[----:B------:R-:W-:-:S02]  /*60d0*/  IMAD R10, R68, R11, R10 ;  /* 0x0000000b440a7224 */ /* 0x000fc400078e020a */
[----:B-1----:R-:W-:Y:S01]  /*60e0*/  IABS R7, R17 ;  /* 0x0000001100077213 */ /* 0x002fe20000000000 */
[----:B------:R-:W-:Y:S01]  /*60f0*/  STL [R1+0xf54], R17 ;  /* 0x000f541101007387 */ /* 0x000fe20000100800 */
[----:B0-----:R-:W-:Y:S01]  /*6100*/  IABS R3, R3 ;  /* 0x0000000300037213 */ /* 0x001fe20000000000 */
[----:B------:R-:W-:Y:S01]  /*6110*/  VIADD R11, R0, 0xec ;  /* 0x000000ec000b7836 */ /* 0x000fe20000000000 */
[----:B------:R-:W-:Y:S01]  /*6120*/  ISETP.GE.AND P1, PT, R17, RZ, PT ;  /* 0x000000ff1100720c */ /* 0x000fe20003f26270 */
[----:B------:R-:W-:Y:S01]  /*6130*/  IMAD.HI.U32 R9, R15, R7, RZ ;  /* 0x000000070f097227 */ /* 0x000fe200078e00ff */
[----:B------:R-:W-:Y:S03]  /*6140*/  STL [R1+0x24], R12 ;  /* 0x0000240c01007387 */ /* 0x000fe60000100800 */
[C---:B------:R-:W-:Y:S01]  /*6150*/  IMAD.HI.U32 R8, R74.reuse, R3, RZ ;  /* 0x000000034a087227 */ /* 0x040fe200078e00ff */
[----:B------:R0:W-:Y:S03]  /*6160*/  STL [R1+0xac], R10 ;  /* 0x0000ac0a01007387 */ /* 0x0001e60000100800 */
[----:B---3--:R-:W-:-:S04]  /*6170*/  IMAD.HI.U32 R6, R74, R2, RZ ;  /* 0x000000024a067227 */ /* 0x008fc800078e00ff */
[----:B------:R-:W-:Y:S02]  /*6180*/  IMAD.MOV R8, RZ, RZ, -R8 ;  /* 0x000000ffff087224 */ /* 0x000fe400078e0a08 */
[----:B------:R-:W-:Y:S02]  /*6190*/  IMAD.MOV R6, RZ, RZ, -R6 ;  /* 0x000000ffff067224 */ /* 0x000fe400078e0a06 */
[----:B------:R-:W-:Y:S02]  /*61a0*/  IMAD.MOV R9, RZ, RZ, -R9 ;  /* 0x000000ffff097224 */ /* 0x000fe400078e0a09 */
[C---:B------:R-:W-:Y:S02]  /*61b0*/  IMAD R8, R68.reuse, R8, R3 ;  /* 0x0000000844087224 */ /* 0x040fe400078e0203 */
[----:B------:R-:W-:Y:S02]  /*61c0*/  IMAD R2, R68, R6, R2 ;  /* 0x0000000644027224 */ /* 0x000fe400078e0202 */
[----:B------:R-:W-:Y:S01]  /*61d0*/  IMAD R3, R5, R9, R7 ;  /* 0x0000000905037224 */ /* 0x000fe200078e0207 */
[----:B------:R1:W-:Y:S01]  /*61e0*/  STL [R1+0x114], R8 ;  /* 0x0001140801007387 */ /* 0x0003e20000100800 */
[----:B------:R-:W-:-:S02]  /*61f0*/  VIADD R9, R0, 0xed ;  /* 0x000000ed00097836 */ /* 0x000fc40000000000 */
[C---:B0-----:R-:W-:Y:S01]  /*6200*/  VIADD R10, R0.reuse, 0xf0 ;  /* 0x000000f0000a7836 */ /* 0x041fe20000000000 */
[----:B------:R0:W-:Y:S01]  /*6210*/  STL [R1+0x140], R2 ;  /* 0x0001400201007387 */ /* 0x0001e20000100800 */
[C---:B------:R-:W-:Y:S01]  /*6220*/  VIADD R7, R0.reuse, 0xf1 ;  /* 0x000000f100077836 */ /* 0x040fe20000000000 */
[----:B------:R-:W-:Y:S02]  /*6230*/  ISETP.GT.U32.AND P0, PT, R5, R3, PT ;  /* 0x000000030500720c */ /* 0x000fe40003f04070 */
[----:B------:R3:W-:Y:S01]  /*6240*/  STL [R1+0x115c], R11 ;  /* 0x00115c0b01007387 */ /* 0x0007e20000100800 */
[----:B-1----:R-:W-:-:S03]  /*6250*/  VIADD R8, R0, 0xf2 ;  /* 0x000000f200087836 */ /* 0x002fc60000000000 */
[----:B------:R1:W-:Y:S02]  /*6260*/  STL [R1+0x1140], R9 ;  /* 0x0011400901007387 */ /* 0x0003e40000100800 */
[----:B0-----:R-:W-:Y:S02]  /*6270*/  IABS R2, R8 ;  /* 0x0000000800027213 */ /* 0x001fe40000000000 */
[----:B------:R0:W-:Y:S01]  /*6280*/  STL [R1+0x1120], R10 ;  /* 0x0011200a01007387 */ /* 0x0001e20000100800 */
[----:B---3--:R-:W-:Y:S02]  /*6290*/  IABS R11, R11 ;  /* 0x0000000b000b7213 */ /* 0x008fe40000000000 */
[----:B------:R-:W-:Y:S01]  /*62a0*/  @!P0 IMAD.IADD R3, R3, 0x1, -R5 ;  /* 0x0000000103038824 */ /* 0x000fe200078e0a05 */
[----:B------:R3:W-:Y:S01]  /*62b0*/  STL [R1+0x10fc], R7 ;  /* 0x0010fc0701007387 */ /* 0x0007e20000100800 */
[----:B------:R-:W-:Y:S01]  /*62c0*/  IMAD.HI.U32 R6, R74, R2, RZ ;  /* 0x000000024a067227 */ /* 0x000fe200078e00ff */
[----:B-1----:R-:W-:-:S02]  /*62d0*/  IABS R9, R9 ;  /* 0x0000000900097213 */ /* 0x002fc40000000000 */
[----:B------:R1:W-:Y:S01]  /*62e0*/  STL [R1+0x10e8], R8 ;  /* 0x0010e80801007387 */ /* 0x0003e20000100800 */
[C---:B------:R-:W-:Y:S01]  /*62f0*/  IMAD.HI.U32 R12, R74.reuse, R11, RZ ;  /* 0x0000000b4a0c7227 */ /* 0x040fe200078e00ff */
[----:B0-----:R-:W-:Y:S02]  /*6300*/  IABS R10, R10 ;  /* 0x0000000a000a7213 */ /* 0x001fe40000000000 */
[----:B------:R-:W-:Y:S01]  /*6310*/  ISETP.GT.U32.AND P0, PT, R5, R3, PT ;  /* 0x000000030500720c */ /* 0x000fe20003f04070 */
[----:B------:R-:W-:Y:S01]  /*6320*/  IMAD.HI.U32 R13, R74, R9, RZ ;  /* 0x000000094a0d7227 */ /* 0x000fe200078e00ff */
[----:B---3--:R-:W-:-:S03]  /*6330*/  IABS R7, R7 ;  /* 0x0000000700077213 */ /* 0x008fc60000000000 */
[----:B------:R-:W-:-:S04]  /*6340*/  IMAD.HI.U32 R14, R74, R10, RZ ;  /* 0x0000000a4a0e7227 */ /* 0x000fc800078e00ff */
[----:B-1----:R-:W-:-:S04]  /*6350*/  IMAD.HI.U32 R8, R74, R7, RZ ;  /* 0x000000074a087227 */ /* 0x002fc800078e00ff */
[----:B------:R-:W-:Y:S02]  /*6360*/  IMAD.MOV R12, RZ, RZ, -R12 ;  /* 0x000000ffff0c7224 */ /* 0x000fe400078e0a0c */
[----:B------:R-:W-:Y:S02]  /*6370*/  IMAD.MOV R13, RZ, RZ, -R13 ;  /* 0x000000ffff0d7224 */ /* 0x000fe400078e0a0d */
[----:B------:R-:W-:Y:S02]  /*6380*/  IMAD.MOV R14, RZ, RZ, -R14 ;  /* 0x000000ffff0e7224 */ /* 0x000fe400078e0a0e */
[----:B------:R-:W-:Y:S02]  /*6390*/  IMAD.MOV R8, RZ, RZ, -R8 ;  /* 0x000000ffff087224 */ /* 0x000fe400078e0a08 */
[C---:B------:R-:W-:Y:S02]  /*63a0*/  IMAD R12, R68.reuse, R12, R11 ;  /* 0x0000000c440c7224 */ /* 0x040fe400078e020b */
[----:B------:R-:W-:-:S02]  /*63b0*/  IMAD R11, R68, R13, R9 ;  /* 0x0000000d440b7224 */ /* 0x000fc400078e0209 */
[C---:B------:R-:W-:Y:S01]  /*63c0*/  IMAD R9, R68.reuse, R14, R10 ;  /* 0x0000000e44097224 */ /* 0x040fe200078e020a */
[----:B------:R0:W-:Y:S01]  /*63d0*/  STL [R1+0x170], R12 ;  /* 0x0001700c01007387 */ /* 0x0001e20000100800 */
[----:B------:R-:W-:Y:S02]  /*63e0*/  IMAD R7, R68, R8, R7 ;  /* 0x0000000844077224 */ /* 0x000fe400078e0207 */
[----:B------:R-:W-:Y:S01]  /*63f0*/  IMAD.MOV R6, RZ, RZ, -R6 ;  /* 0x000000ffff067224 */ /* 0x000fe200078e0a06 */
[----:B------:R-:W-:Y:S01]  /*6400*/  STL [R1+0x1bc], R11 ;  /* 0x0001bc0b01007387 */ /* 0x000fe20000100800 */
[----:B------:R-:W-:Y:S02]  /*6410*/  VIADD R10, R0, 0xf4 ;  /* 0x000000f4000a7836 */ /* 0x000fe40000000000 */
[----:B------:R-:W-:Y:S01]  /*6420*/  IMAD R2, R68, R6, R2 ;  /* 0x0000000644027224 */ /* 0x000fe200078e0202 */
[----:B------:R1:W-:Y:S01]  /*6430*/  STL [R1+0x20], R9 ;  /* 0x0000200901007387 */ /* 0x0003e20000100800 */
[----:B------:R-:W-:Y:S01]  /*6440*/  VIADD R8, R0, 0xf8 ;  /* 0x000000f800087836 */ /* 0x000fe20000000000 */
[----:B0-----:R-:W0:Y:S01]  /*6450*/  LDC R12, c[0x0][0x3a0] ;  /* 0x0000e800ff0c7b82 */ /* 0x001e220000000800 */
[----:B------:R-:W-:Y:S01]  /*6460*/  @!P0 IMAD.IADD R3, R3, 0x1, -R5 ;  /* 0x0000000103038824 */ /* 0x000fe200078e0a05 */
[----:B------:R3:W-:Y:S01]  /*6470*/  STL [R1+0xa8], R7 ;  /* 0x0000a80701007387 */ /* 0x0007e20000100800 */
[----:B------:R-:W-:-:S02]  /*6480*/  ISETP.NE.AND P0, PT, R72, RZ, PT ;  /* 0x000000ff4800720c */ /* 0x000fc40003f05270 */
[----:B------:R-:W-:Y:S01]  /*6490*/  IABS R5, R8 ;  /* 0x0000000800057213 */ /* 0x000fe20000000000 */
[----:B------:R5:W-:Y:S01]  /*64a0*/  STL [R1+0x104], R2 ;  /* 0x0001040201007387 */ /* 0x000be20000100800 */
[----:B------:R-:W-:Y:S02]  /*64b0*/  @!P1 IMAD.MOV R3, RZ, RZ, -R3 ;  /* 0x000000ffff039224 */ /* 0x000fe400078e0a03 */
[C---:B-1----:R-:W-:Y:S02]  /*64c0*/  VIADD R9, R0.reuse, 0xf5 ;  /* 0x000000f500097836 */ /* 0x042fe40000000000 */
[----:B---3--:R-:W-:-:S03]  /*64d0*/  VIADD R7, R0, 0xf3 ;  /* 0x000000f300077836 */ /* 0x008fc60000000000 */
[----:B------:R-:W-:Y:S02]  /*64e0*/  IABS R6, R9 ;  /* 0x0000000900067213 */ /* 0x000fe40000000000 */
[----:B-----5:R-:W-:Y:S01]  /*64f0*/  IABS R2, R10 ;  /* 0x0000000a00027213 */ /* 0x020fe20000000000 */
[----:B------:R1:W-:Y:S01]  /*6500*/  STL [R1+0x1028], R7 ;  /* 0x0010280701007387 */ /* 0x0003e20000100800 */
[----:B------:R-:W-:Y:S02]  /*6510*/  @!P0 LOP3.LUT R3, RZ, R72, RZ, 0x33, !PT ;  /* 0x00000048ff038212 */ /* 0x000fe400078e33ff */
[C---:B----4-:R-:W-:Y:S01]  /*6520*/  LEA R72, P4, R69.reuse, UR14, 0x1 ;  /* 0x0000000e45487c11 */ /* 0x050fe2000f8808ff */
[----:B------:R3:W-:Y:S01]  /*6530*/  STL [R1+0x1020], R10 ;  /* 0x0010200a01007387 */ /* 0x0007e20000100800 */
[----:B------:R-:W-:Y:S02]  /*6540*/  IMAD.HI.U32 R11, R74, R2, RZ ;  /* 0x000000024a0b7227 */ /* 0x000fe400078e00ff */
[----:B------:R-:W-:Y:S01]  /*6550*/  LEA.HI.X.SX32 R69, R69, UR15, 0x1, P4 ;  /* 0x0000000f45457c11 */ /* 0x000fe2000a0f0eff */
[----:B------:R4:W-:Y:S01]  /*6560*/  STL [R1+0x100c], R9 ;  /* 0x00100c0901007387 */ /* 0x0009e20000100800 */
[----:B------:R-:W-:Y:S01]  /*6570*/  IMAD.MOV R11, RZ, RZ, -R11 ;  /* 0x000000ffff0b7224 */ /* 0x000fe200078e0a0b */
[----:B-1----:R-:W-:-:S02]  /*6580*/  IABS R7, R7 ;  /* 0x0000000700077213 */ /* 0x002fc40000000000 */
[----:B------:R1:W-:Y:S01]  /*6590*/  STL [R1+0x1008], R8 ;  /* 0x0010080801007387 */ /* 0x0003e20000100800 */
[----:B------:R-:W-:Y:S02]  /*65a0*/  IMAD R2, R68, R11, R2 ;  /* 0x0000000b44027224 */ /* 0x000fe400078e0202 */
[----:B---3--:R-:W-:-:S04]  /*65b0*/  IMAD.HI.U32 R10, R74, R7, RZ ;  /* 0x000000074a0a7227 */ /* 0x008fc800078e00ff */
[----:B------:R-:W-:Y:S02]  /*65c0*/  IMAD.MOV R10, RZ, RZ, -R10 ;  /* 0x000000ffff0a7224 */ /* 0x000fe400078e0a0a */
[----:B----4-:R-:W-:-:S04]  /*65d0*/  IMAD.HI.U32 R9, R74, R5, RZ ;  /* 0x000000054a097227 */ /* 0x010fc800078e00ff */
[----:B-1----:R-:W-:-:S04]  /*65e0*/  IMAD.HI.U32 R8, R74, R6, RZ ;  /* 0x000000064a087227 */ /* 0x002fc800078e00ff */
[C---:B------:R-:W-:Y:S02]  /*65f0*/  IMAD R7, R68.reuse, R10, R7 ;  /* 0x0000000a44077224 */ /* 0x040fe400078e0207 */
[----:B------:R-:W-:Y:S02]  /*6600*/  IMAD.MOV R8, RZ, RZ, -R8 ;  /* 0x000000ffff087224 */ /* 0x000fe400078e0a08 */
[----:B------:R-:W-:Y:S01]  /*6610*/  IMAD.MOV R9, RZ, RZ, -R9 ;  /* 0x000000ffff097224 */ /* 0x000fe200078e0a09 */
[----:B------:R0:W-:Y:S01]  /*6620*/  STL [R1+0x12c], R7 ;  /* 0x00012c0701007387 */ /* 0x0001e20000100800 */
[----:B------:R-:W-:-:S03]  /*6630*/  IMAD R6, R68, R8, R6 ;  /* 0x0000000844067224 */ /* 0x000fc600078e0206 */
[----:B------:R1:W-:Y:S04]  /*6640*/  STL [R1+0x158], R2 ;  /* 0x0001580201007387 */ /* 0x0003e80000100800 */
[----:B------:R3:W-:Y:S01]  /*6650*/  STL [R1+0x198], R6 ;  /* 0x0001980601007387 */ /* 0x0007e20000100800 */
[----:B0-----:R-:W-:Y:S02]  /*6660*/  VIADD R7, R12, 0xffffffff ;  /* 0xffffffff0c077836 */ /* 0x001fe40000000000 */
[----:B-1----:R-:W-:-:S03]  /*6670*/  IMAD R2, R68, R9, R5 ;  /* 0x0000000944027224 */ /* 0x002fc600078e0205 */
[----:B------:R-:W-:Y:S01]  /*6680*/  ISETP.GE.U32.AND P1, PT, R7, 0x7fffff80, PT ;  /* 0x7fffff800700780c */ /* 0x000fe20003f26070 */
[----:B------:R-:W-:Y:S02]  /*6690*/  VIADD R5, R12, 0xfffffffe ;  /* 0xfffffffe0c057836 */ /* 0x000fe40000000000 */
[C---:B---3--:R-:W-:Y:S01]  /*66a0*/  VIADD R6, R0.reuse, 0xf9 ;  /* 0x000000f900067836 */ /* 0x048fe20000000000 */
[----:B------:R0:W-:Y:S02]  /*66b0*/  STL [R1+0x2c], R2 ;  /* 0x00002c0201007387 */ /* 0x0001e40000100800 */
[----:B------:R-:W-:Y:S01]  /*66c0*/  ISETP.GE.U32.AND P3, PT, R5, 0x7fffff7f, PT ;  /* 0x7fffff7f0500780c */ /* 0x000fe20003f66070 */
[----:B--2---:R-:W-:Y:S01]  /*66d0*/  IMAD R5, R3, UR4, RZ ;  /* 0x0000000403057c24 */ /* 0x004fe2000f8e02ff */
[----:B------:R1:W-:Y:S04]  /*66e0*/  STL [R1+0xff0], R6 ;  /* 0x000ff00601007387 */ /* 0x0003e80000100800 */
[----:B------:R-:W-:Y:S01]  /*66f0*/  LEA R3, P0, R5, UR12, 0x1 ;  /* 0x0000000c05037c11 */ /* 0x000fe2000f8008ff */
[----:B0-----:R-:W-:Y:S01]  /*6700*/  VIADD R2, R0, 0xfa ;  /* 0x000000fa00027836 */ /* 0x001fe20000000000 */
[----:B-1----:R-:W-:-:S04]  /*6710*/  IABS R6, R6 ;  /* 0x0000000600067213 */ /* 0x002fc80000000000 */
[----:B------:R0:W-:Y:S01]  /*6720*/  STL [R1+0xfec], R2 ;  /* 0x000fec0201007387 */ /* 0x0001e20000100800 */
[----:B------:R-:W-:-:S04]  /*6730*/  IMAD.HI.U32 R8, R74, R6, RZ ;  /* 0x000000064a087227 */ /* 0x000fc800078e00ff */
[----:B------:R-:W-:Y:S01]  /*6740*/  IMAD.MOV R8, RZ, RZ, -R8 ;  /* 0x000000ffff087224 */ /* 0x000fe200078e0a08 */
[----:B0-----:R-:W-:-:S03]  /*6750*/  IABS R2, R2 ;  /* 0x0000000200027213 */ /* 0x001fc60000000000 */
[----:B------:R-:W-:Y:S02]  /*6760*/  IMAD R8, R68, R8, R6 ;  /* 0x0000000844087224 */ /* 0x000fe400078e0206 */
[----:B------:R-:W-:-:S03]  /*6770*/  IMAD.HI.U32 R7, R74, R2, RZ ;  /* 0x000000024a077227 */ /* 0x000fc600078e00ff */
[----:B------:R-:W-:Y:S01]  /*6780*/  STL [R1+0xa4], R8 ;  /* 0x0000a40801007387 */ /* 0x000fe20000100800 */
[----:B------:R-:W-:-:S04]  /*6790*/  IMAD.MOV R7, RZ, RZ, -R7 ;  /* 0x000000ffff077224 */ /* 0x000fc800078e0a07 */
[----:B------:R-:W-:Y:S01]  /*67a0*/  IMAD R6, R68, R7, R2 ;  /* 0x0000000744067224 */ /* 0x000fe200078e0202 */
[----:B------:R-:W-:-:S04]  /*67b0*/  LEA.HI.X.SX32 R2, R5, UR13, 0x1, P0 ;  /* 0x0000000d05027c11 */ /* 0x000fc800080f0eff */
[----:B------:R0:W-:Y:S02]  /*67c0*/  STL [R1+0xf4], R6 ;  /* 0x0000f40601007387 */ /* 0x0001e40000100800 */
[----:B0-----:R-:W-:Y:S01]  /*67d0*/  VIADD R6, R12, 0xfffffffd ;  /* 0xfffffffd0c067836 */ /* 0x001fe20000000000 */
[----:B------:R-:W-:Y:S06]  /*67e0*/  BRA.U UP0, `(.L_x_5) ;  /* 0x0000000100187547 */ /* 0x000fec000b800000 */
[----:B------:R-:W-:Y:S01]  /*67f0*/  ELECT P0, URZ, PT ;  /* 0x0000000000ff782f */ /* 0x000fe20003800000 */
[----:B------:R-:W-:Y:S01]  /*6800*/  IMAD.MOV.U32 R5, RZ, RZ, 0x1 ;  /* 0x00000001ff057424 */ /* 0x000fe200078e00ff */
[----:B------:R-:W-:Y:S01]  /*6810*/  UMOV UR4, 0x40 ;  /* 0x0000004000047882 */ /* 0x000fe20000000000 */
[----:B------:R-:W-:Y:S01]  /*6820*/  UVIRTCOUNT.DEALLOC.SMPOOL 0x80 ;  /* 0x000000800000784c */ /* 0x000fe20000000000 */
[----:B------:R-:W-:-:S09]  /*6830*/  ULEA UR4, UR5, UR4, 0x18 ;  /* 0x0000000405047291 */ /* 0x000fd2000f8ec0ff */
[----:B------:R0:W-:Y:S03]  /*6840*/  @P0 STS.U8 [UR4], R5 ;  /* 0x00000005ff000988 */ /* 0x0001e60008000004 */
.L_x_5:
[----:B------:R-:W-:Y:S01]  /*6850*/  STTM.x64 tmem[UR10], RZ ;  /* 0x000000ff000079ed */ /* 0x000fe2000834000a */
[----:B------:R-:W-:Y:S01]  /*6860*/  STTM.x64 tmem[UR10+0x40], RZ ;  /* 0x000040ff000079ed */ /* 0x000fe2000834000a */
[----:B------:R-:W-:Y:S01]  /*6870*/  STTM.x64 tmem[UR10+0x80], RZ ;  /* 0x000080ff000079ed */ /* 0x000fe2000834000a */
[----:B------:R-:W-:Y:S01]  /*6880*/  STTM.x64 tmem[UR10+0xc0], RZ ;  /* 0x0000c0ff000079ed */ /* 0x000fe2000834000a */
[----:B------:R-:W1:Y:S02]  /*6890*/  FENCE.VIEW.ASYNC.T ;  /* 0x00000000000073c6 */ /* 0x000e640000000200 */
[----:B-1----:R-:W-:Y:S01]  /*68a0*/  VOTEU.ALL UP1, P2 ;  /* 0x0000000000ff7886 */ /* 0x002fe20001020000 */
[----:B------:R-:W-:Y:S01]  /*68b0*/  UMOV UR4, 0x1 ;  /* 0x0000000100047882 */ /* 0x000fe20000000000 */
[----:B------:R-:W-:Y:S01]  /*68c0*/  UIADD3 UR6, UPT, UPT, UR9, 0x20000, URZ ;  /* 0x0002000009067890 */ /* 0x000fe2000fffe0ff */
[----:B------:R-:W-:Y:S01]  /*68d0*/  ISETP.GE.U32.AND P5, PT, R6, 0x7fffff7e, PT ;  /* 0x7fffff7e0600780c */ /* 0x000fe20003fa6070 */
[----:B------:R-:W-:Y:S01]  /*68e0*/  VOTEU.ALL UP2, P2 ;  /* 0x0000000000ff7886 */ /* 0x000fe20001040000 */
[----:B------:R-:W-:-:S04]  /*68f0*/  @!UP1 UIADD3 UR12, UPT, UPT, -UR4, 0x100000, URZ ;  /* 0x00100000040c9890 */ /* 0x000fc8000fffe1ff */
[----:B------:R-:W-:Y:S02]  /*6900*/  @!UP1 USHF.L.U32 UR13, UR12, 0xb, URZ ;  /* 0x0000000b0c0d9899 */ /* 0x000fe400080006ff */
[----:B------:R-:W-:Y:S01]  /*6910*/  @!UP1 USHF.L.U32 UR12, UR12, 0x1, URZ ;  /* 0x000000010c0c9899 */ /* 0x000fe200080006ff */
[----:B------:R-:W-:Y:S01]  /*6920*/  BAR.SYNC.DEFER_BLOCKING 0x0 ;  /* 0x0000000000007b1d */ /* 0x000fe20000010000 */
[----:B------:R-:W-:Y:S01]  /*6930*/  PRMT R10, RZ, 0x7610, R10 ;  /* 0x00007610ff0a7816 */ /* 0x000fe2000000000a */
[----:B------:R-:W-:Y:S02]  /*6940*/  @!P1 IMAD.MOV.U32 R6, RZ, RZ, R3 ;  /* 0x000000ffff069224 */ /* 0x000fe400078e0003 */
[----:B------:R-:W-:Y:S02]  /*6950*/  @!P1 IMAD.MOV.U32 R7, RZ, RZ, R2 ;  /* 0x000000ffff079224 */ /* 0x000fe400078e0002 */
[----:B0-----:R-:W-:Y:S01]  /*6960*/  VIADD R5, R12, 0xfffffffc ;  /* 0xfffffffc0c057836 */ /* 0x001fe20000000000 */
[----:B------:R0:W-:Y:S01]  /*6970*/  STL [R1+0x1338], R68 ;  /* 0x0013384401007387 */ /* 0x0001e20000100800 */
[----:B------:R-:W-:Y:S01]  /*6980*/  PRMT R8, RZ, 0x7610, R8 ;  /* 0x00007610ff087816 */ /* 0x000fe20000000008 */
[----:B------:R-:W1:Y:S02]  /*6990*/  LDCU UR7, c[0x0][0x3b0] ;  /* 0x00007600ff0777ac */ /* 0x000e640008000800 */
[----:B------:R-:W-:Y:S01]  /*69a0*/  ISETP.GE.U32.AND P0, PT, R5, 0x7fffff7d, PT ;  /* 0x7fffff7d0500780c */ /* 0x000fe20003f06070 */
[----:B------:R-:W-:Y:S01]  /*69b0*/  STL [R1+0x1334], R4 ;  /* 0x0013340401007387 */ /* 0x000fe20000100800 */
[----:B------:R-:W-:-:S03]  /*69c0*/  IMAD.SHL.U32 R5, R70, 0x2, RZ ;  /* 0x0000000246057824 */ /* 0x000fc600078e00ff */
[----:B------:R-:W-:Y:S04]  /*69d0*/  STL [R1+0x1330], R75 ;  /* 0x0013304b01007387 */ /* 0x000fe80000100800 */
[----:B------:R-:W-:Y:S04]  /*69e0*/  STL [R1+0x132c], R76 ;  /* 0x00132c4c01007387 */ /* 0x000fe80000100800 */
[----:B------:R-:W2:Y:S02]  /*69f0*/  FENCE.VIEW.ASYNC.S ;  /* 0x00000000000073c6 */ /* 0x000ea40000000000 */
[----:B--2---:R2:W3:Y:S02]  /*6a00*/  @!UP2 SYNCS.EXCH.64 URZ, [UR6], UR12 ;  /* 0x0000000c06ffa5b2 */ /* 0x0044e40008000100 */
[----:B---3--:R-:W-:Y:S06]  /*6a10*/  BAR.SYNC.DEFER_BLOCKING 0x0 ;  /* 0x0000000000007b1d */ /* 0x008fec0000010000 */
[----:B------:R-:W-:Y:S04]  /*6a20*/  STL [R1+0x1328], R73 ;  /* 0x0013284901007387 */ /* 0x000fe80000100800 */
[----:B------:R-:W-:Y:S04]  /*6a30*/  STL [R1+0x1324], R0 ;  /* 0x0013240001007387 */ /* 0x000fe80000100800 */
[----:B------:R-:W-:Y:S04]  /*6a40*/  STL [R1+0x1320], R77 ;  /* 0x0013204d01007387 */ /* 0x000fe80000100800 */
[----:B------:R-:W-:Y:S04]  /*6a50*/  STL [R1+0x131c], R74 ;  /* 0x00131c4a01007387 */ /* 0x000fe80000100800 */
[----:B------:R3:W4:Y:S01]  /*6a60*/  @!P1 LDG.E.U16 R10, desc[UR20][R6.64] ;  /* 0x00000014060a9981 */ /* 0x000722000c1e1500 */
[----:B0-----:R-:W-:-:S03]  /*6a70*/  IADD3 R68, P1, PT, R5, R3, RZ ;  /* 0x0000000305447210 */ /* 0x001fc60007f3e0ff */
[----:B------:R-:W-:Y:S04]  /*6a80*/  STL [R1+0x1318], R93 ;  /* 0x0013185d01007387 */ /* 0x000fe80000100800 */
[----:B------:R-:W-:Y:S04]  /*6a90*/  STL [R1+0x1314], R92 ;  /* 0x0013145c01007387 */ /* 0x000fe80000100800 */
[----:B------:R-:W-:Y:S01]  /*6aa0*/  STL [R1+0x1310], R91 ;  /* 0x0013105b01007387 */ /* 0x000fe20000100800 */
[----:B---3--:R-:W-:-:S03]  /*6ab0*/  VIADD R6, R12, 0xfffffffb ;  /* 0xfffffffb0c067836 */ /* 0x008fc60000000000 */
[----:B------:R-:W-:Y:S01]  /*6ac0*/  STL [R1+0x130c], R90 ;  /* 0x00130c5a01007387 */ /* 0x000fe20000100800 */
[----:B------:R-:W-:-:S03]  /*6ad0*/  LEA.HI.X.SX32 R33, R70, R2, 0x1, P1 ;  /* 0x0000000246217211 */ /* 0x000fc600008f0eff */
[----:B------:R-:W-:Y:S04]  /*6ae0*/  STL [R1+0x1308], R89 ;  /* 0x0013085901007387 */ /* 0x000fe80000100800 */
[----:B------:R-:W-:Y:S04]  /*6af0*/  STL [R1+0x1304], R88 ;  /* 0x0013045801007387 */ /* 0x000fe80000100800 */
[----:B------:R-:W-:Y:S01]  /*6b00*/  STL [R1+0x1300], R87 ;  /* 0x0013005701007387 */ /* 0x000fe20000100800 */
[----:B------:R-:W-:-:S03]  /*6b10*/  VIADD R7, R12, 0xfffffffa ;  /* 0xfffffffa0c077836 */ /* 0x000fc60000000000 */
[----:B------:R-:W-:Y:S01]  /*6b20*/  STL [R1+0x12fc], R86 ;  /* 0x0012fc5601007387 */ /* 0x000fe20000100800 */
[----:B------:R-:W-:-:S03]  /*6b30*/  ISETP.GE.U32.AND P4, PT, R6, 0x7fffff7c, PT ;  /* 0x7fffff7c0600780c */ /* 0x000fc60003f86070 */
[----:B------:R-:W-:Y:S01]  /*6b40*/  STL [R1+0x12f8], R85 ;  /* 0x0012f85501007387 */ /* 0x000fe20000100800 */
[----:B------:R-:W-:-:S03]  /*6b50*/  IMAD.MOV.U32 R6, RZ, RZ, R33 ;  /* 0x000000ffff067224 */ /* 0x000fc600078e0021 */
[----:B------:R-:W-:Y:S04]  /*6b60*/  STL [R1+0x12f4], R84 ;  /* 0x0012f45401007387 */ /* 0x000fe80000100800 */
[----:B------:R-:W-:Y:S04]  /*6b70*/  STL [R1+0x12f0], R83 ;  /* 0x0012f05301007387 */ /* 0x000fe80000100800 */
[----:B------:R-:W-:Y:S01]  /*6b80*/  STL [R1+0x12ec], R82 ;  /* 0x0012ec5201007387 */ /* 0x000fe20000100800 */
[----:B------:R-:W-:-:S03]  /*6b90*/  ISETP.GE.U32.AND P1, PT, R7, 0x7fffff7b, PT ;  /* 0x7fffff7b0700780c */ /* 0x000fc60003f26070 */
[----:B------:R-:W-:Y:S01]  /*6ba0*/  STL [R1+0x12e8], R81 ;  /* 0x0012e85101007387 */ /* 0x000fe20000100800 */
[----:B------:R-:W-:-:S03]  /*6bb0*/  @!P3 IMAD.MOV.U32 R7, RZ, RZ, R6 ;  /* 0x000000ffff07b224 */ /* 0x000fc600078e0006 */
[----:B------:R-:W-:Y:S01]  /*6bc0*/  STL [R1+0x12e4], R80 ;  /* 0x0012e45001007387 */ /* 0x000fe20000100800 */
[----:B------:R-:W-:-:S03]  /*6bd0*/  @!P3 IMAD.MOV.U32 R6, RZ, RZ, R68 ;  /* 0x000000ffff06b224 */ /* 0x000fc600078e0044 */
[----:B------:R-:W-:Y:S04]  /*6be0*/  STL [R1+0x12e0], R79 ;  /* 0x0012e04f01007387 */ /* 0x000fe80000100800 */
[----:B------:R-:W-:Y:S04]  /*6bf0*/  STL [R1+0x12dc], R78 ;  /* 0x0012dc4e01007387 */ /* 0x000fe80000100800 */
[----:B------:R-:W-:Y:S04]  /*6c00*/  STL [R1+0x12d8], R72 ;  /* 0x0012d84801007387 */ /* 0x000fe80000100800 */
[----:B------:R-:W-:Y:S04]  /*6c10*/  STL [R1+0x12d4], R71 ;  /* 0x0012d44701007387 */ /* 0x000fe80000100800 */
[----:B------:R-:W-:Y:S04]  /*6c20*/  STL [R1+0x12d0], R69 ;  /* 0x0012d04501007387 */ /* 0x000fe80000100800 */
[----:B------:R0:W3:Y:S01]  /*6c30*/  @!P3 LDG.E.U16 R8, desc[UR20][R6.64] ;  /* 0x000000140608b981 */ /* 0x0000e2000c1e1500 */
[----:B------:R-:W-:-:S03]  /*6c40*/  PRMT R9, RZ, 0x7610, R9 ;  /* 0x00007610ff097816 */ /* 0x000fc60000000009 */
[----:B----4-:R4:W-:Y:S04]  /*6c50*/  STL [R1+0x390], R10 ;  /* 0x0003900a01007387 */ /* 0x0109e80000100800 */
[----:B------:R-:W-:Y:S01]  /*6c60*/  STL [R1+0xac0], R68 ;  /* 0x000ac04401007387 */ /* 0x000fe20000100800 */
[----:B----4-:R-:W-:-:S03]  /*6c70*/  LEA R10, P6, R70, R3, 0x2 ;  /* 0x00000003460a7211 */ /* 0x010fc600078c10ff */
[----:B------:R4:W-:Y:S02]  /*6c80*/  STL [R1+0xabc], R33 ;  /* 0x000abc2101007387 */ /* 0x0009e40000100800 */
[----:B0-----:R-:W-:Y:S01]  /*6c90*/  @!P5 IMAD.MOV.U32 R6, RZ, RZ, R10 ;  /* 0x000000ffff06d224 */ /* 0x001fe200078e000a */
[----:B----4-:R-:W-:-:S05]  /*6ca0*/  LEA.HI.X.SX32 R33, R5, R2, 0x1, P6 ;  /* 0x0000000205217211 */ /* 0x010fca00030f0eff */
[----:B------:R-:W-:-:S05]  /*6cb0*/  @!P5 IMAD.MOV.U32 R7, RZ, RZ, R33 ;  /* 0x000000ffff07d224 */ /* 0x000fca00078e0021 */
[----:B------:R0:W4:Y:S04]  /*6cc0*/  @!P5 LDG.E.U16 R9, desc[UR20][R6.64] ;  /* 0x000000140609d981 */ /* 0x000128000c1e1500 */
[----:B------:R1:W-:Y:S04]  /*6cd0*/  STL [R1+0xac8], R10 ;  /* 0x000ac80a01007387 */ /* 0x0003e80000100800 */
[----:B------:R-:W-:Y:S01]  /*6ce0*/  STL [R1+0xac4], R33 ;  /* 0x000ac42101007387 */ /* 0x000fe20000100800 */
[----:B------:R-:W-:Y:S02]  /*6cf0*/  IMAD R5, R70, 0x3, RZ ;  /* 0x0000000346057824 */ /* 0x000fe400078e02ff */
[----:B0-----:R-:W-:-:S02]  /*6d00*/  VIADD R7, R12, 0xfffffff9 ;  /* 0xfffffff90c077836 */ /* 0x001fc40000000000 */
[C---:B------:R-:W-:Y:S01]  /*6d10*/  IMAD.SHL.U32 R6, R70.reuse, 0x4, RZ ;  /* 0x0000000446067824 */ /* 0x040fe200078e00ff */
[C---:B-1----:R-:W-:Y:S02]  /*6d20*/  LEA R10, P6, R70.reuse, R3, 0x3 ;  /* 0x00000003460a7211 */ /* 0x042fe400078c18ff */
[----:B------:R-:W-:Y:S02]  /*6d30*/  ISETP.GE.U32.AND P5, PT, R7, 0x7fffff7a, PT ;  /* 0x7fffff7a0700780c */ /* 0x000fe40003fa6070 */
[----:B------:R-:W-:Y:S02]  /*6d40*/  PRMT R37, RZ, 0x7610, R37 ;  /* 0x00007610ff257816 */ /* 0x000fe40000000025 */
[----:B------:R-:W-:Y:S01]  /*6d50*/  PRMT R4, RZ, 0x7610, R4 ;  /* 0x00007610ff047816 */ /* 0x000fe20000000004 */
[----:B---3--:R0:W-:Y:S02]  /*6d60*/  STL [R1+0x38c], R8 ;  /* 0x00038c0801007387 */ /* 0x0081e40000100800 */
[----:B0-----:R-:W-:-:S05]  /*6d70*/  IMAD R8, R70, 0x6, RZ ;  /* 0x0000000646087824 */ /* 0x001fca00078e02ff */
[----:B------:R-:W-:-:S04]  /*6d80*/  IADD3 R68, P3, PT, R8, R3, RZ ;  /* 0x0000000308447210 */ /* 0x000fc80007f7e0ff */
[----:B------:R-:W-:Y:S01]  /*6d90*/  LEA.HI.X.SX32 R33, R5, R2, 0x1, P3 ;  /* 0x0000000205217211 */ /* 0x000fe200018f0eff */
[----:B------:R-:W-:-:S04]  /*6da0*/  IMAD.MOV.U32 R5, RZ, RZ, R68 ;  /* 0x000000ffff057224 */ /* 0x000fc800078e0044 */
[----:B------:R-:W-:Y:S01]  /*6db0*/  IMAD.MOV.U32 R7, RZ, RZ, R33 ;  /* 0x000000ffff077224 */ /* 0x000fe200078e0021 */
[----:B----4-:R-:W-:Y:S04]  /*6dc0*/  STL [R1+0x388], R9 ;  /* 0x0003880901007387 */ /* 0x010fe80000100800 */
[----:B------:R0:W-:Y:S04]  /*6dd0*/  STL [R1+0xad0], R68 ;  /* 0x000ad04401007387 */ /* 0x0001e80000100800 */
[----:B0-----:R-:W3:Y:S04]  /*6de0*/  LDL.LU R68, [R1+0x1338] ;  /* 0x0013380001447983 */ /* 0x001ee80000300800 */
[----:B------:R0:W-:Y:S02]  /*6df0*/  STL [R1+0xacc], R33 ;  /* 0x000acc2101007387 */ /* 0x0001e40000100800 */
[----:B0-----:R-:W-:Y:S01]  /*6e00*/  LEA.HI.X.SX32 R33, R6, R2, 0x1, P6 ;  /* 0x0000000206217211 */ /* 0x001fe200030f0eff */
[----:B------:R-:W-:-:S05]  /*6e10*/  @!P0 IMAD.MOV.U32 R6, RZ, RZ, R5 ;  /* 0x000000ffff068224 */ /* 0x000fca00078e0005 */
[----:B------:R0:W4:Y:S02]  /*6e20*/  @!P0 LDG.E.U16 R37, desc[UR20][R6.64] ;  /* 0x0000001406258981 */ /* 0x000124000c1e1500 */
[----:B0-----:R-:W-:Y:S02]  /*6e30*/  @!P4 IMAD.MOV.U32 R6, RZ, RZ, R10 ;  /* 0x000000ffff06c224 */ /* 0x001fe400078e000a */
[----:B------:R-:W-:-:S05]  /*6e40*/  @!P4 IMAD.MOV.U32 R7, RZ, RZ, R33 ;  /* 0x000000ffff07c224 */ /* 0x000fca00078e0021 */
[----:B------:R0:W2:Y:S01]  /*6e50*/  @!P4 LDG.E.U16 R4, desc[UR20][R6.64] ;  /* 0x000000140604c981 */ /* 0x0000a2000c1e1500 */
[----:B------:R-:W-:-:S05]  /*6e60*/  VIADD R9, R12, 0xfffffff8 ;  /* 0xfffffff80c097836 */ /* 0x000fca0000000000 */
[----:B------:R-:W-:Y:S01]  /*6e70*/  ISETP.GE.U32.AND P3, PT, R9, 0x7fffff79, PT ;  /* 0x7fffff790900780c */ /* 0x000fe20003f66070 */
[C---:B------:R-:W-:Y:S01]  /*6e80*/  IMAD R9, R70.reuse, 0xa, RZ ;  /* 0x0000000a46097824 */ /* 0x040fe200078e02ff */
[----:B------:R-:W-:Y:S04]  /*6e90*/  STL [R1+0xad8], R10 ;  /* 0x000ad80a01007387 */ /* 0x000fe80000100800 */
[----:B------:R-:W-:Y:S01]  /*6ea0*/  STL [R1+0xad4], R33 ;  /* 0x000ad42101007387 */ /* 0x000fe20000100800 */
[----:B------:R-:W-:Y:S02]  /*6eb0*/  IMAD R5, R70, 0x5, RZ ;  /* 0x0000000546057824 */ /* 0x000fe400078e02ff */
[C---:B0-----:R-:W-:Y:S02]  /*6ec0*/  VIADD R6, R12.reuse, 0xfffffff7 ;  /* 0xfffffff70c067836 */ /* 0x041fe40000000000 */
[----:B------:R-:W-:-:S03]  /*6ed0*/  VIADD R7, R12, 0xfffffff6 ;  /* 0xfffffff60c077836 */ /* 0x000fc60000000000 */
[----:B------:R-:W-:Y:S02]  /*6ee0*/  ISETP.GE.U32.AND P4, PT, R6, 0x7fffff78, PT ;  /* 0x7fffff780600780c */ /* 0x000fe40003f86070 */
[----:B------:R-:W-:Y:S01]  /*6ef0*/  PRMT R76, RZ, 0x7610, R76 ;  /* 0x00007610ff4c7816 */ /* 0x000fe2000000004c */
[----:B--2---:R0:W-:Y:S02]  /*6f00*/  STL [R1+0x380], R4 ;  /* 0x0003800401007387 */ /* 0x0041e40000100800 */
[----:B0-----:R-:W-:-:S05]  /*6f10*/  IADD3 R4, P0, PT, R9, R3, RZ ;  /* 0x0000000309047210 */ /* 0x001fca0007f1e0ff */
[----:B------:R-:W-:Y:S04]  /*6f20*/  STL [R1+0xae0], R4 ;  /* 0x000ae00401007387 */ /* 0x000fe80000100800 */
[----:B----4-:R0:W-:Y:S02]  /*6f30*/  STL [R1+0x384], R37 ;  /* 0x0003842501007387 */ /* 0x0101e40000100800 */
[----:B0-----:R-:W-:Y:S01]  /*6f40*/  LEA.HI.X.SX32 R37, R5, R2, 0x1, P0 ;  /* 0x0000000205257211 */ /* 0x001fe200000f0eff */
[----:B------:R-:W-:Y:S01]  /*6f50*/  IMAD.MOV.U32 R5, RZ, RZ, R4 ;  /* 0x000000ffff057224 */ /* 0x000fe200078e0004 */
[----:B------:R-:W-:Y:S01]  /*6f60*/  ISETP.GE.U32.AND P0, PT, R7, 0x7fffff77, PT ;  /* 0x7fffff770700780c */ /* 0x000fe20003f06070 */
[----:B------:R-:W-:Y:S01]  /*6f70*/  IMAD R10, R70, 0xc, RZ ;  /* 0x0000000c460a7824 */ /* 0x000fe200078e02ff */
[----:B------:R-:W3:Y:S01]  /*6f80*/  LDL.LU R4, [R1+0x1334] ;  /* 0x0013340001047983 */ /* 0x000ee20000300800 */
[----:B------:R-:W-:-:S04]  /*6f90*/  IMAD.MOV.U32 R6, RZ, RZ, R37 ;  /* 0x000000ffff067224 */ /* 0x000fc800078e0025 */
[----:B------:R-:W-:Y:S02]  /*6fa0*/  @!P1 IMAD.MOV.U32 R7, RZ, RZ, R6 ;  /* 0x000000ffff079224 */ /* 0x000fe400078e0006 */
[----:B------:R-:W-:-:S05]  /*6fb0*/  @!P1 IMAD.MOV.U32 R6, RZ, RZ, R5 ;  /* 0x000000ffff069224 */ /* 0x000fca00078e0005 */
[----:B------:R0:W2:Y:S01]  /*6fc0*/  @!P1 LDG.E.U16 R76, desc[UR20][R6.64] ;  /* 0x00000014064c9981 */ /* 0x0000a2000c1e1500 */
[----:B------:R-:W-:-:S03]  /*6fd0*/  IADD3 R33, P6, PT, R10, R3, RZ ;  /* 0x000000030a217210 */ /* 0x000fc60007fde0ff */
[----:B------:R1:W-:Y:S01]  /*6fe0*/  STL [R1+0xadc], R37 ;  /* 0x000adc2501007387 */ /* 0x0003e20000100800 */
[----:B------:R-:W-:Y:S01]  /*6ff0*/  PRMT R11, RZ, 0x7610, R11 ;  /* 0x00007610ff0b7816 */ /* 0x000fe2000000000b */
[----:B------:R-:W-:Y:S02]  /*7000*/  IMAD R5, R70, 0x7, RZ ;  /* 0x0000000746057824 */ /* 0x000fe400078e02ff */
[----:B------:R4:W-:Y:S01]  /*7010*/  STL [R1+0xae8], R33 ;  /* 0x000ae82101007387 */ /* 0x0009e20000100800 */
[----:B-1----:R-:W-:Y:S01]  /*7020*/  LEA.HI.X.SX32 R37, R8, R2, 0x1, P6 ;  /* 0x0000000208257211 */ /* 0x002fe200030f0eff */
[C---:B------:R-:W-:Y:S02]  /*7030*/  IMAD R8, R70.reuse, 0xe, RZ ;  /* 0x0000000e46087824 */ /* 0x040fe400078e02ff */
[----:B0-----:R-:W-:Y:S02]  /*7040*/  @!P5 IMAD.MOV.U32 R6, RZ, RZ, R33 ;  /* 0x000000ffff06d224 */ /* 0x001fe400078e0021 */
[----:B------:R-:W-:Y:S01]  /*7050*/  @!P5 IMAD.MOV.U32 R7, RZ, RZ, R37 ;  /* 0x000000ffff07d224 */ /* 0x000fe200078e0025 */
[----:B------:R0:W-:Y:S01]  /*7060*/  STL [R1+0xae4], R37 ;  /* 0x000ae42501007387 */ /* 0x0001e20000100800 */
[----:B----4-:R-:W-:-:S03]  /*7070*/  LEA R33, P6, R70, R3, 0x4 ;  /* 0x0000000346217211 */ /* 0x010fc600078c20ff */
[----:B------:R1:W4:Y:S01]  /*7080*/  @!P5 LDG.E.U16 R11, desc[UR20][R6.64] ;  /* 0x00000014060bd981 */ /* 0x000322000c1e1500 */
[----:B------:R-:W-:Y:S01]  /*7090*/  PRMT R75, RZ, 0x7610, R75 ;  /* 0x00007610ff4b7816 */ /* 0x000fe2000000004b */
[----:B-1----:R-:W-:Y:S02]  /*70a0*/  IMAD.SHL.U32 R6, R70, 0x8, RZ ;  /* 0x0000000846067824 */ /* 0x002fe400078e00ff */
[----:B------:R-:W-:-:S03]  /*70b0*/  VIADD R7, R12, 0xfffffff5 ;  /* 0xfffffff50c077836 */ /* 0x000fc60000000000 */
[----:B0-----:R-:W-:Y:S02]  /*70c0*/  LEA.HI.X.SX32 R37, R6, R2, 0x1, P6 ;  /* 0x0000000206257211 */ /* 0x001fe400030f0eff */
[----:B------:R-:W-:Y:S02]  /*70d0*/  ISETP.GE.U32.AND P5, PT, R7, 0x7fffff76, PT ;  /* 0x7fffff760700780c */ /* 0x000fe40003fa6070 */
[----:B------:R-:W-:Y:S01]  /*70e0*/  PRMT R13, RZ, 0x7610, R13 ;  /* 0x00007610ff0d7816 */ /* 0x000fe2000000000d */
[----:B--2---:R0:W-:Y:S02]  /*70f0*/  STL [R1+0x37c], R76 ;  /* 0x00037c4c01007387 */ /* 0x0041e40000100800 */
[----:B0-----:R-:W-:-:S04]  /*7100*/  IADD3 R76, P1, PT, R8, R3, RZ ;  /* 0x00000003084c7210 */ /* 0x001fc80007f3e0ff */
[----:B------:R-:W-:Y:S01]  /*7110*/  LEA.HI.X.SX32 R5, R5, R2, 0x1, P1 ;  /* 0x0000000205057211 */ /* 0x000fe200008f0eff */
[----:B------:R-:W-:-:S04]  /*7120*/  @!P3 IMAD.MOV.U32 R6, RZ, RZ, R76 ;  /* 0x000000ffff06b224 */ /* 0x000fc800078e004c */
[----:B------:R-:W-:-:S05]  /*7130*/  @!P3 IMAD.MOV.U32 R7, RZ, RZ, R5 ;  /* 0x000000ffff07b224 */ /* 0x000fca00078e0005 */
[----:B------:R0:W2:Y:S02]  /*7140*/  @!P3 LDG.E.U16 R75, desc[UR20][R6.64] ;  /* 0x00000014064bb981 */ /* 0x0000a4000c1e1500 */
[----:B0-----:R-:W-:Y:S02]  /*7150*/  @!P4 IMAD.MOV.U32 R6, RZ, RZ, R33 ;  /* 0x000000ffff06c224 */ /* 0x001fe400078e0021 */
[----:B------:R-:W-:-:S05]  /*7160*/  @!P4 IMAD.MOV.U32 R7, RZ, RZ, R37 ;  /* 0x000000ffff07c224 */ /* 0x000fca00078e0025 */
[----:B------:R0:W2:Y:S04]  /*7170*/  @!P4 LDG.E.U16 R13, desc[UR20][R6.64] ;  /* 0x00000014060dc981 */ /* 0x0000a8000c1e1500 */
[----:B----4-:R1:W-:Y:S04]  /*7180*/  STL [R1+0x378], R11 ;  /* 0x0003780b01007387 */ /* 0x0103e80000100800 */
[----:B------:R-:W-:Y:S01]  /*7190*/  STL [R1+0xaf0], R76 ;  /* 0x000af04c01007387 */ /* 0x000fe20000100800 */
[----:B-1----:R-:W-:-:S03]  /*71a0*/  VIADD R11, R12, 0xfffffff4 ;  /* 0xfffffff40c0b7836 */ /* 0x002fc60000000000 */
[----:B------:R-:W-:Y:S02]  /*71b0*/  STL [R1+0xaf8], R33 ;  /* 0x000af82101007387 */ /* 0x000fe40000100800 */
[----:B------:R-:W-:Y:S01]  /*71c0*/  ISETP.GE.U32.AND P1, PT, R11, 0x7fffff75, PT ;  /* 0x7fffff750b00780c */ /* 0x000fe20003f26070 */
[----:B------:R-:W-:Y:S01]  /*71d0*/  IMAD R11, R70, 0x12, RZ ;  /* 0x00000012460b7824 */ /* 0x000fe200078e02ff */
[----:B------:R1:W-:Y:S04]  /*71e0*/  STL [R1+0xaec], R5 ;  /* 0x000aec0501007387 */ /* 0x0003e80000100800 */
[----:B------:R-:W-:Y:S01]  /*71f0*/  STL [R1+0xaf4], R37 ;  /* 0x000af42501007387 */ /* 0x000fe20000100800 */
[----:B0-----:R-:W-:Y:S02]  /*7200*/  VIADD R6, R12, 0xfffffff3 ;  /* 0xfffffff30c067836 */ /* 0x001fe40000000000 */
[----:B-1----:R-:W-:-:S02]  /*7210*/  IMAD R5, R70, 0x9, RZ ;  /* 0x0000000946057824 */ /* 0x002fc400078e02ff */
[----:B------:R-:W-:Y:S01]  /*7220*/  VIADD R7, R12, 0xfffffff2 ;  /* 0xfffffff20c077836 */ /* 0x000fe20000000000 */
[----:B------:R-:W-:Y:S02]  /*7230*/  ISETP.GE.U32.AND P4, PT, R6, 0x7fffff74, PT ;  /* 0x7fffff740600780c */ /* 0x000fe40003f86070 */
[----:B------:R-:W-:Y:S02]  /*7240*/  PRMT R73, RZ, 0x7610, R73 ;  /* 0x00007610ff497816 */ /* 0x000fe40000000049 */
[----:B------:R-:W-:Y:S01]  /*7250*/  PRMT R14, RZ, 0x7610, R14 ;  /* 0x00007610ff0e7816 */ /* 0x000fe2000000000e */
[----:B--2---:R0:W-:Y:S04]  /*7260*/  STL [R1+0x370], R13 ;  /* 0x0003700d01007387 */ /* 0x0041e80000100800 */
[----:B------:R1:W-:Y:S01]  /*7270*/  STL [R1+0x374], R75 ;  /* 0x0003744b01007387 */ /* 0x0003e20000100800 */
[----:B0-----:R-:W-:Y:S01]  /*7280*/  IMAD R13, R70, 0x14, RZ ;  /* 0x00000014460d7824 */ /* 0x001fe200078e02ff */
[----:B-1----:R-:W-:-:S04]  /*7290*/  IADD3 R75, P3, PT, R11, R3, RZ ;  /* 0x000000030b4b7210 */ /* 0x002fc80007f7e0ff */
[----:B------:R-:W-:Y:S02]  /*72a0*/  IADD3 R33, P6, PT, R13, R3, RZ ;  /* 0x000000030d217210 */ /* 0x000fe40007fde0ff */
[-C--:B------:R-:W-:Y:S01]  /*72b0*/  LEA.HI.X.SX32 R76, R5, R2.reuse, 0x1, P3 ;  /* 0x00000002054c7211 */ /* 0x080fe200018f0eff */
[----:B------:R-:W-:Y:S01]  /*72c0*/  @!P0 IMAD.MOV.U32 R6, RZ, RZ, R75 ;  /* 0x000000ffff068224 */ /* 0x000fe200078e004b */
[----:B------:R-:W-:Y:S02]  /*72d0*/  ISETP.GE.U32.AND P3, PT, R7, 0x7fffff73, PT ;  /* 0x7fffff730700780c */ /* 0x000fe40003f66070 */
[----:B------:R-:W-:Y:S01]  /*72e0*/  LEA.HI.X.SX32 R37, R9, R2, 0x1, P6 ;  /* 0x0000000209257211 */ /* 0x000fe200030f0eff */
[----:B------:R-:W-:-:S05]  /*72f0*/  @!P0 IMAD.MOV.U32 R7, RZ, RZ, R76 ;  /* 0x000000ffff078224 */ /* 0x000fca00078e004c */
[----:B------:R0:W2:Y:S02]  /*7300*/  @!P0 LDG.E.U16 R73, desc[UR20][R6.64] ;  /* 0x0000001406498981 */ /* 0x0000a4000c1e1500 */
[----:B0-----:R-:W-:Y:S02]  /*7310*/  @!P5 IMAD.MOV.U32 R6, RZ, RZ, R33 ;  /* 0x000000ffff06d224 */ /* 0x001fe400078e0021 */
[----:B------:R-:W-:-:S05]  /*7320*/  @!P5 IMAD.MOV.U32 R7, RZ, RZ, R37 ;  /* 0x000000ffff07d224 */ /* 0x000fca00078e0025 */
[----:B------:R0:W4:Y:S01]  /*7330*/  @!P5 LDG.E.U16 R14, desc[UR20][R6.64] ;  /* 0x00000014060ed981 */ /* 0x000122000c1e1500 */
[----:B------:R-:W-:-:S03]  /*7340*/  IMAD R9, R70, 0x16, RZ ;  /* 0x0000001646097824 */ /* 0x000fc600078e02ff */
[----:B------:R-:W-:Y:S04]  /*7350*/  STL [R1+0xb00], R75 ;  /* 0x000b004b01007387 */ /* 0x000fe80000100800 */
[----:B------:R-:W-:Y:S01]  /*7360*/  STL [R1+0xb08], R33 ;  /* 0x000b082101007387 */ /* 0x000fe20000100800 */
[----:B------:R-:W-:-:S03]  /*7370*/  IMAD R5, R70, 0xb, RZ ;  /* 0x0000000b46057824 */ /* 0x000fc600078e02ff */
[----:B------:R-:W-:Y:S04]  /*7380*/  STL [R1+0xafc], R76 ;  /* 0x000afc4c01007387 */ /* 0x000fe80000100800 */
[----:B------:R-:W-:Y:S01]  /*7390*/  STL [R1+0xb04], R37 ;  /* 0x000b042501007387 */ /* 0x000fe20000100800 */
[C---:B0-----:R-:W-:Y:S02]  /*73a0*/  VIADD R6, R12.reuse, 0xfffffff1 ;  /* 0xfffffff10c067836 */ /* 0x041fe40000000000 */
[----:B------:R-:W-:Y:S01]  /*73b0*/  VIADD R7, R12, 0xfffffff0 ;  /* 0xfffffff00c077836 */ /* 0x000fe20000000000 */
[----:B------:R-:W-:Y:S02]  /*73c0*/  PRMT R59, RZ, 0x7610, R59 ;  /* 0x00007610ff3b7816 */ /* 0x000fe4000000003b */
[----:B------:R-:W-:-:S02]  /*73d0*/  ISETP.GE.U32.AND P5, PT, R6, 0x7fffff72, PT ;  /* 0x7fffff720600780c */ /* 0x000fc40003fa6070 */
[----:B------:R-:W-:Y:S01]  /*73e0*/  PRMT R18, RZ, 0x7610, R18 ;  /* 0x00007610ff127816 */ /* 0x000fe20000000012 */
[----:B----4-:R0:W-:Y:S04]  /*73f0*/  STL [R1+0x368], R14 ;  /* 0x0003680e01007387 */ /* 0x0101e80000100800 */
[----:B--2---:R1:W-:Y:S01]  /*7400*/  STL [R1+0x36c], R73 ;  /* 0x00036c4901007387 */ /* 0x0043e20000100800 */
        /* <DEDUP_REMOVED lines=21> */
[----:B------:R-:W-:Y:S01]  /*7560*/  ISETP.GE.U32.AND P4, PT, R6, 0x7fffff70, PT ;  /* 0x7fffff700600780c */ /* 0x000fe20003f86070 */
[----:B----4-:R-:W-:Y:S04]  /*7570*/  STL [R1+0x360], R18 ;  /* 0x0003601201007387 */ /* 0x010fe80000100800 */
[----:B--2---:R0:W-:Y:S02]  /*7580*/  STL [R1+0x364], R59 ;  /* 0x0003643b01007387 */ /* 0x0041e40000100800 */
[----:B0-----:R-:W-:-:S04]  /*7590*/  IADD3 R59, P1, PT, R10, R3, RZ ;  /* 0x000000030a3b7210 */ /* 0x001fc80007f3e0ff */
[----:B------:R-:W-:Y:S01]  /*75a0*/  LEA.HI.X.SX32 R73, R5, R2, 0x1, P1 ;  /* 0x0000000205497211 */ /* 0x000fe200008f0eff */
[----:B------:R-:W-:Y:S01]  /*75b0*/  @!P3 IMAD.MOV.U32 R6, RZ, RZ, R59 ;  /* 0x000000ffff06b224 */ /* 0x000fe200078e003b */
[----:B------:R-:W-:-:S03]  /*75c0*/  ISETP.GE.U32.AND P1, PT, R7, 0x7fffff6f, PT ;  /* 0x7fffff6f0700780c */ /* 0x000fc60003f26070 */
[----:B------:R-:W-:-:S05]  /*75d0*/  @!P3 IMAD.MOV.U32 R7, RZ, RZ, R73 ;  /* 0x000000ffff07b224 */ /* 0x000fca00078e0049 */
[----:B------:R0:W2:Y:S01]  /*75e0*/  @!P3 LDG.E.U16 R51, desc[UR20][R6.64] ;  /* 0x000000140633b981 */ /* 0x0000a2000c1e1500 */
[----:B------:R-:W-:-:S05]  /*75f0*/  IMAD R18, R70, 0x1c, RZ ;  /* 0x0000001c46127824 */ /* 0x000fca00078e02ff */
[----:B------:R-:W-:Y:S01]  /*7600*/  IADD3 R33, P6, PT, R18, R3, RZ ;  /* 0x0000000312217210 */ /* 0x000fe20007fde0ff */
[----:B------:R-:W-:Y:S03]  /*7610*/  STL [R1+0xb20], R59 ;  /* 0x000b203b01007387 */ /* 0x000fe60000100800 */
[----:B------:R-:W-:Y:S01]  /*7620*/  LEA.HI.X.SX32 R37, R8, R2, 0x1, P6 ;  /* 0x0000000208257211 */ /* 0x000fe200030f0eff */
[----:B------:R-:W-:Y:S01]  /*7630*/  IMAD R8, R70, 0x1e, RZ ;  /* 0x0000001e46087824 */ /* 0x000fe200078e02ff */
[----:B------:R1:W-:Y:S01]  /*7640*/  STL [R1+0xb28], R33 ;  /* 0x000b282101007387 */ /* 0x0003e20000100800 */
[----:B------:R-:W-:Y:S01]  /*7650*/  PRMT R15, RZ, 0x7610, R15 ;  /* 0x00007610ff0f7816 */ /* 0x000fe2000000000f */
[----:B0-----:R-:W-:Y:S02]  /*7660*/  @!P5 IMAD.MOV.U32 R6, RZ, RZ, R33 ;  /* 0x000000ffff06d224 */ /* 0x001fe400078e0021 */
[----:B------:R-:W-:Y:S01]  /*7670*/  STL [R1+0xb1c], R73 ;  /* 0x000b1c4901007387 */ /* 0x000fe20000100800 */
[----:B------:R-:W-:-:S02]  /*7680*/  @!P5 IMAD.MOV.U32 R7, RZ, RZ, R37 ;  /* 0x000000ffff07d224 */ /* 0x000fc400078e0025 */
[C---:B------:R-:W-:Y:S01]  /*7690*/  IMAD R5, R70.reuse, 0xf, RZ ;  /* 0x0000000f46057824 */ /* 0x040fe200078e02ff */
[----:B------:R0:W-:Y:S01]  /*76a0*/  STL [R1+0xb24], R37 ;  /* 0x000b242501007387 */ /* 0x0001e20000100800 */
[----:B-1----:R-:W-:-:S03]  /*76b0*/  LEA R33, P6, R70, R3, 0x5 ;  /* 0x0000000346217211 */ /* 0x002fc600078c28ff */
        /* <DEDUP_REMOVED lines=15> */
[----:B------:R0:W3:Y:S04]  /*77b0*/  @!P4 LDG.E.U16 R22, desc[UR20][R6.64] ;  /* 0x000000140616c981 */ /* 0x0000e8000c1e1500 */
[----:B----4-:R-:W-:Y:S04]  /*77c0*/  STL [R1+0x358], R15 ;  /* 0x0003580f01007387 */ /* 0x010fe80000100800 */
[----:B------:R-:W-:Y:S04]  /*77d0*/  STL [R1+0xb30], R51 ;  /* 0x000b303301007387 */ /* 0x000fe80000100800 */
[----:B------:R-:W-:Y:S04]  /*77e0*/  STL [R1+0xb38], R33 ;  /* 0x000b382101007387 */ /* 0x000fe80000100800 */
[----:B------:R-:W-:Y:S04]  /*77f0*/  STL [R1+0xb2c], R59 ;  /* 0x000b2c3b01007387 */ /* 0x000fe80000100800 */
[----:B------:R-:W-:Y:S01]  /*7800*/  STL [R1+0xb34], R37 ;  /* 0x000b342501007387 */ /* 0x000fe20000100800 */
[----:B------:R-:W-:-:S02]  /*7810*/  IMAD R5, R70, 0x11, RZ ;  /* 0x0000001146057824 */ /* 0x000fc400078e02ff */
[C---:B0-----:R-:W-:Y:S02]  /*7820*/  VIADD R6, R12.reuse, 0xffffffeb ;  /* 0xffffffeb0c067836 */ /* 0x041fe40000000000 */
[----:B------:R-:W-:Y:S01]  /*7830*/  VIADD R7, R12, 0xffffffea ;  /* 0xffffffea0c077836 */ /* 0x000fe20000000000 */
[----:B------:R-:W-:Y:S02]  /*7840*/  PRMT R45, RZ, 0x7610, R45 ;  /* 0x00007610ff2d7816 */ /* 0x000fe4000000002d */
[----:B------:R-:W-:Y:S02]  /*7850*/  ISETP.GE.U32.AND P4, PT, R6, 0x7fffff6c, PT ;  /* 0x7fffff6c0600780c */ /* 0x000fe40003f86070 */
[----:B------:R-:W-:Y:S01]  /*7860*/  PRMT R24, RZ, 0x7610, R24 ;  /* 0x00007610ff187816 */ /* 0x000fe20000000018 */
[----:B--2---:R0:W-:Y:S02]  /*7870*/  STL [R1+0x354], R21 ;  /* 0x0003541501007387 */ /* 0x0041e40000100800 */
[----:B0-----:R-:W-:-:S05]  /*7880*/  IMAD R21, R70, 0x22, RZ ;  /* 0x0000002246157824 */ /* 0x001fca00078e02ff */
[----:B------:R-:W-:Y:S01]  /*7890*/  IADD3 R51, P0, PT, R21, R3, RZ ;  /* 0x0000000315337210 */ /* 0x000fe20007f1e0ff */
[----:B---3--:R0:W-:Y:S03]  /*78a0*/  STL [R1+0x350], R22 ;  /* 0x0003501601007387 */ /* 0x0081e60000100800 */
[----:B------:R-:W-:Y:S01]  /*78b0*/  LEA.HI.X.SX32 R59, R5, R2, 0x1, P0 ;  /* 0x00000002053b7211 */ /* 0x000fe200000f0eff */
[----:B0-----:R-:W-:Y:S01]  /*78c0*/  IMAD R22, R70, 0x24, RZ ;  /* 0x0000002446167824 */ /* 0x001fe200078e02ff */
[----:B------:R-:W-:Y:S01]  /*78d0*/  ISETP.GE.U32.AND P0, PT, R7, 0x7fffff6b, PT ;  /* 0x7fffff6b0700780c */ /* 0x000fe20003f06070 */
[----:B------:R-:W-:-:S03]  /*78e0*/  @!P1 IMAD.MOV.U32 R6, RZ, RZ, R51 ;  /* 0x000000ffff069224 */ /* 0x000fc600078e0033 */
[----:B------:R-:W-:Y:S01]  /*78f0*/  IADD3 R33, P6, PT, R22, R3, RZ ;  /* 0x0000000316217210 */ /* 0x000fe20007fde0ff */
[----:B------:R-:W-:-:S03]  /*7900*/  @!P1 IMAD.MOV.U32 R7, RZ, RZ, R59 ;  /* 0x000000ffff079224 */ /* 0x000fc600078e003b */
[----:B------:R-:W-:Y:S02]  /*7910*/  LEA.HI.X.SX32 R37, R11, R2, 0x1, P6 ;  /* 0x000000020b257211 */ /* 0x000fe400030f0eff */
[----:B------:R0:W2:Y:S02]  /*7920*/  @!P1 LDG.E.U16 R45, desc[UR20][R6.64] ;  /* 0x00000014062d9981 */ /* 0x0000a4000c1e1500 */
[----:B0-----:R-:W-:Y:S02]  /*7930*/  @!P5 IMAD.MOV.U32 R6, RZ, RZ, R33 ;  /* 0x000000ffff06d224 */ /* 0x001fe400078e0021 */
[----:B------:R-:W-:-:S05]  /*7940*/  @!P5 IMAD.MOV.U32 R7, RZ, RZ, R37 ;  /* 0x000000ffff07d224 */ /* 0x000fca00078e0025 */
[----:B------:R0:W3:Y:S01]  /*7950*/  @!P5 LDG.E.U16 R24, desc[UR20][R6.64] ;  /* 0x000000140618d981 */ /* 0x0000e2000c1e1500 */
[----:B------:R-:W-:Y:S02]  /*7960*/  VIADD R15, R12, 0xffffffec ;  /* 0xffffffec0c0f7836 */ /* 0x000fe40000000000 */
[C---:B------:R-:W-:Y:S01]  /*7970*/  IMAD R11, R70.reuse, 0x26, RZ ;  /* 0x00000026460b7824 */ /* 0x040fe200078e02ff */
[----:B------:R-:W-:Y:S02]  /*7980*/  STL [R1+0xb40], R51 ;  /* 0x000b403301007387 */ /* 0x000fe40000100800 */
[----:B------:R-:W-:Y:S02]  /*7990*/  ISETP.GE.U32.AND P3, PT, R15, 0x7fffff6d, PT ;  /* 0x7fffff6d0f00780c */ /* 0x000fe40003f66070 */
        /* <DEDUP_REMOVED lines=9> */
[----:B---3--:R0:W-:Y:S04]  /*7a30*/  STL [R1+0x348], R24 ;  /* 0x0003481801007387 */ /* 0x0081e80000100800 */
        /* <DEDUP_REMOVED lines=12> */
[----:B------:R0:W3:Y:S01]  /*7b00*/  @!P4 LDG.E.U16 R26, desc[UR20][R6.64] ;  /* 0x00000014061ac981 */ /* 0x0000e2000c1e1500 */
        /* <DEDUP_REMOVED lines=46> */
[----:B------:R0:W5:Y:S02]  /*7df0*/  @!P1 LDG.E.U16 R15, desc[UR20][R6.64] ;  /* 0x00000014060f9981 */ /* 0x000164000c1e1500 */
[----:B0-----:R-:W-:Y:S02]  /*7e00*/  @!P4 IMAD.MOV.U32 R6, RZ, RZ, R33 ;  /* 0x000000ffff06c224 */ /* 0x001fe400078e0021 */
[----:B------:R-:W-:-:S05]  /*7e10*/  @!P4 IMAD.MOV.U32 R7, RZ, RZ, R37 ;  /* 0x000000ffff07c224 */ /* 0x000fca00078e0025 */
[----:B------:R0:W2:Y:S01]  /*7e20*/  @!P4 LDG.E.U16 R30, desc[UR20][R6.64] ;  /* 0x00000014061ec981 */ /* 0x0000a2000c1e1500 */
[----:B------:R-:W-:-:S03]  /*7e30*/  IMAD R14, R70, 0x32, RZ ;  /* 0x00000032460e7824 */ /* 0x000fc600078e02ff */
[----:B------:R1:W-:Y:S01]  /*7e40*/  STL [R1+0xe84], R39 ;  /* 0x000e842701007387 */ /* 0x0003e20000100800 */
[----:B------:R-:W-:-:S03]  /*7e50*/  IMAD R5, R70, 0x19, RZ ;  /* 0x0000001946057824 */ /* 0x000fc600078e02ff */
[----:B------:R-:W-:Y:S04]  /*7e60*/  STL [R1+0xe8c], R33 ;  /* 0x000e8c2101007387 */ /* 0x000fe80000100800 */
[----:B------:R3:W-:Y:S01]  /*7e70*/  STL [R1+0xe80], R41 ;  /* 0x000e802901007387 */ /* 0x0007e20000100800 */
[----:B-1----:R-:W-:-:S03]  /*7e80*/  IADD3 R39, P1, PT, R14, R3, RZ ;  /* 0x000000030e277210 */ /* 0x002fc60007f3e0ff */
[----:B------:R-:W-:Y:S01]  /*7e90*/  STL [R1+0xe88], R37 ;  /* 0x000e882501007387 */ /* 0x000fe20000100800 */
[C---:B0-----:R-:W-:Y:S02]  /*7ea0*/  VIADD R6, R12.reuse, 0xffffffe3 ;  /* 0xffffffe30c067836 */ /* 0x041fe40000000000 */
[----:B------:R-:W-:Y:S01]  /*7eb0*/  VIADD R7, R12, 0xffffffe2 ;  /* 0xffffffe20c077836 */ /* 0x000fe20000000000 */
[----:B---3--:R-:W-:Y:S02]  /*7ec0*/  LEA.HI.X.SX32 R41, R5, R2, 0x1, P1 ;  /* 0x0000000205297211 */ /* 0x008fe400008f0eff */
[----:B------:R-:W-:Y:S01]  /*7ed0*/  ISETP.GE.U32.AND P4, PT, R6, 0x7fffff64, PT ;  /* 0x7fffff640600780c */ /* 0x000fe20003f86070 */
[----:B------:R-:W-:Y:S01]  /*7ee0*/  @!P3 IMAD.MOV.U32 R6, RZ, RZ, R39 ;  /* 0x000000ffff06b224 */ /* 0x000fe200078e0027 */
[----:B------:R-:W-:Y:S02]  /*7ef0*/  PRMT R16, RZ, 0x7610, R16 ;  /* 0x00007610ff107816 */ /* 0x000fe40000000010 */
[----:B------:R-:W-:Y:S01]  /*7f00*/  ISETP.GE.U32.AND P1, PT, R7, 0x7fffff63, PT ;  /* 0x7fffff630700780c */ /* 0x000fe20003f26070 */
[----:B------:R-:W-:Y:S01]  /*7f10*/  @!P3 IMAD.MOV.U32 R7, RZ, RZ, R41 ;  /* 0x000000ffff07b224 */ /* 0x000fe200078e0029 */
[----:B------:R-:W-:-:S04]  /*7f20*/  PRMT R32, RZ, 0x7610, R32 ;  /* 0x00007610ff207816 */ /* 0x000fc80000000020 */
[----:B------:R0:W5:Y:S04]  /*7f30*/  @!P3 LDG.E.U16 R16, desc[UR20][R6.64] ;  /* 0x000000140610b981 */ /* 0x000168000c1e1500 */
[----:B--2---:R1:W-:Y:S02]  /*7f40*/  STL [R1+0x334], R30 ;  /* 0x0003341e01007387 */ /* 0x0043e40000100800 */
[----:B-1----:R-:W-:-:S05]  /*7f50*/  IMAD R30, R70, 0x34, RZ ;  /* 0x00000034461e7824 */ /* 0x002fca00078e02ff */
[----:B------:R-:W-:-:S04]  /*7f60*/  IADD3 R33, P6, PT, R30, R3, RZ ;  /* 0x000000031e217210 */ /* 0x000fc80007fde0ff */
[----:B------:R-:W-:Y:S01]  /*7f70*/  LEA.HI.X.SX32 R37, R10, R2, 0x1, P6 ;  /* 0x000000020a257211 */ /* 0x000fe200030f0eff */
[----:B0-----:R-:W-:-:S04]  /*7f80*/  @!P5 IMAD.MOV.U32 R6, RZ, RZ, R33 ;  /* 0x000000ffff06d224 */ /* 0x001fc800078e0021 */
[----:B------:R-:W-:-:S05]  /*7f90*/  @!P5 IMAD.MOV.U32 R7, RZ, RZ, R37 ;  /* 0x000000ffff07d224 */ /* 0x000fca00078e0025 */
[----:B------:R0:W2:Y:S01]  /*7fa0*/  @!P5 LDG.E.U16 R32, desc[UR20][R6.64] ;  /* 0x000000140620d981 */ /* 0x0000a2000c1e1500 */
[----:B------:R-:W-:-:S03]  /*7fb0*/  IMAD R10, R70, 0x36, RZ ;  /* 0x00000036460a7824 */ /* 0x000fc600078e02ff */
[----:B------:R-:W-:Y:S01]  /*7fc0*/  STL [R1+0xe74], R39 ;  /* 0x000e742701007387 */ /* 0x000fe20000100800 */
[----:B------:R-:W-:-:S03]  /*7fd0*/  IMAD R5, R70, 0x1b, RZ ;  /* 0x0000001b46057824 */ /* 0x000fc600078e02ff */
[----:B------:R1:W-:Y:S04]  /*7fe0*/  STL [R1+0xe7c], R33 ;  /* 0x000e7c2101007387 */ /* 0x0003e80000100800 */
[----:B------:R3:W-:Y:S04]  /*7ff0*/  STL [R1+0xe70], R41 ;  /* 0x000e702901007387 */ /* 0x0007e80000100800 */
[----:B------:R-:W-:Y:S01]  /*8000*/  STL [R1+0xe78], R37 ;  /* 0x000e782501007387 */ /* 0x000fe20000100800 */
[----:B-1----:R-:W-:Y:S01]  /*8010*/  IADD3 R33, P3, PT, R10, R3, RZ ;  /* 0x000000030a217210 */ /* 0x002fe20007f7e0ff */
[----:B0-----:R-:W-:-:S02]  /*8020*/  VIADD R6, R12, 0xffffffe1 ;  /* 0xffffffe10c067836 */ /* 0x001fc40000000000 */
        /* <DEDUP_REMOVED lines=15> */
[----:B------:R0:W2:Y:S04]  /*8120*/  @!P4 LDG.E.U16 R34, desc[UR20][R6.64] ;  /* 0x000000140622c981 */ /* 0x0000a8000c1e1500 */
[----:B------:R1:W-:Y:S01]  /*8130*/  STL [R1+0xe64], R33 ;  /* 0x000e642101007387 */ /* 0x0003e20000100800 */
[----:B------:R-:W-:-:S03]  /*8140*/  IMAD R5, R70, 0x1d, RZ ;  /* 0x0000001d46057824 */ /* 0x000fc600078e02ff */
[----:B------:R-:W-:Y:S01]  /*8150*/  STL [R1+0xe6c], R37 ;  /* 0x000e6c2501007387 */ /* 0x000fe20000100800 */
[----:B-1----:R-:W-:-:S03]  /*8160*/  IMAD R33, R70, 0x3a, RZ ;  /* 0x0000003a46217824 */ /* 0x002fc600078e02ff */
[----:B------:R1:W-:Y:S04]  /*8170*/  STL [R1+0xe60], R41 ;  /* 0x000e602901007387 */ /* 0x0003e80000100800 */
[----:B------:R-:W-:Y:S01]  /*8180*/  STL [R1+0xe68], R39 ;  /* 0x000e682701007387 */ /* 0x000fe20000100800 */
[C---:B0-----:R-:W-:Y:S02]  /*8190*/  VIADD R6, R12.reuse, 0xffffffdf ;  /* 0xffffffdf0c067836 */ /* 0x041fe40000000000 */
[----:B------:R-:W-:Y:S01]  /*81a0*/  VIADD R7, R12, 0xffffffde ;  /* 0xffffffde0c077836 */ /* 0x000fe20000000000 */
[----:B-1----:R-:W-:-:S04]  /*81b0*/  IADD3 R41, P0, PT, R33, R3, RZ ;  /* 0x0000000321297210 */ /* 0x002fc80007f1e0ff */
[----:B------:R-:W-:Y:S02]  /*81c0*/  LEA.HI.X.SX32 R45, R5, R2, 0x1, P0 ;  /* 0x00000002052d7211 */ /* 0x000fe400000f0eff */
[----:B------:R-:W-:Y:S01]  /*81d0*/  ISETP.GE.U32.AND P4, PT, R6, 0x7fffff60, PT ;  /* 0x7fffff600600780c */ /* 0x000fe20003f86070 */
[----:B------:R-:W-:Y:S01]  /*81e0*/  @!P1 IMAD.MOV.U32 R6, RZ, RZ, R41 ;  /* 0x000000ffff069224 */ /* 0x000fe200078e0029 */
[----:B------:R-:W-:Y:S02]  /*81f0*/  PRMT R18, RZ, 0x7610, R18 ;  /* 0x00007610ff127816 */ /* 0x000fe40000000012 */
[----:B------:R-:W-:Y:S01]  /*8200*/  ISETP.GE.U32.AND P0, PT, R7, 0x7fffff5f, PT ;  /* 0x7fffff5f0700780c */ /* 0x000fe20003f06070 */
[----:B------:R-:W-:Y:S01]  /*8210*/  @!P1 IMAD.MOV.U32 R7, RZ, RZ, R45 ;  /* 0x000000ffff079224 */ /* 0x000fe200078e002d */
[----:B------:R-:W-:Y:S01]  /*8220*/  PRMT R20, RZ, 0x7610, R20 ;  /* 0x00007610ff147816 */ /* 0x000fe20000000014 */
[----:B------:R-:W-:-:S03]  /*8230*/  IMAD R5, R70, 0x1f, RZ ;  /* 0x0000001f46057824 */ /* 0x000fc600078e02ff */
[----:B------:R0:W5:Y:S01]  /*8240*/  @!P1 LDG.E.U16 R18, desc[UR20][R6.64] ;  /* 0x0000001406129981 */ /* 0x000162000c1e1500 */
[----:B------:R-:W-:Y:S02]  /*8250*/  PRMT R19, RZ, 0x7610, R19 ;  /* 0x00007610ff137816 */ /* 0x000fe40000000013 */
[----:B------:R-:W-:Y:S01]  /*8260*/  PRMT R38, RZ, 0x7610, R38 ;  /* 0x00007610ff267816 */ /* 0x000fe20000000026 */
[----:B--2---:R1:W-:Y:S02]  /*8270*/  STL [R1+0x32c], R34 ;  /* 0x00032c2201007387 */ /* 0x0043e40000100800 */
[----:B-1----:R-:W-:-:S05]  /*8280*/  IMAD R34, R70, 0x3c, RZ ;  /* 0x0000003c46227824 */ /* 0x002fca00078e02ff */
[----:B------:R-:W-:-:S04]  /*8290*/  IADD3 R37, P6, PT, R34, R3, RZ ;  /* 0x0000000322257210 */ /* 0x000fc80007fde0ff */
[----:B------:R-:W-:Y:S01]  /*82a0*/  LEA.HI.X.SX32 R39, R8, R2, 0x1, P6 ;  /* 0x0000000208277211 */ /* 0x000fe200030f0eff */
[----:B------:R-:W-:Y:S01]  /*82b0*/  IMAD R8, R70, 0x3e, RZ ;  /* 0x0000003e46087824 */ /* 0x000fe200078e02ff */
[----:B------:R-:W-:Y:S01]  /*82c0*/  STL [R1+0xe54], R41 ;  /* 0x000e542901007387 */ /* 0x000fe20000100800 */
[----:B0-----:R-:W-:Y:S02]  /*82d0*/  @!P5 IMAD.MOV.U32 R6, RZ, RZ, R37 ;  /* 0x000000ffff06d224 */ /* 0x001fe400078e0025 */
[----:B------:R-:W-:Y:S01]  /*82e0*/  @!P5 IMAD.MOV.U32 R7, RZ, RZ, R39 ;  /* 0x000000ffff07d224 */ /* 0x000fe200078e0027 */
[----:B------:R0:W-:Y:S04]  /*82f0*/  STL [R1+0xe5c], R37 ;  /* 0x000e5c2501007387 */ /* 0x0001e80000100800 */
[----:B------:R1:W-:Y:S04]  /*8300*/  STL [R1+0xe50], R45 ;  /* 0x000e502d01007387 */ /* 0x0003e80000100800 */
[----:B------:R2:W3:Y:S01]  /*8310*/  @!P5 LDG.E.U16 R20, desc[UR20][R6.64] ;  /* 0x000000140614d981 */ /* 0x0004e2000c1e1500 */
[----:B0-----:R-:W-:-:S03]  /*8320*/  IADD3 R37, P1, PT, R8, R3, RZ ;  /* 0x0000000308257210 */ /* 0x001fc60007f3e0ff */
[----:B------:R0:W-:Y:S01]  /*8330*/  STL [R1+0xe58], R39 ;  /* 0x000e582701007387 */ /* 0x0001e20000100800 */
[----:B-1----:R-:W-:Y:S01]  /*8340*/  LEA.HI.X.SX32 R45, R5, R2, 0x1, P1 ;  /* 0x00000002052d7211 */ /* 0x002fe200008f0eff */
[----:B--2---:R-:W-:Y:S02]  /*8350*/  IMAD.SHL.U32 R6, R70, 0x20, RZ ;  /* 0x0000002046067824 */ /* 0x004fe400078e00ff */
[----:B------:R-:W-:Y:S01]  /*8360*/  VIADD R7, R12, 0xffffffdd ;  /* 0xffffffdd0c077836 */ /* 0x000fe20000000000 */
[----:B0-----:R-:W-:-:S04]  /*8370*/  LEA R39, P6, R70, R3, 0x6 ;  /* 0x0000000346277211 */ /* 0x001fc800078c30ff */
[----:B------:R-:W-:Y:S01]  /*8380*/  ISETP.GE.U32.AND P5, PT, R7, 0x7fffff5e, PT ;  /* 0x7fffff5e0700780c */ /* 0x000fe20003fa6070 */
[----:B------:R-:W-:Y:S01]  /*8390*/  @!P3 IMAD.MOV.U32 R7, RZ, RZ, R45 ;  /* 0x000000ffff07b224 */ /* 0x000fe200078e002d */
[----:B------:R-:W-:Y:S01]  /*83a0*/  LEA.HI.X.SX32 R41, R6, R2, 0x1, P6 ;  /* 0x0000000206297211 */ /* 0x000fe200030f0eff */
[----:B------:R-:W-:-:S05]  /*83b0*/  @!P3 IMAD.MOV.U32 R6, RZ, RZ, R37 ;  /* 0x000000ffff06b224 */ /* 0x000fca00078e0025 */
[----:B------:R0:W5:Y:S02]  /*83c0*/  @!P3 LDG.E.U16 R19, desc[UR20][R6.64] ;  /* 0x000000140613b981 */ /* 0x000164000c1e1500 */
[----:B0-----:R-:W-:Y:S02]  /*83d0*/  @!P4 IMAD.MOV.U32 R6, RZ, RZ, R39 ;  /* 0x000000ffff06c224 */ /* 0x001fe400078e0027 */
[----:B------:R-:W-:-:S05]  /*83e0*/  @!P4 IMAD.MOV.U32 R7, RZ, RZ, R41 ;  /* 0x000000ffff07c224 */ /* 0x000fca00078e0029 */
[----:B------:R0:W2:Y:S01]  /*83f0*/  @!P4 LDG.E.U16 R38, desc[UR20][R6.64] ;  /* 0x000000140626c981 */ /* 0x0000a2000c1e1500 */
[----:B------:R-:W-:Y:S02]  /*8400*/  IMAD R5, R70, 0x21, RZ ;  /* 0x0000002146057824 */ /* 0x000fe400078e02ff */
[C---:B0-----:R-:W-:Y:S02]  /*8410*/  VIADD R6, R12.reuse, 0xffffffdb ;  /* 0xffffffdb0c067836 */ /* 0x041fe40000000000 */
[----:B------:R-:W-:-:S03]  /*8420*/  VIADD R7, R12, 0xffffffda ;  /* 0xffffffda0c077836 */ /* 0x000fc60000000000 */
[----:B------:R-:W-:Y:S02]  /*8430*/  ISETP.GE.U32.AND P4, PT, R6, 0x7fffff5c, PT ;  /* 0x7fffff5c0600780c */ /* 0x000fe40003f86070 */
[----:B------:R-:W-:Y:S01]  /*8440*/  PRMT R40, RZ, 0x7610, R40 ;  /* 0x00007610ff287816 */ /* 0x000fe20000000028 */
[----:B---3--:R-:W-:Y:S04]  /*8450*/  STL [R1+0x328], R20 ;  /* 0x0003281401007387 */ /* 0x008fe80000100800 */
[----:B------:R0:W-:Y:S04]  /*8460*/  STL [R1+0xe44], R37 ;  /* 0x000e442501007387 */ /* 0x0001e80000100800 */
[----:B------:R1:W-:Y:S01]  /*8470*/  STL [R1+0xe4c], R39 ;  /* 0x000e4c2701007387 */ /* 0x0003e20000100800 */
[----:B0-----:R-:W-:-:S03]  /*8480*/  IMAD R37, R70, 0x42, RZ ;  /* 0x0000004246257824 */ /* 0x001fc600078e02ff */
[----:B------:R-:W-:Y:S01]  /*8490*/  STL [R1+0xe40], R45 ;  /* 0x000e402d01007387 */ /* 0x000fe20000100800 */
[----:B------:R-:W-:-:S03]  /*84a0*/  VIADD R20, R12, 0xffffffdc ;  /* 0xffffffdc0c147836 */ /* 0x000fc60000000000 */
[----:B------:R-:W-:Y:S01]  /*84b0*/  STL [R1+0xe48], R41 ;  /* 0x000e482901007387 */ /* 0x000fe20000100800 */
[----:B-1----:R-:W-:-:S04]  /*84c0*/  IADD3 R39, P3, PT, R37, R3, RZ ;  /* 0x0000000325277210 */ /* 0x002fc80007f7e0ff */
[----:B------:R-:W-:Y:S02]  /*84d0*/  LEA.HI.X.SX32 R51, R5, R2, 0x1, P3 ;  /* 0x0000000205337211 */ /* 0x000fe400018f0eff */
[----:B------:R-:W-:Y:S01]  /*84e0*/  ISETP.GE.U32.AND P1, PT, R20, 0x7fffff5d, PT ;  /* 0x7fffff5d1400780c */ /* 0x000fe20003f26070 */
[----:B------:R-:W-:Y:S01]  /*84f0*/  @!P0 IMAD.MOV.U32 R6, RZ, RZ, R39 ;  /* 0x000000ffff068224 */ /* 0x000fe200078e0027 */
[----:B------:R-:W-:Y:S02]  /*8500*/  PRMT R20, RZ, 0x7610, R20 ;  /* 0x00007610ff147816 */ /* 0x000fe40000000014 */
[----:B------:R-:W-:Y:S01]  /*8510*/  ISETP.GE.U32.AND P3, PT, R7, 0x7fffff5b, PT ;  /* 0x7fffff5b0700780c */ /* 0x000fe20003f66070 */
[----:B------:R-:W-:-:S05]  /*8520*/  @!P0 IMAD.MOV.U32 R7, RZ, RZ, R51 ;  /* 0x000000ffff078224 */ /* 0x000fca00078e0033 */
        /* <DEDUP_REMOVED lines=10> */
[----:B------:R3:W-:Y:S01]  /*85d0*/  STL [R1+0xe3c], R41 ;  /* 0x000e3c2901007387 */ /* 0x0007e20000100800 */
[----:B-1----:R-:W-:-:S03]  /*85e0*/  IMAD R39, R70, 0x46, RZ ;  /* 0x0000004646277824 */ /* 0x002fc600078e02ff */
[----:B------:R-:W-:Y:S04]  /*85f0*/  STL [R1+0xe30], R51 ;  /* 0x000e303301007387 */ /* 0x000fe80000100800 */
[----:B------:R-:W-:Y:S01]  /*8600*/  STL [R1+0xe38], R45 ;  /* 0x000e382d01007387 */ /* 0x000fe20000100800 */
[----:B---3--:R-:W-:Y:S01]  /*8610*/  IADD3 R41, P0, PT, R39, R3, RZ ;  /* 0x0000000327297210 */ /* 0x008fe20007f1e0ff */
[C---:B0-----:R-:W-:Y:S02]  /*8620*/  VIADD R6, R12.reuse, 0xffffffd9 ;  /* 0xffffffd90c067836 */ /* 0x041fe40000000000 */
[----:B------:R-:W-:Y:S01]  /*8630*/  VIADD R7, R12, 0xffffffd8 ;  /* 0xffffffd80c077836 */ /* 0x000fe20000000000 */
[----:B------:R-:W-:Y:S02]  /*8640*/  LEA.HI.X.SX32 R59, R5, R2, 0x1, P0 ;  /* 0x00000002053b7211 */ /* 0x000fe400000f0eff */
[----:B------:R-:W-:Y:S01]  /*8650*/  ISETP.GE.U32.AND P5, PT, R6, 0x7fffff5a, PT ;  /* 0x7fffff5a0600780c */ /* 0x000fe20003fa6070 */
[----:B------:R-:W-:Y:S01]  /*8660*/  @!P1 IMAD.MOV.U32 R6, RZ, RZ, R41 ;  /* 0x000000ffff069224 */ /* 0x000fe200078e0029 */
[----:B------:R-:W-:-:S02]  /*8670*/  PRMT R21, RZ, 0x7610, R21 ;  /* 0x00007610ff157816 */ /* 0x000fc40000000015 */
        /* <DEDUP_REMOVED lines=180> */
[----:B------:R1:W-:Y:S04]  /*91c0*/  STL [R1+0xbbc], R76 ;  /* 0x000bbc4c01007387 */ /* 0x0003e80000100800 */
[----:B------:R-:W-:Y:S04]  /*91d0*/  STL [R1+0xbc4], R73 ;  /* 0x000bc44901007387 */ /* 0x000fe80000100800 */
[----:B------:R3:W-:Y:S01]  /*91e0*/  STL [R1+0xbb8], R5 ;  /* 0x000bb80501007387 */ /* 0x0007e20000100800 */
[----:B-1----:R-:W-:-:S03]  /*91f0*/  IMAD.MOV.U32 R76, RZ, RZ, R65 ;  /* 0x000000ffff4c7224 */ /* 0x002fc600078e0041 */
[----:B------:R1:W-:Y:S01]  /*9200*/  STL [R1+0xbc0], R75 ;  /* 0x000bc04b01007387 */ /* 0x0003e20000100800 */
[C---:B------:R-:W-:Y:S02]  /*9210*/  IMAD R65, R70.reuse, 0x68, RZ ;  /* 0x0000006846417824 */ /* 0x040fe400078e02ff */
[----:B---3--:R-:W-:Y:S02]  /*9220*/  IMAD R5, R70, 0x33, RZ ;  /* 0x0000003346057824 */ /* 0x008fe400078e02ff */
[C---:B0-----:R-:W-:Y:S02]  /*9230*/  VIADD R6, R12.reuse, 0xffffffc9 ;  /* 0xffffffc90c067836 */ /* 0x041fe40000000000 */
[----:B------:R-:W-:Y:S01]  /*9240*/  VIADD R7, R12, 0xffffffc8 ;  /* 0xffffffc80c077836 */ /* 0x000fe20000000000 */
[----:B------:R-:W-:Y:S02]  /*9250*/  IADD3 R73, P6, PT, R65, R3, RZ ;  /* 0x0000000341497210 */ /* 0x000fe40007fde0ff */
[----:B------:R-:W-:-:S02]  /*9260*/  ISETP.GE.U32.AND P5, PT, R6, 0x7fffff4a, PT ;  /* 0x7fffff4a0600780c */ /* 0x000fc40003fa6070 */
[----:B------:R-:W-:Y:S02]  /*9270*/  PRMT R29, RZ, 0x7610, R29 ;  /* 0x00007610ff1d7816 */ /* 0x000fe4000000001d */
[----:B-1----:R-:W-:Y:S02]  /*9280*/  LEA.HI.X.SX32 R75, R30, R2, 0x1, P6 ;  /* 0x000000021e4b7211 */ /* 0x002fe400030f0eff */
[----:B------:R-:W-:Y:S01]  /*9290*/  PRMT R69, RZ, 0x7610, R69 ;  /* 0x00007610ff457816 */ /* 0x000fe20000000045 */
[----:B--2---:R0:W-:Y:S02]  /*92a0*/  STL [R1+0x2fc], R67 ;  /* 0x0002fc4301007387 */ /* 0x0041e40000100800 */
[----:B0-----:R-:W-:-:S04]  /*92b0*/  IADD3 R67, P3, PT, R14, R3, RZ ;  /* 0x000000030e437210 */ /* 0x001fc80007f7e0ff */
[----:B------:R-:W-:Y:S01]  /*92c0*/  LEA.HI.X.SX32 R5, R5, R2, 0x1, P3 ;  /* 0x0000000205057211 */ /* 0x000fe200018f0eff */
[----:B------:R-:W-:Y:S01]  /*92d0*/  @!P0 IMAD.MOV.U32 R6, RZ, RZ, R67 ;  /* 0x000000ffff068224 */ /* 0x000fe200078e0043 */
[----:B------:R-:W-:-:S03]  /*92e0*/  ISETP.GE.U32.AND P3, PT, R7, 0x7fffff49, PT ;  /* 0x7fffff490700780c */ /* 0x000fc60003f66070 */
[----:B------:R-:W-:-:S05]  /*92f0*/  @!P0 IMAD.MOV.U32 R7, RZ, RZ, R5 ;  /* 0x000000ffff078224 */ /* 0x000fca00078e0005 */
[----:B------:R0:W5:Y:S02]  /*9300*/  @!P0 LDG.E.U16 R29, desc[UR20][R6.64] ;  /* 0x00000014061d8981 */ /* 0x000164000c1e1500 */
[----:B0-----:R-:W-:Y:S02]  /*9310*/  @!P4 IMAD.MOV.U32 R6, RZ, RZ, R73 ;  /* 0x000000ffff06c224 */ /* 0x001fe400078e0049 */
[----:B------:R-:W-:-:S05]  /*9320*/  @!P4 IMAD.MOV.U32 R7, RZ, RZ, R75 ;  /* 0x000000ffff07c224 */ /* 0x000fca00078e004b */
[----:B------:R0:W2:Y:S04]  /*9330*/  @!P4 LDG.E.U16 R69, desc[UR20][R6.64] ;  /* 0x000000140645c981 */ /* 0x0000a8000c1e1500 */
[----:B------:R1:W-:Y:S04]  /*9340*/  STL [R1+0xbcc], R67 ;  /* 0x000bcc4301007387 */ /* 0x0003e80000100800 */
[----:B------:R-:W-:Y:S01]  /*9350*/  STL [R1+0xbd4], R73 ;  /* 0x000bd44901007387 */ /* 0x000fe20000100800 */
[----:B-1----:R-:W-:-:S03]  /*9360*/  IMAD R67, R70, 0x6a, RZ ;  /* 0x0000006a46437824 */ /* 0x002fc600078e02ff */
[----:B------:R1:W-:Y:S04]  /*9370*/  STL [R1+0xbc8], R5 ;  /* 0x000bc80501007387 */ /* 0x0003e80000100800 */
[----:B------:R3:W-:Y:S01]  /*9380*/  STL [R1+0xbd0], R75 ;  /* 0x000bd04b01007387 */ /* 0x0007e20000100800 */
[----:B0-----:R-:W-:Y:S02]  /*9390*/  VIADD R6, R12, 0xffffffc7 ;  /* 0xffffffc70c067836 */ /* 0x001fe40000000000 */
[----:B-1----:R-:W-:Y:S01]  /*93a0*/  IMAD R5, R70, 0x35, RZ ;  /* 0x0000003546057824 */ /* 0x002fe200078e02ff */
[----:B---3--:R-:W-:Y:S01]  /*93b0*/  IADD3 R75, P0, PT, R67, R3, RZ ;  /* 0x00000003434b7210 */ /* 0x008fe20007f1e0ff */
[----:B------:R-:W-:-:S03]  /*93c0*/  VIADD R7, R12, 0xffffffc6 ;  /* 0xffffffc60c077836 */ /* 0x000fc60000000000 */
        /* <DEDUP_REMOVED lines=15> */
[----:B------:R1:W-:Y:S04]  /*94c0*/  STL [R1+0xbdc], R75 ;  /* 0x000bdc4b01007387 */ /* 0x0003e80000100800 */
[----:B------:R-:W-:Y:S04]  /*94d0*/  STL [R1+0xbe4], R73 ;  /* 0x000be44901007387 */ /* 0x000fe80000100800 */
[----:B------:R3:W-:Y:S01]  /*94e0*/  STL [R1+0xbd8], R12 ;  /* 0x000bd80c01007387 */ /* 0x0007e20000100800 */
[----:B------:R-:W-:-:S03]  /*94f0*/  IMAD R10, R70, 0x6e, RZ ;  /* 0x0000006e460a7824 */ /* 0x000fc600078e02ff */
[----:B-1----:R-:W4:Y:S01]  /*9500*/  LDL.LU R75, [R1+0x1330] ;  /* 0x00133000014b7983 */ /* 0x002f220000300800 */
[----:B---3--:R-:W0:Y:S01]  /*9510*/  LDC R12, c[0x0][0x3a0] ;  /* 0x0000e800ff0c7b82 */ /* 0x008e220000000800 */
[C---:B------:R-:W-:Y:S02]  /*9520*/  IMAD R73, R70.reuse, 0x70, RZ ;  /* 0x0000007046497824 */ /* 0x040fe400078e02ff */
[----:B------:R1:W-:Y:S01]  /*9530*/  STL [R1+0xbe0], R5 ;  /* 0x000be00501007387 */ /* 0x0003e20000100800 */
[----:B------:R-:W-:Y:S01]  /*9540*/  PRMT R31, RZ, 0x7610, R31 ;  /* 0x00007610ff1f7816 */ /* 0x000fe2000000001f */
[----:B-1----:R-:W-:Y:S02]  /*9550*/  IMAD R5, R70, 0x37, RZ ;  /* 0x0000003746057824 */ /* 0x002fe400078e02ff */
[C---:B0-----:R-:W-:Y:S02]  /*9560*/  VIADD R6, R12.reuse, 0xffffffc5 ;  /* 0xffffffc50c067836 */ /* 0x041fe40000000000 */
[----:B------:R-:W-:Y:S01]  /*9570*/  VIADD R7, R12, 0xffffffc4 ;  /* 0xffffffc40c077836 */ /* 0x000fe20000000000 */
[----:B------:R-:W-:Y:S01]  /*9580*/  IADD3 R12, P6, PT, R73, R3, RZ ;  /* 0x00000003490c7210 */ /* 0x000fe20007fde0ff */
[----:B------:R-:W-:Y:S01]  /*9590*/  IMAD.MOV.U32 R73, RZ, RZ, R76 ;  /* 0x000000ffff497224 */ /* 0x000fe200078e004c */
[----:B------:R-:W-:-:S02]  /*95a0*/  ISETP.GE.U32.AND P5, PT, R6, 0x7fffff46, PT ;  /* 0x7fffff460600780c */ /* 0x000fc40003fa6070 */
[----:B------:R-:W-:Y:S01]  /*95b0*/  PRMT R78, RZ, 0x7610, R78 ;  /* 0x00007610ff4e7816 */ /* 0x000fe2000000004e */
[----:B--2---:R0:W-:Y:S02]  /*95c0*/  STL [R1+0x2dc], R71 ;  /* 0x0002dc4701007387 */ /* 0x0041e40000100800 */
[----:B0-----:R-:W-:-:S04]  /*95d0*/  IADD3 R71, P1, PT, R10, R3, RZ ;  /* 0x000000030a477210 */ /* 0x001fc80007f3e0ff */
        /* <DEDUP_REMOVED lines=8> */
[----:B------:R0:W2:Y:S04]  /*9660*/  @!P4 LDG.E.U16 R78, desc[UR20][R6.64] ;  /* 0x00000014064ec981 */ /* 0x0000a8000c1e1500 */
[----:B------:R-:W-:Y:S04]  /*9670*/  STL [R1+0xbec], R71 ;  /* 0x000bec4701007387 */ /* 0x000fe80000100800 */
[----:B------:R1:W-:Y:S02]  /*9680*/  STL [R1+0xbf4], R12 ;  /* 0x000bf40c01007387 */ /* 0x0003e40000100800 */
[----:B-1----:R-:W0:Y:S02]  /*9690*/  LDC R12, c[0x0][0x3a0] ;  /* 0x0000e800ff0c7b82 */ /* 0x002e240000000800 */
[----:B------:R1:W-:Y:S01]  /*96a0*/  STL [R1+0xbe8], R76 ;  /* 0x000be84c01007387 */ /* 0x0003e20000100800 */
[----:B------:R-:W-:-:S03]  /*96b0*/  IMAD R71, R70, 0x72, RZ ;  /* 0x0000007246477824 */ /* 0x000fc600078e02ff */
[----:B-1----:R-:W3:Y:S04]  /*96c0*/  LDL.LU R76, [R1+0x132c] ;  /* 0x00132c00014c7983 */ /* 0x002ee80000300800 */
[----:B------:R1:W-:Y:S01]  /*96d0*/  STL [R1+0xbf0], R5 ;  /* 0x000bf00501007387 */ /* 0x0003e20000100800 */
[----:B------:R-:W-:Y:S01]  /*96e0*/  IADD3 R71, P3, PT, R71, R3, RZ ;  /* 0x0000000347477210 */ /* 0x000fe20007f7e0ff */
[----:B-1----:R-:W-:Y:S02]  /*96f0*/  IMAD R5, R70, 0x39, RZ ;  /* 0x0000003946057824 */ /* 0x002fe400078e02ff */
[C---:B0-----:R-:W-:Y:S02]  /*9700*/  VIADD R6, R12.reuse, 0xffffffc3 ;  /* 0xffffffc30c067836 */ /* 0x041fe40000000000 */
[----:B------:R-:W-:Y:S01]  /*9710*/  VIADD R7, R12, 0xffffffc2 ;  /* 0xffffffc20c077836 */ /* 0x000fe20000000000 */
[----:B------:R-:W-:-:S02]  /*9720*/  LEA.HI.X.SX32 R12, R5, R2, 0x1, P3 ;  /* 0x00000002050c7211 */ /* 0x000fc400018f0eff */
[----:B------:R-:W-:Y:S01]  /*9730*/  ISETP.GE.U32.AND P3, PT, R6, 0x7fffff44, PT ;  /* 0x7fffff440600780c */ /* 0x000fe20003f66070 */
[----:B------:R-:W-:Y:S01]  /*9740*/  @!P0 IMAD.MOV.U32 R6, RZ, RZ, R71 ;  /* 0x000000ffff068224 */ /* 0x000fe200078e0047 */
[----:B------:R-:W-:Y:S02]  /*9750*/  PRMT R32, RZ, 0x7610, R32 ;  /* 0x00007610ff207816 */ /* 0x000fe40000000020 */
[----:B------:R-:W-:Y:S01]  /*9760*/  PRMT R74, RZ, 0x7610, R74 ;  /* 0x00007610ff4a7816 */ /* 0x000fe2000000004a */
[----:B--2---:R0:W-:Y:S02]  /*9770*/  STL [R1+0x2d8], R78 ;  /* 0x0002d84e01007387 */ /* 0x0041e40000100800 */
[----:B0-----:R-:W-:-:S05]  /*9780*/  IMAD R78, R70, 0x74, RZ ;  /* 0x00000074464e7824 */ /* 0x001fca00078e02ff */
[----:B------:R-:W-:-:S04]  /*9790*/  IADD3 R78, P4, PT, R78, R3, RZ ;  /* 0x000000034e4e7210 */ /* 0x000fc80007f9e0ff */
[----:B------:R-:W-:Y:S02]  /*97a0*/  LEA.HI.X.SX32 R5, R33, R2, 0x1, P4 ;  /* 0x0000000221057211 */ /* 0x000fe400020f0eff */
[----:B------:R-:W-:Y:S01]  /*97b0*/  ISETP.GE.U32.AND P4, PT, R7, 0x7fffff43, PT ;  /* 0x7fffff430700780c */ /* 0x000fe20003f86070 */
[----:B------:R-:W-:-:S05]  /*97c0*/  @!P0 IMAD.MOV.U32 R7, RZ, RZ, R12 ;  /* 0x000000ffff078224 */ /* 0x000fca00078e000c */
[----:B------:R0:W5:Y:S02]  /*97d0*/  @!P0 LDG.E.U16 R32, desc[UR20][R6.64] ;  /* 0x0000001406208981 */ /* 0x000164000c1e1500 */
[----:B0-----:R-:W-:Y:S02]  /*97e0*/  @!P5 IMAD.MOV.U32 R6, RZ, RZ, R78 ;  /* 0x000000ffff06d224 */ /* 0x001fe400078e004e */
[----:B------:R-:W-:-:S05]  /*97f0*/  @!P5 IMAD.MOV.U32 R7, RZ, RZ, R5 ;  /* 0x000000ffff07d224 */ /* 0x000fca00078e0005 */
[----:B------:R0:W2:Y:S04]  /*9800*/  @!P5 LDG.E.U16 R74, desc[UR20][R6.64] ;  /* 0x00000014064ad981 */ /* 0x0000a8000c1e1500 */
[----:B------:R-:W-:Y:S04]  /*9810*/  STL [R1+0xbfc], R71 ;  /* 0x000bfc4701007387 */ /* 0x000fe80000100800 */
[----:B------:R-:W-:Y:S04]  /*9820*/  STL [R1+0xc04], R78 ;  /* 0x000c044e01007387 */ /* 0x000fe80000100800 */
[----:B------:R1:W-:Y:S02]  /*9830*/  STL [R1+0xbf8], R12 ;  /* 0x000bf80c01007387 */ /* 0x0003e40000100800 */
[----:B-1----:R-:W0:Y:S01]  /*9840*/  LDC R12, c[0x0][0x3a0] ;  /* 0x0000e800ff0c7b82 */ /* 0x002e220000000800 */
[C---:B------:R-:W-:Y:S01]  /*9850*/  IMAD R71, R70.reuse, 0x76, RZ ;  /* 0x0000007646477824 */ /* 0x040fe200078e02ff */
[----:B------:R1:W-:Y:S01]  /*9860*/  STL [R1+0xc00], R5 ;  /* 0x000c000501007387 */ /* 0x0003e20000100800 */
[----:B------:R-:W-:-:S03]  /*9870*/  IMAD R78, R70, 0x78, RZ ;  /* 0x00000078464e7824 */ /* 0x000fc600078e02ff */
[-C--:B------:R-:W-:Y:S01]  /*9880*/  IADD3 R71, P0, PT, R71, R3.reuse, RZ ;  /* 0x0000000347477210 */ /* 0x080fe20007f1e0ff */
[----:B-1----:R-:W-:Y:S01]  /*9890*/  IMAD R5, R70, 0x3b, RZ ;  /* 0x0000003b46057824 */ /* 0x002fe200078e02ff */
[----:B------:R-:W-:Y:S01]  /*98a0*/  PRMT R33, RZ, 0x7610, R33 ;  /* 0x00007610ff217816 */ /* 0x000fe20000000021 */
[C---:B0-----:R-:W-:Y:S02]  /*98b0*/  VIADD R6, R12.reuse, 0xffffffc1 ;  /* 0xffffffc10c067836 */ /* 0x041fe40000000000 */
[----:B------:R-:W-:Y:S01]  /*98c0*/  VIADD R7, R12, 0xffffffc0 ;  /* 0xffffffc00c077836 */ /* 0x000fe20000000000 */
[----:B------:R-:W-:Y:S02]  /*98d0*/  IADD3 R12, P6, PT, R78, R3, RZ ;  /* 0x000000034e0c7210 */ /* 0x000fe40007fde0ff */
[----:B------:R-:W-:Y:S01]  /*98e0*/  ISETP.GE.U32.AND P5, PT, R6, 0x7fffff42, PT ;  /* 0x7fffff420600780c */ /* 0x000fe20003fa6070 */
[----:B------:R-:W-:Y:S01]  /*98f0*/  @!P1 IMAD.MOV.U32 R6, RZ, RZ, R71 ;  /* 0x000000ffff069224 */ /* 0x000fe200078e0047 */
[----:B------:R-:W-:Y:S01]  /*9900*/  PRMT R0, RZ, 0x7610, R0 ;  /* 0x00007610ff007816 */ /* 0x000fe20000000000 */
[----:B--2---:R0:W-:Y:S02]  /*9910*/  STL [R1+0x2d4], R74 ;  /* 0x0002d44a01007387 */ /* 0x0041e40000100800 */
[----:B0-----:R-:W-:Y:S01]  /*9920*/  IMAD.MOV.U32 R74, RZ, RZ, R73 ;  /* 0x000000ffff4a7224 */ /* 0x001fe200078e0049 */
[----:B------:R-:W-:-:S02]  /*9930*/  LEA.HI.X.SX32 R73, R5, R2, 0x1, P0 ;  /* 0x0000000205497211 */ /* 0x000fc400000f0eff */
        /* <DEDUP_REMOVED lines=9> */
[----:B-1----:R-:W1:Y:S01]  /*99d0*/  LDC R12, c[0x0][0x3a0] ;  /* 0x0000e800ff0c7b82 */ /* 0x002e620000000800 */
[C---:B------:R-:W-:Y:S01]  /*99e0*/  IMAD R71, R70.reuse, 0x7a, RZ ;  /* 0x0000007a46477824 */ /* 0x040fe200078e02ff */
[----:B------:R3:W-:Y:S01]  /*99f0*/  STL [R1+0xc08], R73 ;  /* 0x000c084901007387 */ /* 0x0007e20000100800 */
[----:B0-----:R-:W-:-:S05]  /*9a00*/  IMAD R6, R70, 0x7c, RZ ;  /* 0x0000007c46067824 */ /* 0x001fca00078e02ff */
[----:B------:R-:W-:Y:S01]  /*9a10*/  IADD3 R6, P3, PT, R6, R3, RZ ;  /* 0x0000000306067210 */ /* 0x000fe20007f7e0ff */
[----:B---3--:R-:W3:Y:S04]  /*9a20*/  LDL.LU R73, [R1+0x1328] ;  /* 0x0013280001497983 */ /* 0x008ee80000300800 */
[----:B------:R0:W-:Y:S02]  /*9a30*/  STL [R1+0xc10], R5 ;  /* 0x000c100501007387 */ /* 0x0001e40000100800 */
[----:B0-----:R-:W-:Y:S02]  /*9a40*/  IMAD R5, R70, 0x3d, RZ ;  /* 0x0000003d46057824 */ /* 0x001fe400078e02ff */
[----:B-1----:R-:W-:Y:S01]  /*9a50*/  VIADD R7, R12, 0xffffffbe ;  /* 0xffffffbe0c077836 */ /* 0x002fe20000000000 */
[----:B------:R-:W-:-:S02]  /*9a60*/  LEA.HI.X.SX32 R8, R8, R2, 0x1, P3 ;  /* 0x0000000208087211 */ /* 0x000fc400018f0eff */
[----:B------:R-:W-:Y:S02]  /*9a70*/  PRMT R34, RZ, 0x7610, R34 ;  /* 0x00007610ff227816 */ /* 0x000fe40000000022 */
[----:B------:R-:W-:Y:S02]  /*9a80*/  ISETP.GE.U32.AND P3, PT, R7, 0x7fffff3f, PT ;  /* 0x7fffff3f0700780c */ /* 0x000fe40003f66070 */
[----:B------:R-:W-:Y:S01]  /*9a90*/  PRMT R93, RZ, 0x7610, R93 ;  /* 0x00007610ff5d7816 */ /* 0x000fe2000000005d */
[----:B--2---:R0:W-:Y:S02]  /*9aa0*/  STL [R1+0x2d0], R0 ;  /* 0x0002d00001007387 */ /* 0x0041e40000100800 */
[----:B0-----:R-:W-:-:S04]  /*9ab0*/  IADD3 R0, P1, PT, R71, R3, RZ ;  /* 0x0000000347007210 */ /* 0x001fc80007f3e0ff */
[----:B------:R-:W-:Y:S01]  /*9ac0*/  LEA.HI.X.SX32 R12, R5, R2, 0x1, P1 ;  /* 0x00000002050c7211 */ /* 0x000fe200008f0eff */
[----:B------:R-:W-:Y:S01]  /*9ad0*/  STL [R1+0xc1c], R0 ;  /* 0x000c1c0001007387 */ /* 0x000fe20000100800 */
[----:B------:R-:W-:-:S03]  /*9ae0*/  IMAD.MOV.U32 R5, RZ, RZ, R6 ;  /* 0x000000ffff057224 */ /* 0x000fc600078e0006 */
[----:B------:R0:W-:Y:S02]  /*9af0*/  STL [R1+0xc24], R6 ;  /* 0x000c240601007387 */ /* 0x0001e40000100800 */
[----:B0-----:R-:W0:Y:S02]  /*9b00*/  LDC R6, c[0x0][0x3a0] ;  /* 0x0000e800ff067b82 */ /* 0x001e240000000800 */
[----:B0-----:R-:W-:-:S05]  /*9b10*/  VIADD R6, R6, 0xffffffbf ;  /* 0xffffffbf06067836 */ /* 0x001fca0000000000 */
[----:B------:R-:W-:Y:S01]  /*9b20*/  ISETP.GE.U32.AND P1, PT, R6, 0x7fffff40, PT ;  /* 0x7fffff400600780c */ /* 0x000fe20003f26070 */
[----:B------:R-:W-:-:S04]  /*9b30*/  IMAD.MOV.U32 R6, RZ, RZ, R12 ;  /* 0x000000ffff067224 */ /* 0x000fc800078e000c */
[----:B------:R-:W-:Y:S02]  /*9b40*/  @!P4 IMAD.MOV.U32 R7, RZ, RZ, R6 ;  /* 0x000000ffff07c224 */ /* 0x000fe400078e0006 */
[----:B------:R-:W-:-:S05]  /*9b50*/  @!P4 IMAD.MOV.U32 R6, RZ, RZ, R0 ;  /* 0x000000ffff06c224 */ /* 0x000fca00078e0000 */
[----:B------:R0:W5:Y:S02]  /*9b60*/  @!P4 LDG.E.U16 R34, desc[UR20][R6.64] ;  /* 0x000000140622c981 */ /* 0x000164000c1e1500 */
[----:B0-----:R-:W-:Y:S02]  /*9b70*/  @!P5 IMAD.MOV.U32 R6, RZ, RZ, R5 ;  /* 0x000000ffff06d224 */ /* 0x001fe400078e0005 */
[----:B------:R-:W-:-:S05]  /*9b80*/  @!P5 IMAD.MOV.U32 R7, RZ, RZ, R8 ;  /* 0x000000ffff07d224 */ /* 0x000fca00078e0008 */
[----:B------:R0:W2:Y:S04]  /*9b90*/  @!P5 LDG.E.U16 R93, desc[UR20][R6.64] ;  /* 0x00000014065dd981 */ /* 0x0000a8000c1e1500 */
[----:B------:R1:W-:Y:S02]  /*9ba0*/  STL [R1+0xc18], R12 ;  /* 0x000c180c01007387 */ /* 0x0003e40000100800 */
[----:B-1----:R-:W1:Y:S01]  /*9bb0*/  LDC R12, c[0x0][0x3a0] ;  /* 0x0000e800ff0c7b82 */ /* 0x002e620000000800 */
[C---:B------:R-:W-:Y:S02]  /*9bc0*/  IMAD R0, R70.reuse, 0x7e, RZ ;  /* 0x0000007e46007824 */ /* 0x040fe400078e02ff */
[----:B------:R-:W-:-:S03]  /*9bd0*/  IMAD R5, R70, 0x3f, RZ ;  /* 0x0000003f46057824 */ /* 0x000fc600078e02ff */
[----:B------:R-:W-:Y:S01]  /*9be0*/  IADD3 R0, P4, PT, R0, R3, RZ ;  /* 0x0000000300007210 */ /* 0x000fe20007f9e0ff */
[----:B------:R1:W-:Y:S01]  /*9bf0*/  STL [R1+0xc20], R8 ;  /* 0x000c200801007387 */ /* 0x0003e20000100800 */
[----:B0-----:R-:W-:-:S03]  /*9c00*/  IMAD.SHL.U32 R6, R70, 0x40, RZ ;  /* 0x0000004046067824 */ /* 0x001fc600078e00ff */
[----:B------:R-:W-:Y:S01]  /*9c10*/  STL [R1+0xc2c], R0 ;  /* 0x000c2c0001007387 */ /* 0x000fe20000100800 */
[----:B------:R-:W-:Y:S01]  /*9c20*/  PRMT R35, RZ, 0x7610, R35 ;  /* 0x00007610ff237816 */ /* 0x000fe20000000023 */
[C---:B-1----:R-:W-:Y:S02]  /*9c30*/  VIADD R7, R12.reuse, 0xffffffbd ;  /* 0xffffffbd0c077836 */ /* 0x042fe40000000000 */
[----:B------:R-:W-:Y:S01]  /*9c40*/  VIADD R8, R12, 0xffffffbc ;  /* 0xffffffbc0c087836 */ /* 0x000fe20000000000 */
[----:B------:R-:W-:Y:S02]  /*9c50*/  LEA.HI.X.SX32 R12, R5, R2, 0x1, P4 ;  /* 0x00000002050c7211 */ /* 0x000fe400020f0eff */
[----:B------:R-:W-:-:S03]  /*9c60*/  ISETP.GE.U32.AND P5, PT, R7, 0x7fffff3e, PT ;  /* 0x7fffff3e0700780c */ /* 0x000fc60003fa6070 */
[----:B------:R-:W-:Y:S01]  /*9c70*/  @!P0 IMAD.MOV.U32 R7, RZ, RZ, R12 ;  /* 0x000000ffff078224 */ /* 0x000fe200078e000c */
[----:B------:R-:W-:Y:S01]  /*9c80*/  PRMT R77, RZ, 0x7610, R77 ;  /* 0x00007610ff4d7816 */ /* 0x000fe2000000004d */
[----:B--2---:R0:W-:Y:S02]  /*9c90*/  STL [R1+0x2cc], R93 ;  /* 0x0002cc5d01007387 */ /* 0x0041e40000100800 */
[----:B0-----:R-:W-:-:S04]  /*9ca0*/  LEA R93, P6, R70, R3, 0x7 ;  /* 0x00000003465d7211 */ /* 0x001fc800078c38ff */
[----:B------:R-:W-:Y:S01]  /*9cb0*/  LEA.HI.X.SX32 R5, R6, R2, 0x1, P6 ;  /* 0x0000000206057211 */ /* 0x000fe200030f0eff */
[----:B------:R-:W-:-:S05]  /*9cc0*/  @!P0 IMAD.MOV.U32 R6, RZ, RZ, R0 ;  /* 0x000000ffff068224 */ /* 0x000fca00078e0000 */
[----:B------:R0:W5:Y:S02]  /*9cd0*/  @!P0 LDG.E.U16 R35, desc[UR20][R6.64] ;  /* 0x0000001406238981 */ /* 0x000164000c1e1500 */
[----:B0-----:R-:W-:Y:S02]  /*9ce0*/  @!P1 IMAD.MOV.U32 R6, RZ, RZ, R93 ;  /* 0x000000ffff069224 */ /* 0x001fe400078e005d */
[----:B------:R-:W-:-:S05]  /*9cf0*/  @!P1 IMAD.MOV.U32 R7, RZ, RZ, R5 ;  /* 0x000000ffff079224 */ /* 0x000fca00078e0005 */
[----:B------:R0:W2:Y:S04]  /*9d00*/  @!P1 LDG.E.U16 R77, desc[UR20][R6.64] ;  /* 0x00000014064d9981 */ /* 0x0000a8000c1e1500 */
[----:B------:R-:W-:Y:S04]  /*9d10*/  STL [R1+0xc34], R93 ;  /* 0x000c345d01007387 */ /* 0x000fe80000100800 */
[----:B------:R1:W-:Y:S01]  /*9d20*/  STL [R1+0xc28], R12 ;  /* 0x000c280c01007387 */ /* 0x0003e20000100800 */
[----:B------:R-:W-:Y:S01]  /*9d30*/  ISETP.GE.U32.AND P4, PT, R8, 0x7fffff3d, PT ;  /* 0x7fffff3d0800780c */ /* 0x000fe20003f86070 */
[----:B-1----:R-:W1:Y:S01]  /*9d40*/  LDC R12, c[0x0][0x3a0] ;  /* 0x0000e800ff0c7b82 */ /* 0x002e620000000800 */
[C---:B------:R-:W-:Y:S01]  /*9d50*/  IMAD R8, R70.reuse, 0x82, RZ ;  /* 0x0000008246087824 */ /* 0x040fe200078e02ff */
[----:B------:R-:W3:Y:S01]  /*9d60*/  LDL.LU R0, [R1+0x1324] ;  /* 0x0013240001007983 */ /* 0x000ee20000300800 */
[----:B0-----:R-:W-:-:S03]  /*9d70*/  IMAD R6, R70, 0x41, RZ ;  /* 0x0000004146067824 */ /* 0x001fc600078e02ff */
[----:B------:R0:W-:Y:S02]  /*9d80*/  STL [R1+0xc30], R5 ;  /* 0x000c300501007387 */ /* 0x0001e40000100800 */
[----:B0-----:R-:W-:-:S05]  /*9d90*/  IMAD R5, R70, 0x84, RZ ;  /* 0x0000008446057824 */ /* 0x001fca00078e02ff */
[----:B------:R-:W-:Y:S01]  /*9da0*/  IADD3 R93, P6, PT, R5, R3, RZ ;  /* 0x00000003055d7210 */ /* 0x000fe20007fde0ff */
[----:B-1----:R-:W-:Y:S01]  /*9db0*/  VIADD R7, R12, 0xffffffbb ;  /* 0xffffffbb0c077836 */ /* 0x002fe20000000000 */
[----:B------:R-:W-:-:S04]  /*9dc0*/  PRMT R36, RZ, 0x7610, R36 ;  /* 0x00007610ff247816 */ /* 0x000fc80000000024 */
[----:B------:R-:W-:Y:S02]  /*9dd0*/  ISETP.GE.U32.AND P1, PT, R7, 0x7fffff3c, PT ;  /* 0x7fffff3c0700780c */ /* 0x000fe40003f26070 */
[----:B------:R-:W-:Y:S02]  /*9de0*/  LEA.HI.X.SX32 R5, R37, R2, 0x1, P6 ;  /* 0x0000000225057211 */ /* 0x000fe400030f0eff */
[----:B------:R-:W-:Y:S01]  /*9df0*/  PRMT R92, RZ, 0x7610, R92 ;  /* 0x00007610ff5c7816 */ /* 0x000fe2000000005c */
[----:B--2---:R0:W-:Y:S02]  /*9e00*/  STL [R1+0x2c8], R77 ;  /* 0x0002c84d01007387 */ /* 0x0041e40000100800 */
[----:B0-----:R-:W-:-:S04]  /*9e10*/  IADD3 R77, P0, PT, R8, R3, RZ ;  /* 0x00000003084d7210 */ /* 0x001fc80007f1e0ff */
[----:B------:R-:W-:Y:S01]  /*9e20*/  LEA.HI.X.SX32 R6, R6, R2, 0x1, P0 ;  /* 0x0000000206067211 */ /* 0x000fe200000f0eff */
[----:B------:R-:W-:Y:S04]  /*9e30*/  STL [R1+0xc3c], R77 ;  /* 0x000c3c4d01007387 */ /* 0x000fe80000100800 */
[----:B------:R-:W-:Y:S01]  /*9e40*/  STL [R1+0xc44], R93 ;  /* 0x000c445d01007387 */ /* 0x000fe20000100800 */
[----:B------:R-:W-:-:S03]  /*9e50*/  @!P3 IMAD.MOV.U32 R7, RZ, RZ, R6 ;  /* 0x000000ffff07b224 */ /* 0x000fc600078e0006 */
[----:B------:R0:W-:Y:S02]  /*9e60*/  STL [R1+0xc38], R6 ;  /* 0x000c380601007387 */ /* 0x0001e40000100800 */
[----:B0-----:R-:W-:Y:S02]  /*9e70*/  @!P3 IMAD.MOV.U32 R6, RZ, RZ, R77 ;  /* 0x000000ffff06b224 */ /* 0x001fe400078e004d */
[----:B------:R-:W-:Y:S01]  /*9e80*/  VIADD R8, R12, 0xffffffba ;  /* 0xffffffba0c087836 */ /* 0x000fe20000000000 */
[----:B------:R-:W2:Y:S04]  /*9e90*/  LDL.LU R77, [R1+0x1320] ;  /* 0x00132000014d7983 */ /* 0x000ea80000300800 */
[----:B------:R0:W5:Y:S02]  /*9ea0*/  @!P3 LDG.E.U16 R36, desc[UR20][R6.64] ;  /* 0x000000140624b981 */ /* 0x000164000c1e1500 */
[----:B0-----:R-:W-:-:S02]  /*9eb0*/  @!P5 IMAD.MOV.U32 R6, RZ, RZ, R93 ;  /* 0x000000ffff06d224 */ /* 0x001fc400078e005d */
[----:B------:R-:W-:-:S05]  /*9ec0*/  @!P5 IMAD.MOV.U32 R7, RZ, RZ, R5 ;  /* 0x000000ffff07d224 */ /* 0x000fca00078e0005 */
[----:B------:R0:W2:Y:S01]  /*9ed0*/  @!P5 LDG.E.U16 R92, desc[UR20][R6.64] ;  /* 0x00000014065cd981 */ /* 0x0000a2000c1e1500 */
[----:B------:R-:W-:Y:S01]  /*9ee0*/  ISETP.GE.U32.AND P0, PT, R8, 0x7fffff3b, PT ;  /* 0x7fffff3b0800780c */ /* 0x000fe20003f06070 */
[C---:B------:R-:W-:Y:S02]  /*9ef0*/  IMAD R8, R70.reuse, 0x86, RZ ;  /* 0x0000008646087824 */ /* 0x040fe400078e02ff */
[----:B------:R1:W-:Y:S01]  /*9f00*/  STL [R1+0xc40], R5 ;  /* 0x000c400501007387 */ /* 0x0003e20000100800 */
[C---:B0-----:R-:W-:Y:S02]  /*9f10*/  IMAD R6, R70.reuse, 0x43, RZ ;  /* 0x0000004346067824 */ /* 0x041fe400078e02ff */
[----:B-1----:R-:W-:Y:S02]  /*9f20*/  IMAD R5, R70, 0x88, RZ ;  /* 0x0000008846057824 */ /* 0x002fe400078e02ff */
[----:B------:R-:W-:-:S03]  /*9f30*/  VIADD R7, R12, 0xffffffb9 ;  /* 0xffffffb90c077836 */ /* 0x000fc60000000000 */
[-C--:B------:R-:W-:Y:S02]  /*9f40*/  IADD3 R93, P6, PT, R5, R3.reuse, RZ ;  /* 0x00000003055d7210 */ /* 0x080fe40007fde0ff */
[----:B------:R-:W-:Y:S02]  /*9f50*/  ISETP.GE.U32.AND P5, PT, R7, 0x7fffff3a, PT ;  /* 0x7fffff3a0700780c */ /* 0x000fe40003fa6070 */
[----:B------:R-:W-:Y:S02]  /*9f60*/  PRMT R37, RZ, 0x7610, R37 ;  /* 0x00007610ff257816 */ /* 0x000fe40000000025 */
[----:B------:R-:W-:Y:S02]  /*9f70*/  LEA.HI.X.SX32 R5, R38, R2, 0x1, P6 ;  /* 0x0000000226057211 */ /* 0x000fe400030f0eff */
[----:B------:R-:W-:Y:S01]  /*9f80*/  PRMT R91, RZ, 0x7610, R91 ;  /* 0x00007610ff5b7816 */ /* 0x000fe2000000005b */
[----:B--2---:R0:W-:Y:S02]  /*9f90*/  STL [R1+0x2c4], R92 ;  /* 0x0002c45c01007387 */ /* 0x0041e40000100800 */
[----:B0-----:R-:W-:Y:S01]  /*9fa0*/  IMAD.MOV.U32 R92, RZ, RZ, R74 ;  /* 0x000000ffff5c7224 */ /* 0x001fe200078e004a */
[----:B------:R-:W-:-:S04]  /*9fb0*/  IADD3 R74, P3, PT, R8, R3, RZ ;  /* 0x00000003084a7210 */ /* 0x000fc80007f7e0ff */
        /* <DEDUP_REMOVED lines=13> */
[----:B------:R-:W-:Y:S02]  /*a090*/  IMAD R8, R70, 0x8a, RZ ;  /* 0x0000008a46087824 */ /* 0x000fe400078e02ff */
[----:B------:R1:W-:Y:S03]  /*a0a0*/  STL [R1+0xc50], R5 ;  /* 0x000c500501007387 */ /* 0x0003e60000100800 */
[----:B------:R-:W-:Y:S01]  /*a0b0*/  IADD3 R93, P1, PT, R8, R3, RZ ;  /* 0x00000003085d7210 */ /* 0x000fe20007f3e0ff */
[C---:B0-----:R-:W-:Y:S02]  /*a0c0*/  IMAD R6, R70.reuse, 0x45, RZ ;  /* 0x0000004546067824 */ /* 0x041fe400078e02ff */
[----:B-1----:R-:W-:-:S03]  /*a0d0*/  IMAD R5, R70, 0x8c, RZ ;  /* 0x0000008c46057824 */ /* 0x002fc600078e02ff */
[----:B------:R-:W-:Y:S01]  /*a0e0*/  LEA.HI.X.SX32 R6, R6, R2, 0x1, P1 ;  /* 0x0000000206067211 */ /* 0x000fe200008f0eff */
[----:B------:R-:W-:Y:S01]  /*a0f0*/  VIADD R7, R12, 0xffffffb7 ;  /* 0xffffffb70c077836 */ /* 0x000fe20000000000 */
[----:B------:R-:W-:-:S04]  /*a100*/  PRMT R38, RZ, 0x7610, R38 ;  /* 0x00007610ff267816 */ /* 0x000fc80000000026 */
[----:B------:R-:W-:Y:S01]  /*a110*/  ISETP.GE.U32.AND P4, PT, R7, 0x7fffff38, PT ;  /* 0x7fffff380700780c */ /* 0x000fe20003f86070 */
[----:B------:R-:W-:Y:S01]  /*a120*/  @!P0 IMAD.MOV.U32 R7, RZ, RZ, R6 ;  /* 0x000000ffff078224 */ /* 0x000fe200078e0006 */
[----:B------:R-:W-:Y:S01]  /*a130*/  PRMT R90, RZ, 0x7610, R90 ;  /* 0x00007610ff5a7816 */ /* 0x000fe2000000005a */
[----:B--2---:R0:W-:Y:S04]  /*a140*/  STL [R1+0x2c0], R91 ;  /* 0x0002c05b01007387 */ /* 0x0041e80000100800 */
[----:B------:R-:W-:Y:S01]  /*a150*/  STL [R1+0xc5c], R93 ;  /* 0x000c5c5d01007387 */ /* 0x000fe20000100800 */
[----:B0-----:R-:W-:-:S05]  /*a160*/  IADD3 R91, P6, PT, R5, R3, RZ ;  /* 0x00000003055b7210 */ /* 0x001fca0007fde0ff */
[----:B------:R-:W-:Y:S01]  /*a170*/  STL [R1+0xc64], R91 ;  /* 0x000c645b01007387 */ /* 0x000fe20000100800 */
[----:B------:R-:W-:-:S03]  /*a180*/  LEA.HI.X.SX32 R5, R39, R2, 0x1, P6 ;  /* 0x0000000227057211 */ /* 0x000fc600030f0eff */
[----:B------:R0:W-:Y:S02]  /*a190*/  STL [R1+0xc58], R6 ;  /* 0x000c580601007387 */ /* 0x0001e40000100800 */
[----:B0-----:R-:W-:Y:S02]  /*a1a0*/  @!P0 IMAD.MOV.U32 R6, RZ, RZ, R93 ;  /* 0x000000ffff068224 */ /* 0x001fe400078e005d */
[----:B------:R-:W-:Y:S01]  /*a1b0*/  VIADD R8, R12, 0xffffffb6 ;  /* 0xffffffb60c087836 */ /* 0x000fe20000000000 */
[----:B------:R-:W5:Y:S04]  /*a1c0*/  LDL.LU R93, [R1+0x1318] ;  /* 0x00131800015d7983 */ /* 0x000f680000300800 */
        /* <DEDUP_REMOVED lines=159> */
[----:B------:R1:W-:Y:S01]  /*abc0*/  STL [R1+0xcc0], R5 ;  /* 0x000cc00501007387 */ /* 0x0003e20000100800 */
[----:B------:R-:W-:Y:S02]  /*abd0*/  IMAD.MOV.U32 R85, RZ, RZ, R86 ;  /* 0x000000ffff557224 */ /* 0x000fe400078e0056 */
        /* <DEDUP_REMOVED lines=32> */
[----:B------:R-:W-:Y:S02]  /*ade0*/  @!P1 IMAD.MOV.U32 R7, RZ, RZ, R6 ;  /* 0x000000ffff079224 */ /* 0x000fe400078e0006 */
[----:B------:R-:W-:Y:S01]  /*adf0*/  VIADD R8, R12, 0xffffffa6 ;  /* 0xffffffa60c087836 */ /* 0x000fe20000000000 */
[----:B------:R-:W-:-:S04]  /*ae00*/  PRMT R48, RZ, 0x7610, R48 ;  /* 0x00007610ff307816 */ /* 0x000fc80000000030 */
[----:B------:R-:W-:Y:S01]  /*ae10*/  ISETP.GE.U32.AND P3, PT, R8, 0x7fffff27, PT ;  /* 0x7fffff270800780c */ /* 0x000fe20003f66070 */
[----:B------:R-:W-:Y:S01]  /*ae20*/  IMAD R8, R70, 0xae, RZ ;  /* 0x000000ae46087824 */ /* 0x000fe200078e02ff */
[----:B------:R-:W-:Y:S02]  /*ae30*/  PRMT R47, RZ, 0x7610, R47 ;  /* 0x00007610ff2f7816 */ /* 0x000fe4000000002f */
[----:B------:R-:W-:Y:S02]  /*ae40*/  PRMT R50, RZ, 0x7610, R50 ;  /* 0x00007610ff327816 */ /* 0x000fe40000000032 */
[----:B------:R-:W-:Y:S02]  /*ae50*/  PRMT R52, RZ, 0x7610, R52 ;  /* 0x00007610ff347816 */ /* 0x000fe40000000034 */
[----:B------:R-:W-:Y:S02]  /*ae60*/  PRMT R54, RZ, 0x7610, R54 ;  /* 0x00007610ff367816 */ /* 0x000fe40000000036 */
[----:B------:R-:W-:-:S02]  /*ae70*/  PRMT R56, RZ, 0x7610, R56 ;  /* 0x00007610ff387816 */ /* 0x000fc40000000038 */
[----:B------:R-:W-:Y:S02]  /*ae80*/  PRMT R55, RZ, 0x7610, R55 ;  /* 0x00007610ff377816 */ /* 0x000fe40000000037 */
[----:B------:R-:W-:Y:S02]  /*ae90*/  PRMT R58, RZ, 0x7610, R58 ;  /* 0x00007610ff3a7816 */ /* 0x000fe4000000003a */
[----:B------:R-:W-:Y:S02]  /*aea0*/  PRMT R60, RZ, 0x7610, R60 ;  /* 0x00007610ff3c7816 */ /* 0x000fe4000000003c */
[----:B------:R-:W-:Y:S02]  /*aeb0*/  PRMT R62, RZ, 0x7610, R62 ;  /* 0x00007610ff3e7816 */ /* 0x000fe4000000003e */
[----:B------:R-:W-:Y:S02]  /*aec0*/  PRMT R64, RZ, 0x7610, R64 ;  /* 0x00007610ff407816 */ /* 0x000fe40000000040 */
[----:B------:R-:W-:-:S02]  /*aed0*/  PRMT R63, RZ, 0x7610, R63 ;  /* 0x00007610ff3f7816 */ /* 0x000fc4000000003f */
[----:B------:R-:W-:Y:S02]  /*aee0*/  PRMT R66, RZ, 0x7610, R66 ;  /* 0x00007610ff427816 */ /* 0x000fe40000000042 */
[----:B------:R-:W-:Y:S01]  /*aef0*/  PRMT R82, RZ, 0x7610, R82 ;  /* 0x00007610ff527816 */ /* 0x000fe20000000052 */
[----:B--2---:R0:W-:Y:S04]  /*af00*/  STL [R1+0x244], R83 ;  /* 0x0002445301007387 */ /* 0x0041e80000100800 */
[----:B------:R1:W-:Y:S01]  /*af10*/  STL [R1+0xcdc], R84 ;  /* 0x000cdc5401007387 */ /* 0x0003e20000100800 */
[----:B0-----:R-:W-:Y:S01]  /*af20*/  IADD3 R83, P6, PT, R5, R3, RZ ;  /* 0x0000000305537210 */ /* 0x001fe20007fde0ff */
[----:B------:R-:W-:-:S04]  /*af30*/  IMAD.MOV.U32 R5, RZ, RZ, R84 ;  /* 0x000000ffff057224 */ /* 0x000fc800078e0054 */
[----:B------:R-:W-:Y:S01]  /*af40*/  STL [R1+0xce4], R83 ;  /* 0x000ce45301007387 */ /* 0x000fe20000100800 */
[----:B-1----:R-:W-:-:S03]  /*af50*/  LEA.HI.X.SX32 R84, R13, R2, 0x1, P6 ;  /* 0x000000020d547211 */ /* 0x002fc600030f0eff */
[----:B------:R0:W-:Y:S02]  /*af60*/  STL [R1+0xcd8], R6 ;  /* 0x000cd80601007387 */ /* 0x0001e40000100800 */
[----:B0-----:R-:W-:-:S05]  /*af70*/  @!P1 IMAD.MOV.U32 R6, RZ, RZ, R5 ;  /* 0x000000ffff069224 */ /* 0x001fca00078e0005 */
[----:B------:R0:W5:Y:S01]  /*af80*/  @!P1 LDG.E.U16 R46, desc[UR20][R6.64] ;  /* 0x00000014062e9981 */ /* 0x000162000c1e1500 */
[----:B------:R-:W-:-:S03]  /*af90*/  IMAD R5, R70, 0xb0, RZ ;  /* 0x000000b046057824 */ /* 0x000fc600078e02ff */
[----:B------:R1:W-:Y:S01]  /*afa0*/  STL [R1+0xce0], R84 ;  /* 0x000ce05401007387 */ /* 0x0003e20000100800 */
[----:B0-----:R-:W-:Y:S02]  /*afb0*/  @!P5 IMAD.MOV.U32 R6, RZ, RZ, R83 ;  /* 0x000000ffff06d224 */ /* 0x001fe400078e0053 */
[----:B------:R-:W-:Y:S01]  /*afc0*/  @!P5 IMAD.MOV.U32 R7, RZ, RZ, R84 ;  /* 0x000000ffff07d224 */ /* 0x000fe200078e0054 */
[----:B-1----:R-:W-:-:S04]  /*afd0*/  IADD3 R84, P1, PT, R8, R3, RZ ;  /* 0x0000000308547210 */ /* 0x002fc80007f3e0ff */
[----:B------:R0:W5:Y:S01]  /*afe0*/  @!P5 LDG.E.U16 R48, desc[UR20][R6.64] ;  /* 0x000000140630d981 */ /* 0x000162000c1e1500 */
[----:B------:R-:W-:Y:S01]  /*aff0*/  IADD3 R83, P6, PT, R5, R3, RZ ;  /* 0x0000000305537210 */ /* 0x000fe20007fde0ff */
[----:B------:R-:W-:Y:S02]  /*b000*/  IMAD.MOV.U32 R5, RZ, RZ, R84 ;  /* 0x000000ffff057224 */ /* 0x000fe400078e0054 */
[----:B0-----:R-:W-:Y:S02]  /*b010*/  IMAD R6, R70, 0x57, RZ ;  /* 0x0000005746067824 */ /* 0x001fe400078e02ff */
[----:B------:R-:W-:-:S03]  /*b020*/  VIADD R7, R12, 0xffffffa5 ;  /* 0xffffffa50c077836 */ /* 0x000fc60000000000 */
[----:B------:R-:W-:Y:S01]  /*b030*/  LEA.HI.X.SX32 R6, R6, R2, 0x1, P1 ;  /* 0x0000000206067211 */ /* 0x000fe200008f0eff */
[----:B------:R0:W-:Y:S01]  /*b040*/  STL [R1+0xcec], R84 ;  /* 0x000cec5401007387 */ /* 0x0001e20000100800 */
[----:B------:R-:W-:-:S03]  /*b050*/  ISETP.GE.U32.AND P5, PT, R7, 0x7fffff26, PT ;  /* 0x7fffff260700780c */ /* 0x000fc60003fa6070 */
[----:B------:R-:W-:Y:S01]  /*b060*/  STL [R1+0xcf4], R83 ;  /* 0x000cf45301007387 */ /* 0x000fe20000100800 */
[----:B------:R-:W-:-:S03]  /*b070*/  @!P0 IMAD.MOV.U32 R7, RZ, RZ, R6 ;  /* 0x000000ffff078224 */ /* 0x000fc600078e0006 */
[----:B------:R1:W-:Y:S01]  /*b080*/  STL [R1+0xce8], R6 ;  /* 0x000ce80601007387 */ /* 0x0003e20000100800 */
[----:B------:R-:W-:Y:S01]  /*b090*/  VIADD R8, R12, 0xffffffa4 ;  /* 0xffffffa40c087836 */ /* 0x000fe20000000000 */
[----:B0-----:R-:W-:Y:S01]  /*b0a0*/  LEA.HI.X.SX32 R84, R49, R2, 0x1, P6 ;  /* 0x0000000231547211 */ /* 0x001fe200030f0eff */
[----:B-1----:R-:W-:-:S03]  /*b0b0*/  @!P0 IMAD.MOV.U32 R6, RZ, RZ, R5 ;  /* 0x000000ffff068224 */ /* 0x002fc600078e0005 */
[----:B------:R-:W-:Y:S01]  /*b0c0*/  ISETP.GE.U32.AND P1, PT, R8, 0x7fffff25, PT ;  /* 0x7fffff250800780c */ /* 0x000fe20003f26070 */
[C---:B------:R-:W-:Y:S01]  /*b0d0*/  IMAD R8, R70.reuse, 0xb2, RZ ;  /* 0x000000b246087824 */ /* 0x040fe200078e02ff */
        /* <DEDUP_REMOVED lines=13> */
[----:B------:R-:W-:Y:S02]  /*b1b0*/  ISETP.GE.U32.AND P4, PT, R7, 0x7fffff24, PT ;  /* 0x7fffff240700780c */ /* 0x000fe40003f86070 */
[----:B------:R-:W-:Y:S01]  /*b1c0*/  PRMT R49, RZ, 0x7610, R49 ;  /* 0x00007610ff317816 */ /* 0x000fe20000000031 */
        /* <DEDUP_REMOVED lines=146> */
[----:B------:R-:W-:Y:S02]  /*baf0*/  IMAD R5, R70, 0xd0, RZ ;  /* 0x000000d046057824 */ /* 0x000fe400078e02ff */
[----:B0-----:R-:W-:Y:S02]  /*bb00*/  @!P5 IMAD.MOV.U32 R6, RZ, RZ, R83 ;  /* 0x000000ffff06d224 */ /* 0x001fe400078e0053 */
[----:B------:R-:W-:Y:S02]  /*bb10*/  @!P5 IMAD.MOV.U32 R7, RZ, RZ, R84 ;  /* 0x000000ffff07d224 */ /* 0x000fe400078e0054 */
[----:B------:R-:W-:Y:S01]  /*bb20*/  IMAD.MOV.U32 R83, RZ, RZ, R85 ;  /* 0x000000ffff537224 */ /* 0x000fe200078e0055 */
[----:B------:R-:W-:-:S02]  /*bb30*/  IADD3 R85, P3, PT, R8, R3, RZ ;  /* 0x0000000308557210 */ /* 0x000fc40007f7e0ff */
[----:B------:R0:W5:Y:S04]  /*bb40*/  @!P5 LDG.E.U16 R64, desc[UR20][R6.64] ;  /* 0x000000140640d981 */ /* 0x000168000c1e1500 */
[----:B------:R1:W-:Y:S01]  /*bb50*/  STL [R1+0xd60], R84 ;  /* 0x000d605401007387 */ /* 0x0003e20000100800 */
[----:B0-----:R-:W-:Y:S02]  /*bb60*/  IMAD R6, R70, 0x67, RZ ;  /* 0x0000006746067824 */ /* 0x001fe400078e02ff */
[----:B------:R-:W-:Y:S01]  /*bb70*/  VIADD R7, R12, 0xffffff95 ;  /* 0xffffff950c077836 */ /* 0x000fe20000000000 */
[----:B-1----:R-:W-:Y:S02]  /*bb80*/  IADD3 R84, P6, PT, R5, R3, RZ ;  /* 0x0000000305547210 */ /* 0x002fe40007fde0ff */
[----:B------:R-:W-:Y:S01]  /*bb90*/  LEA.HI.X.SX32 R6, R6, R2, 0x1, P3 ;  /* 0x0000000206067211 */ /* 0x000fe200018f0eff */
[----:B------:R-:W-:Y:S01]  /*bba0*/  IMAD.MOV.U32 R5, RZ, RZ, R85 ;  /* 0x000000ffff057224 */ /* 0x000fe200078e0055 */
[----:B------:R0:W-:Y:S01]  /*bbb0*/  STL [R1+0xd6c], R85 ;  /* 0x000d6c5501007387 */ /* 0x0001e20000100800 */
[----:B------:R-:W-:-:S02]  /*bbc0*/  ISETP.GE.U32.AND P5, PT, R7, 0x7fffff16, PT ;  /* 0x7fffff160700780c */ /* 0x000fc40003fa6070 */
[----:B------:R-:W-:Y:S01]  /*bbd0*/  @!P1 IMAD.MOV.U32 R7, RZ, RZ, R6 ;  /* 0x000000ffff079224 */ /* 0x000fe200078e0006 */
[----:B------:R-:W-:Y:S01]  /*bbe0*/  STL [R1+0xd74], R84 ;  /* 0x000d745401007387 */ /* 0x000fe20000100800 */
[----:B------:R-:W-:-:S03]  /*bbf0*/  VIADD R8, R12, 0xffffff93 ;  /* 0xffffff930c087836 */ /* 0x000fc60000000000 */
[----:B------:R1:W-:Y:S01]  /*bc00*/  STL [R1+0xd68], R6 ;  /* 0x000d680601007387 */ /* 0x0003e20000100800 */
[----:B0-----:R-:W-:Y:S01]  /*bc10*/  LEA.HI.X.SX32 R85, R65, R2, 0x1, P6 ;  /* 0x0000000241557211 */ /* 0x001fe200030f0eff */
[----:B-1----:R-:W-:Y:S01]  /*bc20*/  @!P1 IMAD.MOV.U32 R6, RZ, RZ, R5 ;  /* 0x000000ffff069224 */ /* 0x002fe200078e0005 */
[----:B------:R-:W-:Y:S01]  /*bc30*/  ISETP.GE.U32.AND P3, PT, R8, 0x7fffff14, PT ;  /* 0x7fffff140800780c */ /* 0x000fe20003f66070 */
[----:B------:R-:W-:-:S03]  /*bc40*/  IMAD R8, R70, 0xd2, RZ ;  /* 0x000000d246087824 */ /* 0x000fc600078e02ff */
        /* <DEDUP_REMOVED lines=18> */
[----:B0-----:R-:W-:Y:S01]  /*bd70*/  LEA.HI.X.SX32 R85, R67, R2, 0x1, P6 ;  /* 0x0000000243557211 */ /* 0x001fe200030f0eff */
[----:B-1----:R-:W-:-:S05]  /*bd80*/  @!P0 IMAD.MOV.U32 R6, RZ, RZ, R5 ;  /* 0x000000ffff068224 */ /* 0x002fca00078e0005 */
[----:B------:R0:W5:Y:S02]  /*bd90*/  @!P0 LDG.E.U16 R65, desc[UR20][R6.64] ;  /* 0x0000001406418981 */ /* 0x000164000c1e1500 */
[----:B0-----:R-:W-:Y:S02]  /*bda0*/  @!P5 IMAD.MOV.U32 R6, RZ, RZ, R84 ;  /* 0x000000ffff06d224 */ /* 0x001fe400078e0054 */
[----:B------:R-:W-:-:S05]  /*bdb0*/  @!P5 IMAD.MOV.U32 R7, RZ, RZ, R85 ;  /* 0x000000ffff07d224 */ /* 0x000fca00078e0055 */
[----:B------:R0:W2:Y:S01]  /*bdc0*/  @!P5 LDG.E.U16 R82, desc[UR20][R6.64] ;  /* 0x000000140652d981 */ /* 0x0000a2000c1e1500 */
[----:B------:R-:W-:-:S05]  /*bdd0*/  VIADD R8, R12, 0xffffff91 ;  /* 0xffffff910c087836 */ /* 0x000fca0000000000 */
[----:B------:R-:W-:Y:S01]  /*bde0*/  ISETP.GE.U32.AND P1, PT, R8, 0x7fffff12, PT ;  /* 0x7fffff120800780c */ /* 0x000fe20003f26070 */
[C---:B------:R-:W-:Y:S02]  /*bdf0*/  IMAD R8, R70.reuse, 0xd8, RZ ;  /* 0x000000d846087824 */ /* 0x040fe400078e02ff */
[----:B------:R-:W-:Y:S01]  /*be00*/  IMAD R5, R70, 0xda, RZ ;  /* 0x000000da46057824 */ /* 0x000fe200078e02ff */
[----:B------:R1:W-:Y:S02]  /*be10*/  STL [R1+0xd80], R85 ;  /* 0x000d805501007387 */ /* 0x0003e40000100800 */
[----:B------:R-:W-:Y:S01]  /*be20*/  IADD3 R84, P0, PT, R8, R3, RZ ;  /* 0x0000000308547210 */ /* 0x000fe20007f1e0ff */
[----:B0-----:R-:W-:Y:S02]  /*be30*/  IMAD R6, R70, 0x6d, RZ ;  /* 0x0000006d46067824 */ /* 0x001fe400078e02ff */
[C---:B------:R-:W-:Y:S02]  /*be40*/  VIADD R7, R12.reuse, 0xffffff90 ;  /* 0xffffff900c077836 */ /* 0x040fe40000000000 */
[----:B------:R-:W-:Y:S01]  /*be50*/  VIADD R8, R12, 0xffffff8f ;  /* 0xffffff8f0c087836 */ /* 0x000fe20000000000 */
[----:B-1----:R-:W-:Y:S01]  /*be60*/  LEA.HI.X.SX32 R85, R69, R2, 0x1, P0 ;  /* 0x0000000245557211 */ /* 0x002fe200000f0eff */
[----:B------:R-:W-:Y:S01]  /*be70*/  IMAD.MOV.U32 R69, RZ, RZ, R83 ;  /* 0x000000ffff457224 */ /* 0x000fe200078e0053 */
[----:B------:R-:W-:-:S02]  /*be80*/  ISETP.GE.U32.AND P5, PT, R7, 0x7fffff11, PT ;  /* 0x7fffff110700780c */ /* 0x000fc40003fa6070 */
[----:B------:R-:W-:Y:S01]  /*be90*/  PRMT R12, RZ, 0x7610, R12 ;  /* 0x00007610ff0c7816 */ /* 0x000fe2000000000c */
[----:B------:R-:W-:Y:S01]  /*bea0*/  @!P3 IMAD.MOV.U32 R7, RZ, RZ, R85 ;  /* 0x000000ffff07b224 */ /* 0x000fe200078e0055 */
[----:B--2---:R0:W-:Y:S02]  /*beb0*/  STL [R1+0x1c8], R82 ;  /* 0x0001c85201007387 */ /* 0x0041e40000100800 */
[----:B0-----:R-:W-:-:S04]  /*bec0*/  IADD3 R82, P6, PT, R5, R3, RZ ;  /* 0x0000000305527210 */ /* 0x001fc80007fde0ff */
[----:B------:R-:W-:Y:S01]  /*bed0*/  LEA.HI.X.SX32 R83, R6, R2, 0x1, P6 ;  /* 0x0000000206537211 */ /* 0x000fe200030f0eff */
[----:B------:R-:W-:-:S05]  /*bee0*/  @!P3 IMAD.MOV.U32 R6, RZ, RZ, R84 ;  /* 0x000000ffff06b224 */ /* 0x000fca00078e0054 */
[----:B------:R0:W2:Y:S01]  /*bef0*/  @!P3 LDG.E.U16 R12, desc[UR20][R6.64] ;  /* 0x00000014060cb981 */ /* 0x0000a2000c1e1500 */
[----:B------:R-:W-:Y:S01]  /*bf00*/  PRMT R5, RZ, 0x7610, R5 ;  /* 0x00007610ff057816 */ /* 0x000fe20000000005 */
[----:B0-----:R-:W-:Y:S02]  /*bf10*/  @!P4 IMAD.MOV.U32 R6, RZ, RZ, R82 ;  /* 0x000000ffff06c224 */ /* 0x001fe400078e0052 */
[----:B------:R-:W-:-:S05]  /*bf20*/  @!P4 IMAD.MOV.U32 R7, RZ, RZ, R83 ;  /* 0x000000ffff07c224 */ /* 0x000fca00078e0053 */
[----:B------:R0:W3:Y:S04]  /*bf30*/  @!P4 LDG.E.U16 R5, desc[UR20][R6.64] ;  /* 0x000000140605c981 */ /* 0x0000e8000c1e1500 */
[----:B------:R-:W-:Y:S04]  /*bf40*/  STL [R1+0xd94], R84 ;  /* 0x000d945401007387 */ /* 0x000fe80000100800 */
[----:B------:R-:W-:Y:S04]  /*bf50*/  STL [R1+0xd9c], R82 ;  /* 0x000d9c5201007387 */ /* 0x000fe80000100800 */
[----:B------:R1:W-:Y:S04]  /*bf60*/  STL [R1+0xd90], R85 ;  /* 0x000d905501007387 */ /* 0x0003e80000100800 */
[----:B-1----:R-:W5:Y:S04]  /*bf70*/  LDL.LU R85, [R1+0x12f8] ;  /* 0x0012f80001557983 */ /* 0x002f680000300800 */
[----:B------:R-:W5:Y:S04]  /*bf80*/  LDL.LU R84, [R1+0x12f4] ;  /* 0x0012f40001547983 */ /* 0x000f680000300800 */
[----:B------:R1:W-:Y:S01]  /*bf90*/  STL [R1+0xd98], R83 ;  /* 0x000d985301007387 */ /* 0x0003e20000100800 */
[----:B------:R-:W-:Y:S01]  /*bfa0*/  ISETP.GE.U32.AND P0, PT, R8, 0x7fffff10, PT ;  /* 0x7fffff100800780c */ /* 0x000fe20003f06070 */
[----:B------:R-:W-:-:S02]  /*bfb0*/  IMAD R8, R70, 0xdc, RZ ;  /* 0x000000dc46087824 */ /* 0x000fc400078e02ff */
[----:B0-----:R-:W-:-:S03]  /*bfc0*/  IMAD R6, R70, 0x6f, RZ ;  /* 0x0000006f46067824 */ /* 0x001fc600078e02ff */
[----:B-1----:R-:W-:Y:S02]  /*bfd0*/  IADD3 R83, P3, PT, R8, R3, RZ ;  /* 0x0000000308537210 */ /* 0x002fe40007f7e0ff */
[----:B------:R-:W-:Y:S01]  /*bfe0*/  PRMT R11, RZ, 0x7610, R11 ;  /* 0x00007610ff0b7816 */ /* 0x000fe2000000000b */
[----:B--2---:R0:W-:Y:S02]  /*bff0*/  STL [R1+0x1d4], R12 ;  /* 0x0001d40c01007387 */ /* 0x0041e40000100800 */
[----:B0-----:R-:W0:Y:S02]  /*c000*/  LDC R12, c[0x0][0x3a0] ;  /* 0x0000e800ff0c7b82 */ /* 0x001e240000000800 */
[----:B---3--:R1:W-:Y:S02]  /*c010*/  STL [R1+0x1d0], R5 ;  /* 0x0001d00501007387 */ /* 0x0083e40000100800 */
[----:B-1----:R-:W-:-:S05]  /*c020*/  IMAD R5, R70, 0xde, RZ ;  /* 0x000000de46057824 */ /* 0x002fca00078e02ff */
[----:B------:R-:W-:Y:S01]  /*c030*/  IADD3 R82, P6, PT, R5, R3, RZ ;  /* 0x0000000305527210 */ /* 0x000fe20007fde0ff */
[C---:B0-----:R-:W-:Y:S02]  /*c040*/  VIADD R7, R12.reuse, 0xffffff8e ;  /* 0xffffff8e0c077836 */ /* 0x041fe40000000000 */
[----:B------:R-:W-:Y:S01]  /*c050*/  VIADD R8, R12, 0xffffff8d ;  /* 0xffffff8d0c087836 */ /* 0x000fe20000000000 */
[-C--:B------:R-:W-:Y:S02]  /*c060*/  LEA.HI.X.SX32 R12, R10, R2.reuse, 0x1, P3 ;  /* 0x000000020a0c7211 */ /* 0x080fe400018f0eff */
[----:B------:R-:W-:Y:S02]  /*c070*/  ISETP.GE.U32.AND P4, PT, R7, 0x7fffff0f, PT ;  /* 0x7fffff0f0700780c */ /* 0x000fe40003f86070 */
[----:B------:R-:W-:Y:S01]  /*c080*/  PRMT R10, RZ, 0x7610, R10 ;  /* 0x00007610ff0a7816 */ /* 0x000fe2000000000a */
[----:B------:R-:W-:Y:S01]  /*c090*/  @!P1 IMAD.MOV.U32 R7, RZ, RZ, R12 ;  /* 0x000000ffff079224 */ /* 0x000fe200078e000c */
[----:B------:R-:W-:Y:S01]  /*c0a0*/  LEA.HI.X.SX32 R5, R6, R2, 0x1, P6 ;  /* 0x0000000206057211 */ /* 0x000fe200030f0eff */
[----:B------:R-:W-:-:S05]  /*c0b0*/  @!P1 IMAD.MOV.U32 R6, RZ, RZ, R83 ;  /* 0x000000ffff069224 */ /* 0x000fca00078e0053 */
[----:B------:R0:W2:Y:S02]  /*c0c0*/  @!P1 LDG.E.U16 R10, desc[UR20][R6.64] ;  /* 0x00000014060a9981 */ /* 0x0000a4000c1e1500 */
[----:B0-----:R-:W-:Y:S02]  /*c0d0*/  @!P5 IMAD.MOV.U32 R6, RZ, RZ, R82 ;  /* 0x000000ffff06d224 */ /* 0x001fe400078e0052 */
[----:B------:R-:W-:-:S05]  /*c0e0*/  @!P5 IMAD.MOV.U32 R7, RZ, RZ, R5 ;  /* 0x000000ffff07d224 */ /* 0x000fca00078e0005 */
[----:B------:R0:W3:Y:S04]  /*c0f0*/  @!P5 LDG.E.U16 R11, desc[UR20][R6.64] ;  /* 0x00000014060bd981 */ /* 0x0000e8000c1e1500 */
[----:B------:R-:W-:Y:S04]  /*c100*/  STL [R1+0xda4], R83 ;  /* 0x000da45301007387 */ /* 0x000fe80000100800 */
[----:B------:R-:W-:Y:S04]  /*c110*/  STL [R1+0xdac], R82 ;  /* 0x000dac5201007387 */ /* 0x000fe80000100800 */
[----:B------:R1:W-:Y:S01]  /*c120*/  STL [R1+0xda0], R12 ;  /* 0x000da00c01007387 */ /* 0x0003e20000100800 */
[----:B------:R-:W-:Y:S01]  /*c130*/  ISETP.GE.U32.AND P3, PT, R8, 0x7fffff0e, PT ;  /* 0x7fffff0e0800780c */ /* 0x000fe20003f66070 */
[----:B-1----:R-:W1:Y:S01]  /*c140*/  LDC R12, c[0x0][0x3a0] ;  /* 0x0000e800ff0c7b82 */ /* 0x002e620000000800 */
[----:B------:R-:W-:Y:S01]  /*c150*/  IMAD R8, R70, 0xe0, RZ ;  /* 0x000000e046087824 */ /* 0x000fe200078e02ff */
[----:B------:R-:W5:Y:S04]  /*c160*/  LDL.LU R83, [R1+0x12f0] ;  /* 0x0012f00001537983 */ /* 0x000f680000300800 */
[----:B------:R4:W-:Y:S01]  /*c170*/  STL [R1+0xda8], R5 ;  /* 0x000da80501007387 */ /* 0x0009e20000100800 */
[----:B------:R-:W-:Y:S01]  /*c180*/  IADD3 R82, P1, PT, R8, R3, RZ ;  /* 0x0000000308527210 */ /* 0x000fe20007f3e0ff */
[----:B0-----:R-:W-:-:S02]  /*c190*/  IMAD R6, R70, 0x71, RZ ;  /* 0x0000007146067824 */ /* 0x001fc400078e02ff */
[----:B----4-:R-:W-:Y:S01]  /*c1a0*/  IMAD R5, R70, 0xe2, RZ ;  /* 0x000000e246057824 */ /* 0x010fe200078e02ff */
[----:B------:R-:W-:Y:S01]  /*c1b0*/  PRMT R81, RZ, 0x7610, R81 ;  /* 0x00007610ff517816 */ /* 0x000fe20000000051 */
[C---:B-1----:R-:W-:Y:S02]  /*c1c0*/  VIADD R7, R12.reuse, 0xffffff8c ;  /* 0xffffff8c0c077836 */ /* 0x042fe40000000000 */
[----:B------:R-:W-:-:S03]  /*c1d0*/  VIADD R8, R12, 0xffffff8b ;  /* 0xffffff8b0c087836 */ /* 0x000fc60000000000 */
[----:B------:R-:W-:Y:S01]  /*c1e0*/  ISETP.GE.U32.AND P5, PT, R7, 0x7fffff0d, PT ;  /* 0x7fffff0d0700780c */ /* 0x000fe20003fa6070 */
[----:B---3--:R0:W-:Y:S04]  /*c1f0*/  STL [R1+0x1dc], R11 ;  /* 0x0001dc0b01007387 */ /* 0x0081e80000100800 */
[----:B--2---:R1:W-:Y:S01]  /*c200*/  STL [R1+0x1e0], R10 ;  /* 0x0001e00a01007387 */ /* 0x0043e20000100800 */
[----:B0-----:R-:W-:Y:S01]  /*c210*/  IMAD R11, R70, 0x70, RZ ;  /* 0x00000070460b7824 */ /* 0x001fe200078e02ff */
[----:B-1----:R-:W-:-:S04]  /*c220*/  IADD3 R10, P6, PT, R5, R3, RZ ;  /* 0x00000003050a7210 */ /* 0x002fc80007fde0ff */
[-C--:B------:R-:W-:Y:S02]  /*c230*/  LEA.HI.X.SX32 R12, R11, R2.reuse, 0x1, P1 ;  /* 0x000000020b0c7211 */ /* 0x080fe400008f0eff */
[----:B------:R-:W-:Y:S01]  /*c240*/  LEA.HI.X.SX32 R11, R6, R2, 0x1, P6 ;  /* 0x00000002060b7211 */ /* 0x000fe200030f0eff */
[----:B------:R-:W-:Y:S02]  /*c250*/  @!P0 IMAD.MOV.U32 R6, RZ, RZ, R82 ;  /* 0x000000ffff068224 */ /* 0x000fe400078e0052 */
[----:B------:R-:W-:Y:S01]  /*c260*/  @!P0 IMAD.MOV.U32 R7, RZ, RZ, R12 ;  /* 0x000000ffff078224 */ /* 0x000fe200078e000c */
[----:B------:R-:W-:-:S04]  /*c270*/  PRMT R5, RZ, 0x7610, R5 ;  /* 0x00007610ff057816 */ /* 0x000fc80000000005 */
        /* <DEDUP_REMOVED lines=9> */
[C---:B------:R-:W-:Y:S01]  /*c310*/  IMAD R8, R70.reuse, 0xe4, RZ ;  /* 0x000000e446087824 */ /* 0x040fe200078e02ff */
[----:B------:R-:W5:Y:S04]  /*c320*/  LDL.LU R82, [R1+0x12ec] ;  /* 0x0012ec0001527983 */ /* 0x000f680000300800 */
[----:B------:R4:W-:Y:S01]  /*c330*/  STL [R1+0xdb8], R11 ;  /* 0x000db80b01007387 */ /* 0x0009e20000100800 */
[----:B0-----:R-:W-:-:S02]  /*c340*/  IMAD R6, R70, 0x73, RZ ;  /* 0x0000007346067824 */ /* 0x001fc400078e02ff */
[----:B----4-:R-:W-:Y:S01]  /*c350*/  IMAD R11, R70, 0x72, RZ ;  /* 0x00000072460b7824 */ /* 0x010fe200078e02ff */
[----:B------:R-:W-:Y:S01]  /*c360*/  PRMT R80, RZ, 0x7610, R80 ;  /* 0x00007610ff507816 */ /* 0x000fe20000000050 */
[----:B-1----:R-:W-:-:S05]  /*c370*/  VIADD R7, R12, 0xffffff8a ;  /* 0xffffff8a0c077836 */ /* 0x002fca0000000000 */
[----:B------:R-:W-:Y:S01]  /*c380*/  ISETP.GE.U32.AND P4, PT, R7, 0x7fffff0b, PT ;  /* 0x7fffff0b0700780c */ /* 0x000fe20003f86070 */
[----:B---3--:R0:W-:Y:S04]  /*c390*/  STL [R1+0x1f0], R5 ;  /* 0x0001f00501007387 */ /* 0x0081e80000100800 */
[----:B--2---:R1:W-:Y:S01]  /*c3a0*/  STL [R1+0x1f4], R81 ;  /* 0x0001f45101007387 */ /* 0x0043e20000100800 */
[----:B0-----:R-:W-:Y:S01]  /*c3b0*/  IMAD R5, R70, 0xe6, RZ ;  /* 0x000000e646057824 */ /* 0x001fe200078e02ff */
[----:B-1----:R-:W-:Y:S01]  /*c3c0*/  IADD3 R81, P0, PT, R8, R3, RZ ;  /* 0x0000000308517210 */ /* 0x002fe20007f1e0ff */
[----:B------:R-:W-:-:S03]  /*c3d0*/  VIADD R8, R12, 0xffffff89 ;  /* 0xffffff890c087836 */ /* 0x000fc60000000000 */
[----:B------:R-:W-:Y:S02]  /*c3e0*/  IADD3 R10, P6, PT, R5, R3, RZ ;  /* 0x00000003050a7210 */ /* 0x000fe40007fde0ff */
        /* <DEDUP_REMOVED lines=74> */
[----:B----4-:R-:W-:Y:S02]  /*c890*/  IMAD.MOV.U32 R11, RZ, RZ, R69 ;  /* 0x000000ffff0b7224 */ /* 0x010fe400078e0045 */
[----:B-1----:R-:W-:-:S05]  /*c8a0*/  VIADD R7, R12, 0xffffff84 ;  /* 0xffffff840c077836 */ /* 0x002fca0000000000 */
[----:B------:R-:W-:Y:S01]  /*c8b0*/  ISETP.GE.U32.AND P5, PT, R7, 0x7fffff05, PT ;  /* 0x7fffff050700780c */ /* 0x000fe20003fa6070 */
[----:B---3--:R0:W-:Y:S04]  /*c8c0*/  STL [R1+0x210], R5 ;  /* 0x0002100501007387 */ /* 0x0081e80000100800 */
[----:B--2---:R1:W-:Y:S01]  /*c8d0*/  STL [R1+0x218], R72 ;  /* 0x0002184801007387 */ /* 0x0043e20000100800 */
[----:B0-----:R-:W-:Y:S01]  /*c8e0*/  IMAD R5, R70, 0xf2, RZ ;  /* 0x000000f246057824 */ /* 0x001fe200078e02ff */
[----:B-1----:R-:W-:-:S04]  /*c8f0*/  IADD3 R72, P0, PT, R8, R3, RZ ;  /* 0x0000000308487210 */ /* 0x002fc80007f1e0ff */
[----:B------:R-:W-:Y:S02]  /*c900*/  IADD3 R10, P6, PT, R5, R3, RZ ;  /* 0x00000003050a7210 */ /* 0x000fe40007fde0ff */
[-C--:B------:R-:W-:Y:S01]  /*c910*/  LEA.HI.X.SX32 R78, R78, R2.reuse, 0x1, P0 ;  /* 0x000000024e4e7211 */ /* 0x080fe200000f0eff */
[----:B------:R-:W-:Y:S01]  /*c920*/  VIADD R8, R12, 0xffffff83 ;  /* 0xffffff830c087836 */ /* 0x000fe20000000000 */
[----:B------:R-:W-:Y:S02]  /*c930*/  PRMT R12, RZ, 0x7610, R12 ;  /* 0x00007610ff0c7816 */ /* 0x000fe4000000000c */
[----:B------:R-:W-:Y:S01]  /*c940*/  LEA.HI.X.SX32 R69, R6, R2, 0x1, P6 ;  /* 0x0000000206457211 */ /* 0x000fe200030f0eff */
[----:B------:R-:W-:Y:S02]  /*c950*/  @!P3 IMAD.MOV.U32 R6, RZ, RZ, R72 ;  /* 0x000000ffff06b224 */ /* 0x000fe400078e0048 */
        /* <DEDUP_REMOVED lines=15> */
[----:B-1----:R-:W-:-:S04]  /*ca50*/  IADD3 R69, P3, PT, R8, R3, RZ ;  /* 0x0000000308457210 */ /* 0x002fc80007f7e0ff */
[----:B------:R-:W-:Y:S02]  /*ca60*/  LEA.HI.X.SX32 R71, R71, R2, 0x1, P3 ;  /* 0x0000000247477211 */ /* 0x000fe400018f0eff */
        /* <DEDUP_REMOVED lines=8> */
[----:B------:R-:W-:Y:S01]  /*caf0*/  LEA.HI.X.SX32 R5, R6, R2, 0x1, P6 ;  /* 0x0000000206057211 */ /* 0x000fe200030f0eff */
[----:B------:R-:W-:Y:S01]  /*cb00*/  @!P1 IMAD.MOV.U32 R6, RZ, RZ, R69 ;  /* 0x000000ffff069224 */ /* 0x000fe200078e0045 */
[----:B------:R-:W-:Y:S01]  /*cb10*/  ISETP.GE.U32.AND P4, PT, R7, 0x7fffff03, PT ;  /* 0x7fffff030700780c */ /* 0x000fe20003f86070 */
[----:B------:R-:W-:Y:S01]  /*cb20*/  @!P1 IMAD.MOV.U32 R7, RZ, RZ, R71 ;  /* 0x000000ffff079224 */ /* 0x000fe200078e0047 */
[----:B------:R-:W-:Y:S02]  /*cb30*/  PRMT R12, RZ, 0x7610, R12 ;  /* 0x00007610ff0c7816 */ /* 0x000fe4000000000c */
[----:B------:R-:W-:Y:S01]  /*cb40*/  ISETP.GE.U32.AND P3, PT, R8, 0x7fffff02, PT ;  /* 0x7fffff020800780c */ /* 0x000fe20003f66070 */
[----:B------:R-:W-:-:S03]  /*cb50*/  IMAD.MOV.U32 R8, RZ, RZ, R5 ;  /* 0x000000ffff087224 */ /* 0x000fc600078e0005 */
[----:B------:R0:W2:Y:S02]  /*cb60*/  @!P1 LDG.E.U16 R12, desc[UR20][R6.64] ;  /* 0x00000014060c9981 */ /* 0x0000a4000c1e1500 */
[----:B0-----:R-:W-:Y:S02]  /*cb70*/  IMAD.MOV.U32 R7, RZ, RZ, R8 ;  /* 0x000000ffff077224 */ /* 0x001fe400078e0008 */
[----:B------:R-:W-:-:S05]  /*cb80*/  @!P5 IMAD.MOV.U32 R6, RZ, RZ, R10 ;  /* 0x000000ffff06d224 */ /* 0x000fca00078e000a */
[----:B------:R0:W3:Y:S04]  /*cb90*/  @!P5 LDG.E.U16 R9, desc[UR20][R6.64] ;  /* 0x000000140609d981 */ /* 0x0000e8000c1e1500 */
[----:B------:R-:W-:Y:S04]  /*cba0*/  STL [R1+0xe04], R69 ;  /* 0x000e044501007387 */ /* 0x000fe80000100800 */
[----:B------:R-:W-:Y:S04]  /*cbb0*/  STL [R1+0xe0c], R10 ;  /* 0x000e0c0a01007387 */ /* 0x000fe80000100800 */
[----:B------:R1:W-:Y:S04]  /*cbc0*/  STL [R1+0xe00], R71 ;  /* 0x000e004701007387 */ /* 0x0003e80000100800 */
[----:B------:R4:W-:Y:S04]  /*cbd0*/  STL [R1+0xe08], R5 ;  /* 0x000e080501007387 */ /* 0x0009e80000100800 */
[----:B-1----:R-:W5:Y:S01]  /*cbe0*/  LDL.LU R71, [R1+0x12d4] ;  /* 0x0012d40001477983 */ /* 0x002f620000300800 */
[----:B----4-:R-:W-:-:S03]  /*cbf0*/  IMAD R5, R70, 0xf8, RZ ;  /* 0x000000f846057824 */ /* 0x010fc600078e02ff */
[----:B------:R-:W5:Y:S02]  /*cc00*/  LDL.LU R69, [R1+0x12d0] ;  /* 0x0012d00001457983 */ /* 0x000f640000300800 */
[----:B0-----:R-:W-:Y:S02]  /*cc10*/  IADD3 R7, P1, PT, R5, R3, RZ ;  /* 0x0000000305077210 */ /* 0x001fe40007f3e0ff */
[----:B------:R-:W-:Y:S01]  /*cc20*/  PRMT R14, RZ, 0x7610, R14 ;  /* 0x00007610ff0e7816 */ /* 0x000fe2000000000e */
[----:B--2---:R0:W-:Y:S02]  /*cc30*/  STL [R1+0x234], R12 ;  /* 0x0002340c01007387 */ /* 0x0041e40000100800 */
[----:B0-----:R-:W0:Y:S02]  /*cc40*/  LDC R12, c[0x0][0x3a0] ;  /* 0x0000e800ff0c7b82 */ /* 0x001e240000000800 */
[----:B---3--:R1:W-:Y:S02]  /*cc50*/  STL [R1+0x22c], R9 ;  /* 0x00022c0901007387 */ /* 0x0083e40000100800 */
[----:B-1----:R-:W-:-:S02]  /*cc60*/  IMAD R9, R70, 0x7c, RZ ;  /* 0x0000007c46097824 */ /* 0x002fc400078e02ff */
[----:B------:R1:W-:Y:S03]  /*cc70*/  STL [R1+0xe14], R7 ;  /* 0x000e140701007387 */ /* 0x0003e60000100800 */
[----:B------:R-:W-:-:S04]  /*cc80*/  LEA.HI.X.SX32 R6, R9, R2, 0x1, P1 ;  /* 0x0000000209067211 */ /* 0x000fc800008f0eff */
[-C--:B-1----:R-:W-:Y:S01]  /*cc90*/  @!P0 LOP3.LUT R7, R7, R6.reuse, RZ, 0x3c, !PT ;  /* 0x0000000607078212 */ /* 0x082fe200078e3cff */
[----:B------:R1:W-:Y:S03]  /*cca0*/  STL [R1+0xe10], R6 ;  /* 0x000e100601007387 */ /* 0x0003e60000100800 */
[----:B-1----:R-:W-:-:S04]  /*ccb0*/  @!P0 LOP3.LUT R6, R7, R6, RZ, 0x3c, !PT ;  /* 0x0000000607068212 */ /* 0x002fc800078e3cff */
[----:B------:R-:W-:-:S05]  /*ccc0*/  @!P0 LOP3.LUT R7, R7, R6, RZ, 0x3c, !PT ;  /* 0x0000000607078212 */ /* 0x000fca00078e3cff */
[----:B------:R1:W2:Y:S01]  /*ccd0*/  @!P0 LDG.E.U16 R14, desc[UR20][R6.64] ;  /* 0x00000014060e8981 */ /* 0x0002a2000c1e1500 */
[----:B0-----:R-:W-:Y:S02]  /*cce0*/  VIADD R8, R12, 0xffffff80 ;  /* 0xffffff800c087836 */ /* 0x001fe40000000000 */
[----:B------:R-:W-:-:S03]  /*ccf0*/  IMAD R5, R70, 0xfa, RZ ;  /* 0x000000fa46057824 */ /* 0x000fc600078e02ff */
[----:B------:R-:W-:Y:S01]  /*cd00*/  ISETP.GE.U32.AND P6, PT, R8, 0x7fffff01, PT ;  /* 0x7fffff010800780c */ /* 0x000fe20003fc6070 */
[C---:B------:R-:W-:Y:S02]  /*cd10*/  IMAD R8, R70.reuse, 0xfc, RZ ;  /* 0x000000fc46087824 */ /* 0x040fe400078e02ff */
[----:B------:R-:W-:Y:S02]  /*cd20*/  IMAD R9, R70, 0x7d, RZ ;  /* 0x0000007d46097824 */ /* 0x000fe400078e02ff */
[----:B------:R-:W-:Y:S01]  /*cd30*/  VIADD R10, R12, 0xffffff94 ;  /* 0xffffff940c0a7836 */ /* 0x000fe20000000000 */
[----:B------:R-:W-:Y:S01]  /*cd40*/  IADD3 R12, P1, PT, R5, R3, RZ ;  /* 0x00000003050c7210 */ /* 0x000fe20007f3e0ff */
[----:B-1----:R-:W-:-:S03]  /*cd50*/  IMAD R6, R70, 0x7e, RZ ;  /* 0x0000007e46067824 */ /* 0x002fc600078e02ff */
[----:B------:R-:W-:Y:S02]  /*cd60*/  LEA.HI.X.SX32 R7, R9, R2, 0x1, P1 ;  /* 0x0000000209077211 */ /* 0x000fe400008f0eff */
[----:B------:R-:W-:Y:S02]  /*cd70*/  ISETP.GE.U32.AND P1, PT, R10, 0x7fffff15, PT ;  /* 0x7fffff150a00780c */ /* 0x000fe40003f26070 */
[----:B------:R-:W-:Y:S02]  /*cd80*/  PRMT R10, RZ, 0x7610, R10 ;  /* 0x00007610ff0a7816 */ /* 0x000fe4000000000a */
[----:B------:R-:W-:Y:S01]  /*cd90*/  PRMT R5, RZ, 0x7610, R5 ;  /* 0x00007610ff057816 */ /* 0x000fe20000000005 */
[----:B--2---:R0:W-:Y:S02]  /*cda0*/  STL [R1+0x240], R14 ;  /* 0x0002400e01007387 */ /* 0x0041e40000100800 */
[----:B0-----:R-:W-:-:S04]  /*cdb0*/  IADD3 R14, P0, PT, R8, R3, RZ ;  /* 0x00000003080e7210 */ /* 0x001fc80007f1e0ff */
[----:B------:R-:W-:Y:S01]  /*cdc0*/  LEA.HI.X.SX32 R9, R6, R2, 0x1, P0 ;  /* 0x0000000206097211 */ /* 0x000fe200000f0eff */
[----:B------:R-:W-:Y:S01]  /*cdd0*/  @!P4 IMAD.MOV.U32 R6, RZ, RZ, R12 ;  /* 0x000000ffff06c224 */ /* 0x000fe200078e000c */
[----:B------:R0:W-:Y:S04]  /*cde0*/  STL [R1+0xe1c], R12 ;  /* 0x000e1c0c01007387 */ /* 0x0001e80000100800 */
[----:B------:R-:W-:Y:S04]  /*cdf0*/  STL [R1+0xe24], R14 ;  /* 0x000e240e01007387 */ /* 0x000fe80000100800 */
[----:B------:R1:W-:Y:S01]  /*ce00*/  STL [R1+0xe18], R7 ;  /* 0x000e180701007387 */ /* 0x0003e20000100800 */
[----:B------:R-:W-:Y:S01]  /*ce10*/  IMAD R8, R70, 0xfe, RZ ;  /* 0x000000fe46087824 */ /* 0x000fe200078e02ff */
[----:B------:R-:W-:Y:S01]  /*ce20*/  PRMT R13, RZ, 0x7610, R13 ;  /* 0x00007610ff0d7816 */ /* 0x000fe2000000000d */
[----:B0-----:R-:W0:Y:S01]  /*ce30*/  LDC R12, c[0x0][0x3a0] ;  /* 0x0000e800ff0c7b82 */ /* 0x001e220000000800 */
[----:B------:R2:W3:Y:S02]  /*ce40*/  @!P4 LDG.E.U16 R10, desc[UR20][R6.64] ;  /* 0x00000014060ac981 */ /* 0x0004e4000c1e1500 */
[----:B--2---:R-:W-:-:S02]  /*ce50*/  @!P3 IMAD.MOV.U32 R6, RZ, RZ, R14 ;  /* 0x000000ffff06b224 */ /* 0x004fc400078e000e */
[----:B-1----:R-:W-:-:S05]  /*ce60*/  @!P3 IMAD.MOV.U32 R7, RZ, RZ, R9 ;  /* 0x000000ffff07b224 */ /* 0x002fca00078e0009 */
[----:B------:R1:W2:Y:S01]  /*ce70*/  @!P3 LDG.E.U16 R5, desc[UR20][R6.64] ;  /* 0x000000140605b981 */ /* 0x0002a2000c1e1500 */
[----:B------:R-:W-:-:S03]  /*ce80*/  IADD3 R8, P3, PT, R8, R3, RZ ;  /* 0x0000000308087210 */ /* 0x000fc60007f7e0ff */
[----:B------:R4:W-:Y:S01]  /*ce90*/  STL [R1+0xe20], R9 ;  /* 0x000e200901007387 */ /* 0x0009e20000100800 */
[----:B-1----:R-:W-:-:S05]  /*cea0*/  IMAD R6, R70, 0xd6, RZ ;  /* 0x000000d646067824 */ /* 0x002fca00078e02ff */
[----:B----4-:R-:W-:Y:S01]  /*ceb0*/  IADD3 R9, P4, PT, R6, R3, RZ ;  /* 0x0000000306097210 */ /* 0x010fe20007f9e0ff */
[----:B------:R-:W-:Y:S01]  /*cec0*/  @!P6 IMAD.MOV.U32 R6, RZ, RZ, R8 ;  /* 0x000000ffff06e224 */ /* 0x000fe200078e0008 */
[----:B--2---:R1:W-:Y:S02]  /*ced0*/  STL [R1+0x24c], R5 ;  /* 0x00024c0501007387 */ /* 0x0043e40000100800 */
[----:B-1----:R-:W-:-:S05]  /*cee0*/  IMAD R5, R70, 0x7f, RZ ;  /* 0x0000007f46057824 */ /* 0x002fca00078e02ff */
[----:B------:R-:W-:-:S05]  /*cef0*/  LEA.HI.X.SX32 R14, R5, R2, 0x1, P3 ;  /* 0x00000002050e7211 */ /* 0x000fca00018f0eff */
[----:B------:R-:W-:-:S05]  /*cf00*/  @!P6 IMAD.MOV.U32 R7, RZ, RZ, R14 ;  /* 0x000000ffff07e224 */ /* 0x000fca00078e000e */
[----:B------:R1:W2:Y:S01]  /*cf10*/  @!P6 LDG.E.U16 R13, desc[UR20][R6.64] ;  /* 0x00000014060de981 */ /* 0x0002a2000c1e1500 */
[----:B------:R-:W-:Y:S01]  /*cf20*/  ISETP.GT.U32.AND P0, PT, R68, R4, PT ;  /* 0x000000044400720c */ /* 0x000fe20003f04070 */
[----:B------:R-:W-:-:S05]  /*cf30*/  IMAD R5, R70, 0x6b, RZ ;  /* 0x0000006b46057824 */ /* 0x000fca00078e02ff */
[----:B------:R-:W-:Y:S02]  /*cf40*/  LEA.HI.X.SX32 R5, R5, R2, 0x1, P4 ;  /* 0x0000000205057211 */ /* 0x000fe400020f0eff */
[----:B------:R-:W-:Y:S01]  /*cf50*/  ISETP.GT.U32.AND P4, PT, R68, R76, PT ;  /* 0x0000004c4400720c */ /* 0x000fe20003f84070 */
[----:B------:R4:W-:Y:S04]  /*cf60*/  STL [R1+0xe2c], R8 ;  /* 0x000e2c0801007387 */ /* 0x0009e80000100800 */
[----:B------:R-:W-:Y:S01]  /*cf70*/  @!P0 IMAD.IADD R4, R4, 0x1, -R68 ;  /* 0x0000000104048824 */ /* 0x000fe200078e0a44 */
[----:B---3--:R0:W-:Y:S04]  /*cf80*/  STL [R1+0x238], R10 ;  /* 0x0002380a01007387 */ /* 0x0081e80000100800 */
[----:B------:R-:W-:Y:S01]  /*cf90*/  ISETP.GT.U32.AND P6, PT, R68, R4, PT ;  /* 0x000000044400720c */ /* 0x000fe20003fc4070 */
[----:B------:R-:W-:Y:S01]  /*cfa0*/  STL [R1+0xe28], R14 ;  /* 0x000e280e01007387 */ /* 0x000fe20000100800 */
[----:B-1----:R-:W-:-:S02]  /*cfb0*/  @!P1 IMAD.MOV.U32 R7, RZ, RZ, R5 ;  /* 0x000000ffff079224 */ /* 0x002fc400078e0005 */
[----:B------:R-:W-:Y:S01]  /*cfc0*/  @!P4 IMAD.IADD R76, R76, 0x1, -R68 ;  /* 0x000000014c4cc824 */ /* 0x000fe200078e0a44 */
[----:B------:R1:W-:Y:S01]  /*cfd0*/  STL [R1+0xd8c], R9 ;  /* 0x000d8c0901007387 */ /* 0x0003e20000100800 */
[C---:B------:R-:W-:Y:S01]  /*cfe0*/  ISETP.GE.AND P4, PT, R0.reuse, RZ, PT ;  /* 0x000000ff0000720c */ /* 0x040fe20003f86270 */
[----:B------:R-:W-:Y:S01]  /*cff0*/  @!P1 IMAD.MOV.U32 R6, RZ, RZ, R9 ;  /* 0x000000ffff069224 */ /* 0x000fe200078e0009 */
[----:B------:R-:W-:Y:S01]  /*d000*/  PRMT R67, RZ, 0x7610, R67 ;  /* 0x00007610ff437816 */ /* 0x000fe20000000043 */
[----:B----4-:R-:W-:Y:S02]  /*d010*/  VIADD R8, R0, 0xfd ;  /* 0x000000fd00087836 */ /* 0x010fe40000000000 */
[----:B0-----:R-:W-:-:S03]  /*d020*/  VIADD R10, R12, 0x7f ;  /* 0x0000007f0c0a7836 */ /* 0x001fc60000000000 */
[----:B------:R0:W5:Y:S01]  /*d030*/  @!P1 LDG.E.U16 R67, desc[UR20][R6.64] ;  /* 0x0000001406439981 */ /* 0x000162000c1e1500 */
[----:B-1----:R-:W-:Y:S02]  /*d040*/  VIADD R9, R0, 0xfc ;  /* 0x000000fc00097836 */ /* 0x002fe40000000000 */
[----:B------:R-:W-:Y:S01]  /*d050*/  @!P6 IMAD.IADD R4, R4, 0x1, -R68 ;  /* 0x000000010404e824 */ /* 0x000fe200078e0a44 */
[----:B------:R-:W-:Y:S02]  /*d060*/  ISETP.GT.AND P3, PT, R10, 0x7f, PT ;  /* 0x0000007f0a00780c */ /* 0x000fe40003f64270 */
[----:B0-----:R-:W-:Y:S02]  /*d070*/  IABS R6, R9 ;  /* 0x0000000900067213 */ /* 0x001fe40000000000 */
[----:B------:R-:W-:Y:S01]  /*d080*/  IABS R7, R8 ;  /* 0x0000000800077213 */ /* 0x000fe20000000000 */
[----:B------:R-:W-:Y:S01]  /*d090*/  @!P4 IMAD.MOV R4, RZ, RZ, -R4 ;  /* 0x000000ffff04c224 */ /* 0x000fe200078e0a04 */
[----:B------:R-:W-:-:S02]  /*d0a0*/  ISETP.NE.AND P1, PT, R73, RZ, PT ;  /* 0x000000ff4900720c */ /* 0x000fc40003f25270 */
[----:B------:R-:W-:Y:S02]  /*d0b0*/  LOP3.LUT R73, RZ, R73, RZ, 0x33, !PT ;  /* 0x00000049ff497212 */ /* 0x000fe400078e33ff */
[----:B------:R-:W-:Y:S02]  /*d0c0*/  ISETP.GT.U32.AND P5, PT, R68, R75, PT ;  /* 0x0000004b4400720c */ /* 0x000fe40003fa4070 */
[----:B------:R-:W-:-:S05]  /*d0d0*/  SEL R4, R73, R4, !P1 ;  /* 0x0000000449047207 */ /* 0x000fca0004800000 */
[----:B------:R-:W-:Y:S01]  /*d0e0*/  IMAD R4, R4, UR7, RZ ;  /* 0x0000000704047c24 */ /* 0x000fe2000f8e02ff */
[----:B------:R-:W-:-:S04]  /*d0f0*/  @!UP1 UIADD3 UR4, UPT, UPT, -UR4, 0x100000, URZ ;  /* 0x0010000004049890 */ /* 0x000fc8000fffe1ff */
[----:B------:R-:W-:Y:S02]  /*d100*/  @!UP1 USHF.L.U32 UR5, UR4, 0xb, URZ ;  /* 0x0000000b04059899 */ /* 0x000fe400080006ff */
[----:B------:R-:W-:Y:S01]  /*d110*/  @!UP1 USHF.L.U32 UR4, UR4, 0x1, URZ ;  /* 0x0000000104049899 */ /* 0x000fe200080006ff */
[----:B------:R-:W-:Y:S01]  /*d120*/  @!P5 IMAD.IADD R75, R75, 0x1, -R68 ;  /* 0x000000014b4bd824 */ /* 0x000fe200078e0a44 */
[----:B------:R-:W-:Y:S01]  /*d130*/  ISETP.GT.U32.AND P5, PT, R68, R77, PT ;  /* 0x0000004d4400720c */ /* 0x000fe20003fa4070 */
[----:B------:R-:W-:Y:S01]  /*d140*/  VOTEU.ALL UP1, P2 ;  /* 0x0000000000ff7886 */ /* 0x000fe20001020000 */
[----:B------:R-:W-:-:S08]  /*d150*/  ISETP.GE.AND P4, PT, R11, RZ, PT ;  /* 0x000000ff0b00720c */ /* 0x000fd00003f86270 */
[----:B------:R0:W1:Y:S01]  /*d160*/  @!UP1 SYNCS.EXCH.64 URZ, [UR9+0x20008], UR4 ;  /* 0x0200080409ff95b2 */ /* 0x0000620008000100 */
[C---:B------:R-:W-:Y:S02]  /*d170*/  ISETP.GT.U32.AND P6, PT, R68.reuse, R76, PT ;  /* 0x0000004c4400720c */ /* 0x040fe40003fc4070 */
[----:B------:R-:W-:Y:S01]  /*d180*/  @!P5 IMAD.IADD R77, R77, 0x1, -R68 ;  /* 0x000000014d4dd824 */ /* 0x000fe200078e0a44 */
[----:B------:R-:W-:Y:S01]  /*d190*/  ISETP.GT.U32.AND P5, PT, R68, R75, PT ;  /* 0x0000004b4400720c */ /* 0x000fe20003fa4070 */
[----:B--2---:R-:W-:Y:S04]  /*d1a0*/  STL [R1+0x248], R13 ;  /* 0x0002480d01007387 */ /* 0x004fe80000100800 */
[----:B------:R2:W-:Y:S02]  /*d1b0*/  STL [R1+0xd88], R5 ;  /* 0x000d880501007387 */ /* 0x0005e40000100800 */
[----:B--2---:R-:W-:-:S05]  /*d1c0*/  VIADD R5, R0, 0xfb ;  /* 0x000000fb00057836 */ /* 0x004fca0000000000 */
[----:B------:R2:W-:Y:S01]  /*d1d0*/  STL [R1+0xf84], R5 ;  /* 0x000f840501007387 */ /* 0x0005e20000100800 */
[----:B------:R-:W3:Y:S01]  /*d1e0*/  S2R R13, SR_TID.X ;  /* 0x00000000000d7919 */ /* 0x000ee20000002100 */
[----:B--2---:R-:W-:Y:S02]  /*d1f0*/  IABS R5, R5 ;  /* 0x0000000500057213 */ /* 0x004fe40000000000 */
[----:B------:R2:W-:Y:S03]  /*d200*/  STL [R1+0xf80], R9 ;  /* 0x000f800901007387 */ /* 0x0005e60000100800 */
[C---:B------:R-:W-:Y:S01]  /*d210*/  IMAD.HI.U32 R10, R74.reuse, R5, RZ ;  /* 0x000000054a0a7227 */ /* 0x040fe200078e00ff */
[----:B------:R4:W-:Y:S03]  /*d220*/  STL [R1+0xf7c], R8 ;  /* 0x000f7c0801007387 */ /* 0x0009e60000100800 */
[----:B--2---:R-:W-:-:S04]  /*d230*/  IMAD.HI.U32 R9, R74, R6, RZ ;  /* 0x000000064a097227 */ /* 0x004fc800078e00ff */
[----:B----4-:R-:W-:-:S04]  /*d240*/  IMAD.HI.U32 R8, R74, R7, RZ ;  /* 0x000000074a087227 */ /* 0x010fc800078e00ff */
[----:B------:R-:W-:Y:S02]  /*d250*/  IMAD.MOV R10, RZ, RZ, -R10 ;  /* 0x000000ffff0a7224 */ /* 0x000fe400078e0a0a */
[----:B------:R-:W-:Y:S02]  /*d260*/  IMAD.MOV R9, RZ, RZ, -R9 ;  /* 0x000000ffff097224 */ /* 0x000fe400078e0a09 */
[----:B------:R-:W-:Y:S02]  /*d270*/  IMAD.MOV R8, RZ, RZ, -R8 ;  /* 0x000000ffff087224 */ /* 0x000fe400078e0a08 */
[C---:B------:R-:W-:Y:S02]  /*d280*/  IMAD R10, R68.reuse, R10, R5 ;  /* 0x0000000a440a7224 */ /* 0x040fe400078e0205 */
[C---:B------:R-:W-:Y:S02]  /*d290*/  IMAD R6, R68.reuse, R9, R6 ;  /* 0x0000000944067224 */ /* 0x040fe400078e0206 */
[----:B------:R-:W-:Y:S01]  /*d2a0*/  IMAD R5, R68, R8, R7 ;  /* 0x0000000844057224 */ /* 0x000fe200078e0207 */
[----:B------:R0:W-:Y:S04]  /*d2b0*/  STL [R1+0xf0], R10 ;  /* 0x0000f00a01007387 */ /* 0x0001e80000100800 */
[----:B------:R0:W-:Y:S04]  /*d2c0*/  STL [R1+0x108], R6 ;  /* 0x0001080601007387 */ /* 0x0001e80000100800 */
[----:B------:R0:W-:Y:S04]  /*d2d0*/  STL [R1+0x11c], R5 ;  /* 0x00011c0501007387 */ /* 0x0001e80000100800 */
[----:B------:R0:W-:Y:S01]  /*d2e0*/  STL [R1+0x21c], R4 ;  /* 0x00021c0401007387 */ /* 0x0001e20000100800 */
[----:B---3--:R-:W-:-:S04]  /*d2f0*/  LOP3.LUT R13, R13, 0x7f, RZ, 0xc0, !PT ;  /* 0x0000007f0d0d7812 */ /* 0x008fc800078ec0ff */
[----:B------:R-:W-:Y:S01]  /*d300*/  ISETP.LT.AND P0, PT, R13, R12, P3 ;  /* 0x0000000c0d00720c */ /* 0x000fe20001f01270 */
[----:B-1----:R-:W-:-:S12]  /*d310*/  @!P3 BRA `(.L_x_6) ;  /* 0x0000000800e8b947 */ /* 0x002fd80003800000 */
[----:B------:R-:W2:Y:S04]  /*d320*/  LDL.LU R8, [R1+0x370] ;  /* 0x0003700001087983 */ /* 0x000ea80000300800 */
[----:B------:R-:W3:Y:S04]  /*d330*/  LDL.LU R7, [R1+0x378] ;  /* 0x0003780001077983 */ /* 0x000ee80000300800 */
[----:B0-----:R-:W4:Y:S04]  /*d340*/  LDL.LU R4, [R1+0x390] ;  /* 0x0003900001047983 */ /* 0x001f280000300800 */
[----:B------:R-:W2:Y:S04]  /*d350*/  LDL.LU R5, [R1+0x388] ;  /* 0x0003880001057983 */ /* 0x000ea80000300800 */
[----:B------:R-:W2:Y:S04]  /*d360*/  LDL.LU R6, [R1+0x380] ;  /* 0x0003800001067983 */ /* 0x000ea80000300800 */
[----:B------:R-:W2:Y:S04]  /*d370*/  LDL.LU R9, [R1+0x368] ;  /* 0x0003680001097983 */ /* 0x000ea80000300800 */
[----:B------:R-:W2:Y:S04]  /*d380*/  LDL.LU R10, [R1+0x360] ;  /* 0x00036000010a7983 */ /* 0x000ea80000300800 */
[----:B------:R-:W2:Y:S04]  /*d390*/  LDL.LU R11, [R1+0x358] ;  /* 0x00035800010b7983 */ /* 0x000ea80000300800 */
[----:B------:R-:W2:Y:S04]  /*d3a0*/  LDL.LU R12, [R1+0x350] ;  /* 0x00035000010c7983 */ /* 0x000ea80000300800 */
[----:B------:R-:W2:Y:S04]  /*d3b0*/  LDL.LU R13, [R1+0x348] ;  /* 0x00034800010d7983 */ /* 0x000ea80000300800 */
[----:B------:R-:W2:Y:S04]  /*d3c0*/  LDL.LU R14, [R1+0x340] ;  /* 0x00034000010e7983 */ /* 0x000ea80000300800 */
[----:B-----5:R0:W-:Y:S04]  /*d3d0*/  STL [R1+0x1324], R86 ;  /* 0x0013245601007387 */ /* 0x0201e80000100800 */
[----:B0-----:R-:W2:Y:S04]  /*d3e0*/  LDL.LU R86, [R1+0x37c] ;  /* 0x00037c0001567983 */ /* 0x001ea80000300800 */
[----:B------:R0:W-:Y:S04]  /*d3f0*/  STL [R1+0x1320], R85 ;  /* 0x0013205501007387 */ /* 0x0001e80000100800 */
[----:B0-----:R-:W3:Y:S04]  /*d400*/  LDL.LU R85, [R1+0x338] ;  /* 0x0003380001557983 */ /* 0x001ee80000300800 */
[----:B------:R0:W-:Y:S04]  /*d410*/  STL [R1+0x131c], R84 ;  /* 0x00131c5401007387 */ /* 0x0001e80000100800 */
[----:B0-----:R-:W3:Y:S04]  /*d420*/  LDL.LU R84, [R1+0x33c] ;  /* 0x00033c0001547983 */ /* 0x001ee80000300800 */
[----:B------:R0:W-:Y:S04]  /*d430*/  STL [R1+0x1318], R83 ;  /* 0x0013185301007387 */ /* 0x0001e80000100800 */
[----:B0-----:R-:W3:Y:S04]  /*d440*/  LDL.LU R83, [R1+0x384] ;  /* 0x0003840001537983 */ /* 0x001ee80000300800 */
[----:B------:R0:W-:Y:S04]  /*d450*/  STL [R1+0x1314], R82 ;  /* 0x0013145201007387 */ /* 0x0001e80000100800 */
[----:B0-----:R-:W4:Y:S04]  /*d460*/  LDL.LU R82, [R1+0x38c] ;  /* 0x00038c0001527983 */ /* 0x001f280000300800 */
[----:B------:R0:W-:Y:S04]  /*d470*/  STL [R1+0x1310], R81 ;  /* 0x0013105101007387 */ /* 0x0001e80000100800 */
[----:B0-----:R-:W4:Y:S04]  /*d480*/  LDL.LU R81, [R1+0x374] ;  /* 0x0003740001517983 */ /* 0x001f280000300800 */
[----:B------:R0:W-:Y:S04]  /*d490*/  STL [R1+0x130c], R80 ;  /* 0x00130c5001007387 */ /* 0x0001e80000100800 */
[----:B0-----:R-:W4:Y:S04]  /*d4a0*/  LDL.LU R80, [R1+0x36c] ;  /* 0x00036c0001507983 */ /* 0x001f280000300800 */
[----:B------:R-:W-:Y:S04]  /*d4b0*/  STL [R1+0x1308], R79 ;  /* 0x0013084f01007387 */ /* 0x000fe80000100800 */
[----:B------:R-:W-:Y:S04]  /*d4c0*/  STL [R1+0x1304], R78 ;  /* 0x0013044e01007387 */ /* 0x000fe80000100800 */
[----:B------:R-:W-:Y:S04]  /*d4d0*/  STL [R1+0x1300], R77 ;  /* 0x0013004d01007387 */ /* 0x000fe80000100800 */
[----:B------:R-:W-:Y:S04]  /*d4e0*/  STL [R1+0x12fc], R76 ;  /* 0x0012fc4c01007387 */ /* 0x000fe80000100800 */
[----:B------:R-:W-:Y:S04]  /*d4f0*/  STL [R1+0x12f8], R75 ;  /* 0x0012f84b01007387 */ /* 0x000fe80000100800 */
[----:B------:R0:W-:Y:S04]  /*d500*/  STL [R1+0x12f4], R74 ;  /* 0x0012f44a01007387 */ /* 0x0001e80000100800 */
[----:B0-----:R-:W4:Y:S04]  /*d510*/  LDL.LU R74, [R1+0x344] ;  /* 0x00034400014a7983 */ /* 0x001f280000300800 */
        /* <DEDUP_REMOVED lines=8> */
[----:B------:R-:W-:Y:S04]  /*d5a0*/  STL [R1+0x12e0], R69 ;  /* 0x0012e04501007387 */ /* 0x000fe80000100800 */
[----:B------:R0:W-:Y:S04]  /*d5b0*/  STL [R1+0x12dc], R68 ;  /* 0x0012dc4401007387 */ /* 0x0001e80000100800 */
[----:B------:R-:W-:Y:S04]  /*d5c0*/  STL [R1+0x12d8], R3 ;  /* 0x0012d80301007387 */ /* 0x000fe80000100800 */
[----:B------:R-:W-:Y:S04]  /*d5d0*/  STL [R1+0x12d4], R2 ;  /* 0x0012d40201007387 */ /* 0x000fe80000100800 */
[----:B------:R1:W-:Y:S01]  /*d5e0*/  STL [R1+0x12d0], R0 ;  /* 0x0012d00001007387 */ /* 0x0003e20000100800 */
[----:B--2---:R-:W-:-:S03]  /*d5f0*/  PRMT R6, R6, 0x5410, R86 ;  /* 0x0000541006067816 */ /* 0x004fc60000000056 */
[----:B------:R-:W2:Y:S04]  /*d600*/  LDL.LU R86, [R1+0x334] ;  /* 0x0003340001567983 */ /* 0x000ea80000300800 */
[----:B------:R-:W2:Y:S04]  /*d610*/  LDL.LU R75, [R1+0x330] ;  /* 0x00033000014b7983 */ /* 0x000ea80000300800 */
[----:B------:R-:W2:Y:S04]  /*d620*/  LDL.LU R76, [R1+0x32c] ;  /* 0x00032c00014c7983 */ /* 0x000ea80000300800 */
[----:B------:R-:W2:Y:S04]  /*d630*/  LDL.LU R77, [R1+0x328] ;  /* 0x00032800014d7983 */ /* 0x000ea80000300800 */
[----:B------:R-:W2:Y:S04]  /*d640*/  LDL.LU R78, [R1+0x324] ;  /* 0x00032400014e7983 */ /* 0x000ea80000300800 */
[----:B------:R-:W2:Y:S01]  /*d650*/  LDL.LU R79, [R1+0x320] ;  /* 0x00032000014f7983 */ /* 0x000ea20000300800 */
[----:B---3--:R-:W-:-:S02]  /*d660*/  PRMT R5, R5, 0x5410, R83 ;  /* 0x0000541005057816 */ /* 0x008fc40000000053 */
[----:B----4-:R-:W-:Y:S01]  /*d670*/  PRMT R4, R4, 0x5410, R82 ;  /* 0x0000541004047816 */ /* 0x010fe20000000052 */
[----:B0-----:R-:W-:Y:S02]  /*d680*/  IMAD.MOV.U32 R68, RZ, RZ, R81 ;  /* 0x000000ffff447224 */ /* 0x001fe400078e0051 */
[----:B------:R-:W-:Y:S02]  /*d690*/  IMAD.MOV.U32 R69, RZ, RZ, R80 ;  /* 0x000000ffff457224 */ /* 0x000fe400078e0050 */
[----:B------:R-:W3:Y:S04]  /*d6a0*/  LDL.LU R80, [R1+0x31c] ;  /* 0x00031c0001507983 */ /* 0x000ee80000300800 */
[----:B------:R-:W4:Y:S04]  /*d6b0*/  LDL.LU R81, [R1+0x318] ;  /* 0x0003180001517983 */ /* 0x000f280000300800 */
[----:B------:R-:W4:Y:S04]  /*d6c0*/  LDL.LU R82, [R1+0x314] ;  /* 0x0003140001527983 */ /* 0x000f280000300800 */
[----:B------:R-:W4:Y:S01]  /*d6d0*/  LDL.LU R83, [R1+0x310] ;  /* 0x0003100001537983 */ /* 0x000f220000300800 */
[----:B------:R-:W-:-:S02]  /*d6e0*/  PRMT R15, R85, 0x5410, R15 ;  /* 0x00005410550f7816 */ /* 0x000fc4000000000f */
[----:B------:R-:W-:Y:S01]  /*d6f0*/  PRMT R14, R14, 0x5410, R84 ;  /* 0x000054100e0e7816 */ /* 0x000fe20000000054 */
[----:B------:R-:W4:Y:S01]  /*d700*/  LDL.LU R85, [R1+0x308] ;  /* 0x0003080001557983 */ /* 0x000f220000300800 */
[----:B------:R-:W-:-:S03]  /*d710*/  PRMT R7, R7, 0x5410, R68 ;  /* 0x0000541007077816 */ /* 0x000fc60000000044 */
[----:B------:R-:W4:Y:S01]  /*d720*/  LDL.LU R84, [R1+0x304] ;  /* 0x0003040001547983 */ /* 0x000f220000300800 */
[----:B------:R-:W-:-:S03]  /*d730*/  PRMT R8, R8, 0x5410, R69 ;  /* 0x0000541008087816 */ /* 0x000fc60000000045 */
[----:B-1----:R-:W4:Y:S04]  /*d740*/  LDL.LU R0, [R1+0x300] ;  /* 0x0003000001007983 */ /* 0x002f280000300800 */
[----:B------:R-:W4:Y:S04]  /*d750*/  LDL.LU R2, [R1+0x2fc] ;  /* 0x0002fc0001027983 */ /* 0x000f280000300800 */
[----:B------:R-:W4:Y:S04]  /*d760*/  LDL.LU R3, [R1+0x2f8] ;  /* 0x0002f80001037983 */ /* 0x000f280000300800 */
[----:B------:R-:W4:Y:S04]  /*d770*/  LDL.LU R68, [R1+0x2dc] ;  /* 0x0002dc0001447983 */ /* 0x000f280000300800 */
[----:B------:R-:W4:Y:S01]  /*d780*/  LDL.LU R69, [R1+0x2d8] ;  /* 0x0002d80001457983 */ /* 0x000f220000300800 */
[----:B------:R-:W-:-:S02]  /*d790*/  PRMT R13, R13, 0x5410, R74 ;  /* 0x000054100d0d7816 */ /* 0x000fc4000000004a */
[----:B------:R-:W-:Y:S02]  /*d7a0*/  PRMT R12, R12, 0x5410, R73 ;  /* 0x000054100c0c7816 */ /* 0x000fe40000000049 */
[----:B------:R-:W-:Y:S02]  /*d7b0*/  PRMT R11, R11, 0x5410, R72 ;  /* 0x000054100b0b7816 */ /* 0x000fe40000000048 */
[----:B------:R-:W-:Y:S02]  /*d7c0*/  PRMT R10, R10, 0x5410, R71 ;  /* 0x000054100a0a7816 */ /* 0x000fe40000000047 */
[----:B------:R-:W-:Y:S02]  /*d7d0*/  PRMT R9, R9, 0x5410, R70 ;  /* 0x0000541009097816 */ /* 0x000fe40000000046 */
[----:B------:R-:W4:Y:S04]  /*d7e0*/  LDL.LU R70, [R1+0x2d4] ;  /* 0x0002d40001467983 */ /* 0x000f280000300800 */
[----:B------:R-:W4:Y:S04]  /*d7f0*/  LDL.LU R71, [R1+0x2d0] ;  /* 0x0002d00001477983 */ /* 0x000f280000300800 */
[----:B------:R-:W4:Y:S04]  /*d800*/  LDL.LU R72, [R1+0x2cc] ;  /* 0x0002cc0001487983 */ /* 0x000f280000300800 */
[----:B------:R-:W4:Y:S04]  /*d810*/  LDL.LU R73, [R1+0x2c8] ;  /* 0x0002c80001497983 */ /* 0x000f280000300800 */
[----:B------:R-:W4:Y:S01]  /*d820*/  LDL.LU R74, [R1+0x2c4] ;  /* 0x0002c400014a7983 */ /* 0x000f220000300800 */
[----:B--2---:R-:W-:-:S03]  /*d830*/  PRMT R16, R86, 0x5410, R16 ;  /* 0x0000541056107816 */ /* 0x004fc60000000010 */
[----:B------:R1:W5:Y:S01]  /*d840*/  LDL.LU R86, [R1+0x1324] ;  /* 0x0013240001567983 */ /* 0x0003620000300800 */
[----:B------:R-:W-:Y:S02]  /*d850*/  PRMT R17, R75, 0x5410, R17 ;  /* 0x000054104b117816 */ /* 0x000fe40000000011 */
[----:B------:R-:W-:Y:S02]  /*d860*/  PRMT R18, R76, 0x5410, R18 ;  /* 0x000054104c127816 */ /* 0x000fe40000000012 */
[----:B------:R-:W-:Y:S02]  /*d870*/  PRMT R19, R77, 0x5410, R19 ;  /* 0x000054104d137816 */ /* 0x000fe40000000013 */
[----:B------:R-:W-:Y:S02]  /*d880*/  PRMT R20, R78, 0x5410, R20 ;  /* 0x000054104e147816 */ /* 0x000fe40000000014 */
[----:B------:R-:W-:Y:S02]  /*d890*/  PRMT R21, R79, 0x5410, R21 ;  /* 0x000054104f157816 */ /* 0x000fe40000000015 */
[----:B---3--:R-:W-:-:S02]  /*d8a0*/  PRMT R22, R80, 0x5410, R22 ;  /* 0x0000541050167816 */ /* 0x008fc40000000016 */
[----:B----4-:R-:W-:Y:S02]  /*d8b0*/  PRMT R23, R81, 0x5410, R23 ;  /* 0x0000541051177816 */ /* 0x010fe40000000017 */
[----:B------:R-:W-:Y:S02]  /*d8c0*/  PRMT R24, R82, 0x5410, R24 ;  /* 0x0000541052187816 */ /* 0x000fe40000000018 */
[----:B------:R-:W-:Y:S02]  /*d8d0*/  PRMT R25, R83, 0x5410, R25 ;  /* 0x0000541053197816 */ /* 0x000fe40000000019 */
[----:B------:R-:W2:Y:S04]  /*d8e0*/  LDL.LU R83, [R1+0x2c0] ;  /* 0x0002c00001537983 */ /* 0x000ea80000300800 */
[----:B------:R-:W3:Y:S04]  /*d8f0*/  LDL.LU R82, [R1+0x2bc] ;  /* 0x0002bc0001527983 */ /* 0x000ee80000300800 */
[----:B------:R-:W4:Y:S04]  /*d900*/  LDL.LU R81, [R1+0x2b8] ;  /* 0x0002b80001517983 */ /* 0x000f280000300800 */
[----:B------:R-:W4:Y:S04]  /*d910*/  LDL.LU R80, [R1+0x2a4] ;  /* 0x0002a40001507983 */ /* 0x000f280000300800 */
[----:B------:R-:W4:Y:S04]  /*d920*/  LDL.LU R79, [R1+0x28c] ;  /* 0x00028c00014f7983 */ /* 0x000f280000300800 */
[----:B------:R-:W4:Y:S04]  /*d930*/  LDL.LU R78, [R1+0x284] ;  /* 0x00028400014e7983 */ /* 0x000f280000300800 */
[----:B------:R-:W4:Y:S04]  /*d940*/  LDL.LU R77, [R1+0x270] ;  /* 0x00027000014d7983 */ /* 0x000f280000300800 */
[----:B------:R-:W4:Y:S04]  /*d950*/  LDL.LU R76, [R1+0x260] ;  /* 0x00026000014c7983 */ /* 0x000f280000300800 */
[----:B------:R-:W4:Y:S01]  /*d960*/  LDL.LU R75, [R1+0x244] ;  /* 0x00024400014b7983 */ /* 0x000f220000300800 */
[----:B------:R-:W-:-:S02]  /*d970*/  PRMT R26, R85, 0x5410, R26 ;  /* 0x00005410551a7816 */ /* 0x000fc4000000001a */
[----:B------:R-:W-:Y:S01]  /*d980*/  PRMT R27, R84, 0x5410, R27 ;  /* 0x00005410541b7816 */ /* 0x000fe2000000001b */
[----:B------:R1:W5:Y:S04]  /*d990*/  LDL.LU R85, [R1+0x1320] ;  /* 0x0013200001557983 */ /* 0x0003680000300800 */
[----:B------:R1:W5:Y:S01]  /*d9a0*/  LDL.LU R84, [R1+0x131c] ;  /* 0x00131c0001547983 */ /* 0x0003620000300800 */
[----:B------:R-:W-:Y:S02]  /*d9b0*/  PRMT R32, R69, 0x5410, R32 ;  /* 0x0000541045207816 */ /* 0x000fe40000000020 */
[----:B------:R-:W-:Y:S02]  /*d9c0*/  PRMT R31, R68, 0x5410, R31 ;  /* 0x00005410441f7816 */ /* 0x000fe4000000001f */
[----:B------:R-:W-:-:S02]  /*d9d0*/  PRMT R30, R3, 0x5410, R30 ;  /* 0x00005410031e7816 */ /* 0x000fc4000000001e */
[----:B------:R-:W-:Y:S02]  /*d9e0*/  PRMT R29, R2, 0x5410, R29 ;  /* 0x00005410021d7816 */ /* 0x000fe4000000001d */
[----:B------:R-:W-:Y:S02]  /*d9f0*/  PRMT R28, R0, 0x5410, R28 ;  /* 0x00005410001c7816 */ /* 0x000fe4000000001c */
[----:B------:R-:W-:Y:S02]  /*da00*/  PRMT R47, R48, 0x5410, R47 ;  /* 0x00005410302f7816 */ /* 0x000fe4000000002f */
        /* <DEDUP_REMOVED lines=17> */
[----:B------:R-:W4:Y:S01]  /*db20*/  LDL.LU R0, [R1+0x248] ;  /* 0x0002480001007983 */ /* 0x000f220000300800 */
[----:B--2---:R-:W-:-:S03]  /*db30*/  PRMT R38, R83, 0x5410, R38 ;  /* 0x0000541053267816 */ /* 0x004fc60000000026 */
[----:B------:R1:W5:Y:S01]  /*db40*/  LDL.LU R83, [R1+0x1318] ;  /* 0x0013180001537983 */ /* 0x0003620000300800 */
[----:B---3--:R-:W-:-:S03]  /*db50*/  PRMT R39, R82, 0x5410, R39 ;  /* 0x0000541052277816 */ /* 0x008fc60000000027 */
[----:B------:R1:W5:Y:S01]  /*db60*/  LDL.LU R82, [R1+0x1314] ;  /* 0x0013140001527983 */ /* 0x0003620000300800 */
[----:B----4-:R-:W-:-:S03]  /*db70*/  PRMT R40, R81, 0x5410, R40 ;  /* 0x0000541051287816 */ /* 0x010fc60000000028 */
[----:B------:R1:W5:Y:S01]  /*db80*/  LDL.LU R81, [R1+0x1310] ;  /* 0x0013100001517983 */ /* 0x0003620000300800 */
[----:B------:R-:W-:-:S03]  /*db90*/  PRMT R41, R80, 0x5410, R41 ;  /* 0x0000541050297816 */ /* 0x000fc60000000029 */
        /* <DEDUP_REMOVED lines=10> */
[----:B------:R1:W5:Y:S04]  /*dc40*/  LDL.LU R75, [R1+0x12f8] ;  /* 0x0012f800014b7983 */ /* 0x0003680000300800 */
[----:B------:R-:W2:Y:S01]  /*dc50*/  LDL.LU R57, [R1+0x1c8] ;  /* 0x0001c80001397983 */ /* 0x000ea20000300800 */
[----:B------:R-:W-:Y:S02]  /*dc60*/  PRMT R50, R54, 0x5410, R53 ;  /* 0x0000541036327816 */ /* 0x000fe40000000035 */
[----:B------:R-:W-:Y:S01]  /*dc70*/  PRMT R53, R60, 0x5410, R59 ;  /* 0x000054103c357816 */ /* 0x000fe2000000003b */
[----:B------:R-:W3:Y:S01]  /*dc80*/  LDL.LU R58, [R1+0x1d4] ;  /* 0x0001d400013a7983 */ /* 0x000ee20000300800 */
[----:B------:R-:W-:-:S03]  /*dc90*/  PRMT R54, R62, 0x5410, R61 ;  /* 0x000054103e367816 */ /* 0x000fc6000000003d */
[----:B------:R-:W4:Y:S01]  /*dca0*/  LDL.LU R59, [R1+0x1e0] ;  /* 0x0001e000013b7983 */ /* 0x000f220000300800 */
[----:B------:R-:W-:-:S03]  /*dcb0*/  PRMT R51, R56, 0x5410, R55 ;  /* 0x0000541038337816 */ /* 0x000fc60000000037 */
[----:B------:R-:W4:Y:S01]  /*dcc0*/  LDL.LU R60, [R1+0x1f4] ;  /* 0x0001f400013c7983 */ /* 0x000f220000300800 */
[----:B------:R-:W-:-:S03]  /*dcd0*/  PRMT R55, R64, 0x5410, R63 ;  /* 0x0000541040377816 */ /* 0x000fc6000000003f */
[----:B------:R-:W4:Y:S01]  /*dce0*/  LDL.LU R61, [R1+0x200] ;  /* 0x00020000013d7983 */ /* 0x000f220000300800 */
[----:B------:R-:W-:-:S03]  /*dcf0*/  PRMT R56, R66, 0x5410, R65 ;  /* 0x0000541042387816 */ /* 0x000fc60000000041 */
[----:B------:R-:W4:Y:S04]  /*dd00*/  LDL.LU R62, [R1+0x208] ;  /* 0x00020800013e7983 */ /* 0x000f280000300800 */
[----:B------:R-:W4:Y:S04]  /*dd10*/  LDL.LU R63, [R1+0x218] ;  /* 0x00021800013f7983 */ /* 0x000f280000300800 */
[----:B------:R-:W4:Y:S04]  /*dd20*/  LDL.LU R64, [R1+0x224] ;  /* 0x0002240001407983 */ /* 0x000f280000300800 */
[----:B------:R-:W4:Y:S04]  /*dd30*/  LDL.LU R65, [R1+0x234] ;  /* 0x0002340001417983 */ /* 0x000f280000300800 */
[----:B------:R-:W4:Y:S01]  /*dd40*/  LDL.LU R66, [R1+0x240] ;  /* 0x0002400001427983 */ /* 0x000f220000300800 */
[----:B--2---:R-:W-:-:S03]  /*dd50*/  PRMT R57, R57, 0x5410, R67 ;  /* 0x0000541039397816 */ /* 0x004fc60000000043 */
[----:B------:R-:W2:Y:S01]  /*dd60*/  LDL.LU R67, [R1+0x24c] ;  /* 0x00024c0001437983 */ /* 0x000ea20000300800 */
        /* <DEDUP_REMOVED lines=18> */
[----:B--2---:R-:W-:-:S03]  /*de90*/  PRMT R67, R67, 0x5410, R0 ;  /* 0x0000541043437816 */ /* 0x004fc60000000000 */
[----:B------:R1:W5:Y:S01]  /*dea0*/  LDL.LU R0, [R1+0x12d0] ;  /* 0x0012d00001007983 */ /* 0x0003620000300800 */
[----:B------:R1:W-:Y:S03]  /*deb0*/  STTM.x64 tmem[UR10+0x100], R4 ;  /* 0x00010004000079ed */ /* 0x0003e6000834000a */
.L_x_6:
[----:B01----:R-:W2:Y:S01]  /*dec0*/  LDL.LU R5, [R1+0x21c] ;  /* 0x00021c0001057983 */ /* 0x003ea20000300800 */
[--C-:B-----5:R-:W-:Y:S01]  /*ded0*/  @!P5 IMAD.IADD R75, R75, 0x1, -R68.reuse ;  /* 0x000000014b4bd824 */ /* 0x120fe200078e0a44 */
[----:B------:R-:W0:Y:S02]  /*dee0*/  LDCU UR4, c[0x0][0x3b0] ;  /* 0x00007600ff0477ac */ /* 0x000e240008000800 */
[----:B------:R1:W-:Y:S01]  /*def0*/  STL [R1+0x1458], R91 ;  /* 0x0014585b01007387 */ /* 0x0003e20000100800 */
[----:B------:R-:W-:Y:S01]  /*df00*/  @!P6 IMAD.IADD R76, R76, 0x1, -R68 ;  /* 0x000000014c4ce824 */ /* 0x000fe200078e0a44 */
[----:B------:R-:W3:Y:S01]  /*df10*/  LDCU UR5, c[0x0][0x3b0] ;  /* 0x00007600ff0577ac */ /* 0x000ee20008000800 */
[----:B------:R-:W4:Y:S01]  /*df20*/  FENCE.VIEW.ASYNC.T ;  /* 0x00000000000073c6 */ /* 0x000f220000000200 */
[----:B------:R-:W0:Y:S01]  /*df30*/  LDCU UR11, c[0x0][0x3b0] ;  /* 0x00007600ff0b77ac */ /* 0x000e220008000800 */
[----:B-1----:R-:W3:Y:S01]  /*df40*/  LDL R91, [R1+0xfbc] ;  /* 0x000fbc00015b7983 */ /* 0x002ee20000100800 */
[----:B------:R-:W1:Y:S03]  /*df50*/  LDCU UR12, c[0x0][0x3b0] ;  /* 0x00007600ff0c77ac */ /* 0x000e660008000800 */
[----:B------:R-:W-:Y:S01]  /*df60*/  STL [R1+0x1454], R7 ;  /* 0x0014540701007387 */ /* 0x000fe20000100800 */
[----:B------:R-:W-:Y:S01]  /*df70*/  PRMT R67, RZ, 0x7610, R67 ;  /* 0x00007610ff437816 */ /* 0x000fe20000000043 */
[----:B------:R-:W0:Y:S02]  /*df80*/  LDCU UR13, c[0x0][0x3b0] ;  /* 0x00007600ff0d77ac */ /* 0x000e240008000800 */
[----:B------:R4:W-:Y:S04]  /*df90*/  STL [R1+0x1450], R92 ;  /* 0x0014505c01007387 */ /* 0x0009e80000100800 */
[----:B----4-:R-:W4:Y:S04]  /*dfa0*/  LDL R92, [R1+0x1004] ;  /* 0x00100400015c7983 */ /* 0x010f280000100800 */
[----:B------:R-:W-:Y:S04]  /*dfb0*/  STL [R1+0x144c], R93 ;  /* 0x00144c5d01007387 */ /* 0x000fe80000100800 */
[----:B------:R-:W-:Y:S04]  /*dfc0*/  STL [R1+0x1448], R8 ;  /* 0x0014480801007387 */ /* 0x000fe80000100800 */
[----:B------:R0:W-:Y:S04]  /*dfd0*/  STL [R1+0x1444], R47 ;  /* 0x0014442f01007387 */ /* 0x0001e80000100800 */
[----:B0-----:R-:W4:Y:S01]  /*dfe0*/  LDL R47, [R1+0xfdc] ;  /* 0x000fdc00012f7983 */ /* 0x001f220000100800 */
[----:B------:R-:W-:Y:S01]  /*dff0*/  @!P4 IMAD.MOV R75, RZ, RZ, -R75 ;  /* 0x000000ffff4bc224 */ /* 0x000fe200078e0a4b */
[----:B------:R-:W-:-:S02]  /*e000*/  ISETP.GT.U32.AND P6, PT, R68, R77, PT ;  /* 0x0000004d4400720c */ /* 0x000fc40003fc4070 */
[----:B------:R-:W-:Y:S01]  /*e010*/  STL [R1+0x1440], R66 ;  /* 0x0014404201007387 */ /* 0x000fe20000100800 */
[----:B------:R-:W-:Y:S02]  /*e020*/  PRMT R7, RZ, 0x7610, R7 ;  /* 0x00007610ff077816 */ /* 0x000fe40000000007 */
[----:B------:R-:W-:Y:S01]  /*e030*/  ISETP.GT.U32.AND P5, PT, R68, R79, PT ;  /* 0x0000004f4400720c */ /* 0x000fe20003fa4070 */
[----:B------:R-:W-:Y:S04]  /*e040*/  STL [R1+0x143c], R64 ;  /* 0x00143c4001007387 */ /* 0x000fe80000100800 */
        /* <DEDUP_REMOVED lines=47> */
[----:B------:R-:W-:Y:S01]  /*e340*/  STL [R1+0x137c], R24 ;  /* 0x00137c1801007387 */ /* 0x000fe20000100800 */
[----:B------:R-:W-:-:S03]  /*e350*/  SEL R75, R73, R75, !P1 ;  /* 0x0000004b494b7207 */ /* 0x000fc60004800000 */
[----:B------:R-:W-:Y:S04]  /*e360*/  STL [R1+0x1378], R12 ;  /* 0x0013780c01007387 */ /* 0x000fe80000100800 */
[----:B------:R-:W-:Y:S04]  /*e370*/  STL [R1+0x1374], R20 ;  /* 0x0013741401007387 */ /* 0x000fe80000100800 */
[----:B------:R-:W-:Y:S04]  /*e380*/  STL [R1+0x1370], R14 ;  /* 0x0013700e01007387 */ /* 0x000fe80000100800 */
[----:B------:R-:W-:Y:S04]  /*e390*/  STL [R1+0x136c], R19 ;  /* 0x00136c1301007387 */ /* 0x000fe80000100800 */
[----:B------:R-:W-:Y:S01]  /*e3a0*/  STL [R1+0x1368], R10 ;  /* 0x0013680a01007387 */ /* 0x000fe20000100800 */
[----:B------:R-:W-:-:S03]  /*e3b0*/  IMAD R75, R75, UR7, RZ ;  /* 0x000000074b4b7c24 */ /* 0x000fc6000f8e02ff */
[----:B------:R-:W-:Y:S04]  /*e3c0*/  STL [R1+0x1364], R17 ;  /* 0x0013641101007387 */ /* 0x000fe80000100800 */
[----:B------:R-:W-:Y:S04]  /*e3d0*/  STL [R1+0x1360], R0 ;  /* 0x0013600001007387 */ /* 0x000fe80000100800 */
[----:B------:R-:W-:Y:S04]  /*e3e0*/  STL [R1+0x135c], R74 ;  /* 0x00135c4a01007387 */ /* 0x000fe80000100800 */
[----:B------:R-:W-:Y:S01]  /*e3f0*/  STL [R1+0x12dc], R71 ;  /* 0x0012dc4701007387 */ /* 0x000fe20000100800 */
[----:B--2---:R-:W-:-:S03]  /*e400*/  LEA R4, P3, R5, R72, 0x1 ;  /* 0x0000004805047211 */ /* 0x004fc600078608ff */
[----:B------:R-:W-:Y:S01]  /*e410*/  STL [R1+0x12d8], R70 ;  /* 0x0012d84601007387 */ /* 0x000fe20000100800 */
[----:B------:R-:W-:Y:S01]  /*e420*/  LEA.HI.X.SX32 R5, R5, R69, 0x1, P3 ;  /* 0x0000004505057211 */ /* 0x000fe200018f0eff */
[----:B------:R-:W-:Y:S01]  /*e430*/  BAR.SYNC.DEFER_BLOCKING 0x0 ;  /* 0x0000000000007b1d */ /* 0x000fe20000010000 */
[----:B------:R-:W-:Y:S01]  /*e440*/  @!P6 IMAD.IADD R77, R77, 0x1, -R68 ;  /* 0x000000014d4de824 */ /* 0x000fe200078e0a44 */
[----:B------:R-:W-:-:S04]  /*e450*/  PRMT R8, RZ, 0x7610, R8 ;  /* 0x00007610ff087816 */ /* 0x000fc80000000008 */
[----:B------:R-:W-:Y:S01]  /*e460*/  STL [R1+0x12d4], R3 ;  /* 0x0012d40301007387 */ /* 0x000fe20000100800 */
[----:B---3--:R-:W-:-:S03]  /*e470*/  ISETP.GE.AND P3, PT, R91, RZ, PT ;  /* 0x000000ff5b00720c */ /* 0x008fc60003f66270 */
[----:B------:R-:W-:Y:S04]  /*e480*/  STL [R1+0x12d0], R2 ;  /* 0x0012d00201007387 */ /* 0x000fe80000100800 */
[----:B------:R0:W-:Y:S04]  /*e490*/  STL [R1+0x2bc], R4 ;  /* 0x0002bc0401007387 */ /* 0x0001e80000100800 */
[----:B------:R-:W2:Y:S01]  /*e4a0*/  LDL.LU R91, [R1+0x1458] ;  /* 0x00145800015b7983 */ /* 0x000ea20000300800 */
[----:B------:R-:W-:-:S03]  /*e4b0*/  ISETP.GT.U32.AND P4, PT, R68, R78, PT ;  /* 0x0000004e4400720c */ /* 0x000fc60003f84070 */
[----:B------:R0:W3:Y:S04]  /*e4c0*/  @P0 LDG.E.U16 R7, desc[UR20][R4.64] ;  /* 0x0000001404070981 */ /* 0x0000e8000c1e1500 */
[----:B------:R1:W-:Y:S01]  /*e4d0*/  STL [R1+0x2b8], R5 ;  /* 0x0002b80501007387 */ /* 0x0003e20000100800 */
[----:B0-----:R-:W-:-:S04]  /*e4e0*/  LEA R4, P6, R75, R72, 0x1 ;  /* 0x000000484b047211 */ /* 0x001fc800078c08ff */
[----:B-1----:R-:W-:-:S05]  /*e4f0*/  LEA.HI.X.SX32 R5, R75, R69, 0x1, P6 ;  /* 0x000000454b057211 */ /* 0x002fca00030f0eff */
[----:B------:R-:W2:Y:S01]  /*e500*/  @P0 LDG.E.U16 R8, desc[UR20][R4.64] ;  /* 0x0000001404080981 */ /* 0x000ea2000c1e1500 */
[----:B------:R-:W-:-:S05]  /*e510*/  @!P3 IMAD.MOV R76, RZ, RZ, -R76 ;  /* 0x000000ffff4cb224 */ /* 0x000fca00078e0a4c */
[----:B------:R-:W-:Y:S02]  /*e520*/  SEL R76, R73, R76, !P1 ;  /* 0x0000004c494c7207 */ /* 0x000fe40004800000 */
[----:B----4-:R-:W-:-:S03]  /*e530*/  ISETP.GE.AND P3, PT, R47, RZ, PT ;  /* 0x000000ff2f00720c */ /* 0x010fc60003f66270 */
[----:B------:R-:W-:Y:S01]  /*e540*/  IMAD R76, R76, UR4, RZ ;  /* 0x000000044c4c7c24 */ /* 0x000fe2000f8e02ff */
[----:B------:R-:W-:Y:S01]  /*e550*/  PRMT R57, RZ, 0x7610, R57 ;  /* 0x00007610ff397816 */ /* 0x000fe20000000039 */
[--C-:B------:R-:W-:Y:S01]  /*e560*/  @!P4 IMAD.IADD R78, R78, 0x1, -R68.reuse ;  /* 0x000000014e4ec824 */ /* 0x100fe200078e0a44 */
[----:B------:R-:W-:Y:S01]  /*e570*/  ISETP.GE.AND P4, PT, R92, RZ, PT ;  /* 0x000000ff5c00720c */ /* 0x000fe20003f86270 */
[----:B------:R-:W-:Y:S01]  /*e580*/  @!P5 IMAD.IADD R79, R79, 0x1, -R68 ;  /* 0x000000014f4fd824 */ /* 0x000fe200078e0a44 */
[C---:B------:R-:W-:Y:S01]  /*e590*/  LEA R92, P6, R76.reuse, R72, 0x1 ;  /* 0x000000484c5c7211 */ /* 0x040fe200078c08ff */
[----:B------:R-:W0:Y:S01]  /*e5a0*/  LDCU UR4, c[0x0][0x3b0] ;  /* 0x00007600ff0477ac */ /* 0x000e220008000800 */
[----:B---3--:R1:W-:Y:S04]  /*e5b0*/  STL [R1+0x320], R7 ;  /* 0x0003200701007387 */ /* 0x0083e80000100800 */
[----:B-1----:R-:W3:Y:S04]  /*e5c0*/  LDL.LU R7, [R1+0x1454] ;  /* 0x0014540001077983 */ /* 0x002ee80000300800 */
[----:B------:R-:W4:Y:S04]  /*e5d0*/  LDL R47, [R1+0x10b0] ;  /* 0x0010b000012f7983 */ /* 0x000f280000100800 */
[----:B------:R1:W-:Y:S04]  /*e5e0*/  STL [R1+0x2fc], R4 ;  /* 0x0002fc0401007387 */ /* 0x0003e80000100800 */
[----:B------:R0:W-:Y:S04]  /*e5f0*/  STL [R1+0x2f8], R5 ;  /* 0x0002f80501007387 */ /* 0x0001e80000100800 */
[----:B--2---:R2:W-:Y:S01]  /*e600*/  STL [R1+0x334], R8 ;  /* 0x0003340801007387 */ /* 0x0045e20000100800 */
[----:B-1----:R-:W-:Y:S01]  /*e610*/  @P0 IMAD.MOV.U32 R4, RZ, RZ, R92 ;  /* 0x000000ffff040224 */ /* 0x002fe200078e005c */
[----:B0-----:R-:W-:-:S02]  /*e620*/  LEA.HI.X.SX32 R5, R76, R69, 0x1, P6 ;  /* 0x000000454c057211 */ /* 0x001fc400030f0eff */
[----:B--2---:R-:W2:Y:S04]  /*e630*/  LDL R8, [R1+0x107c] ;  /* 0x00107c0001087983 */ /* 0x004ea80000100800 */
[----:B------:R0:W3:Y:S01]  /*e640*/  @P0 LDG.E.U16 R57, desc[UR20][R4.64] ;  /* 0x0000001404390981 */ /* 0x0000e2000c1e1500 */
[----:B------:R-:W-:-:S13]  /*e650*/  ISETP.GT.U32.AND P5, PT, R68, R79, PT ;  /* 0x0000004f4400720c */ /* 0x000fda0003fa4070 */
[----:B------:R-:W-:Y:S01]  /*e660*/  @!P5 IMAD.IADD R79, R79, 0x1, -R68 ;  /* 0x000000014f4fd824 */ /* 0x000fe200078e0a44 */
[C---:B------:R-:W-:Y:S01]  /*e670*/  ISETP.GT.U32.AND P5, PT, R68.reuse, R80, PT ;  /* 0x000000504400720c */ /* 0x040fe20003fa4070 */
[----:B------:R-:W-:Y:S01]  /*e680*/  @!P3 IMAD.MOV R77, RZ, RZ, -R77 ;  /* 0x000000ffff4db224 */ /* 0x000fe200078e0a4d */
[C---:B------:R-:W-:Y:S01]  /*e690*/  ISETP.GT.U32.AND P3, PT, R68.reuse, R78, PT ;  /* 0x0000004e4400720c */ /* 0x040fe20003f64070 */
[----:B------:R-:W-:Y:S01]  /*e6a0*/  @!P4 IMAD.MOV R79, RZ, RZ, -R79 ;  /* 0x000000ffff4fc224 */ /* 0x000fe200078e0a4f */
[----:B------:R-:W-:Y:S02]  /*e6b0*/  ISETP.GT.U32.AND P6, PT, R68, R81, PT ;  /* 0x000000514400720c */ /* 0x000fe40003fc4070 */
[----:B------:R-:W-:-:S07]  /*e6c0*/  SEL R77, R73, R77, !P1 ;  /* 0x0000004d494d7207 */ /* 0x000fce0004800000 */
[----:B------:R-:W-:Y:S01]  /*e6d0*/  @!P5 IMAD.IADD R80, R80, 0x1, -R68 ;  /* 0x000000015050d824 */ /* 0x000fe200078e0a44 */
[----:B------:R-:W-:-:S04]  /*e6e0*/  SEL R79, R73, R79, !P1 ;  /* 0x0000004f494f7207 */ /* 0x000fc80004800000 */
[----:B------:R-:W-:Y:S01]  /*e6f0*/  ISETP.GT.U32.AND P5, PT, R68, R80, PT ;  /* 0x000000504400720c */ /* 0x000fe20003fa4070 */
[----:B------:R-:W-:Y:S01]  /*e700*/  IMAD R77, R77, UR5, RZ ;  /* 0x000000054d4d7c24 */ /* 0x000fe2000f8e02ff */
[----:B------:R1:W-:Y:S01]  /*e710*/  STL [R1+0x51c], R92 ;  /* 0x00051c5c01007387 */ /* 0x0003e20000100800 */
[--C-:B------:R-:W-:Y:S01]  /*e720*/  @!P3 IMAD.IADD R78, R78, 0x1, -R68.reuse ;  /* 0x000000014e4eb824 */ /* 0x100fe200078e0a44 */
[----:B------:R-:W-:Y:S01]  /*e730*/  PRMT R93, RZ, 0x7610, R93 ;  /* 0x00007610ff5d7816 */ /* 0x000fe2000000005d */
[----:B------:R-:W-:Y:S02]  /*e740*/  IMAD R79, R79, UR4, RZ ;  /* 0x000000044f4f7c24 */ /* 0x000fe4000f8e02ff */
[----:B------:R-:W-:Y:S01]  /*e750*/  @!P6 IMAD.IADD R81, R81, 0x1, -R68 ;  /* 0x000000015151e824 */ /* 0x000fe200078e0a44 */
[C---:B0-----:R-:W-:Y:S01]  /*e760*/  LEA R4, P6, R77.reuse, R72, 0x1 ;  /* 0x000000484d047211 */ /* 0x041fe200078c08ff */
[----:B------:R0:W-:Y:S01]  /*e770*/  STL [R1+0x518], R5 ;  /* 0x0005180501007387 */ /* 0x0001e20000100800 */
[----:B------:R-:W-:Y:S01]  /*e780*/  PRMT R66, RZ, 0x7610, R66 ;  /* 0x00007610ff427816 */ /* 0x000fe20000000042 */
[----:B------:R-:W2:Y:S02]  /*e790*/  LDCU UR4, c[0x0][0x3b0] ;  /* 0x00007600ff0477ac */ /* 0x000ea40008000800 */
[----:B------:R-:W-:Y:S01]  /*e7a0*/  @!P5 IMAD.IADD R80, R80, 0x1, -R68 ;  /* 0x000000015050d824 */ /* 0x000fe200078e0a44 */
[----:B-1----:R-:W3:Y:S01]  /*e7b0*/  LDL.LU R92, [R1+0x1450] ;  /* 0x00145000015c7983 */ /* 0x002ee20000300800 */
[----:B------:R-:W-:Y:S01]  /*e7c0*/  PRMT R64, RZ, 0x7610, R64 ;  /* 0x00007610ff407816 */ /* 0x000fe20000000040 */
[----:B------:R-:W1:Y:S01]  /*e7d0*/  LDCU UR5, c[0x0][0x3b0] ;  /* 0x00007600ff0577ac */ /* 0x000e620008000800 */
[----:B0-----:R-:W-:-:S05]  /*e7e0*/  LEA.HI.X.SX32 R5, R77, R69, 0x1, P6 ;  /* 0x000000454d057211 */ /* 0x001fca00030f0eff */
[----:B------:R0:W3:Y:S01]  /*e7f0*/  @P0 LDG.E.U16 R93, desc[UR20][R4.64] ;  /* 0x00000014045d0981 */ /* 0x0000e2000c1e1500 */
[----:B----4-:R-:W-:-:S13]  /*e800*/  ISETP.GE.AND P4, PT, R47, RZ, PT ;  /* 0x000000ff2f00720c */ /* 0x010fda0003f86270 */
[----:B------:R-:W-:Y:S01]  /*e810*/  @!P4 IMAD.MOV R78, RZ, RZ, -R78 ;  /* 0x000000ffff4ec224 */ /* 0x000fe200078e0a4e */
[----:B------:R-:W-:-:S04]  /*e820*/  LEA R47, P4, R79, R72, 0x1 ;  /* 0x000000484f2f7211 */ /* 0x000fc800078808ff */
[----:B------:R-:W-:Y:S02]  /*e830*/  SEL R78, R73, R78, !P1 ;  /* 0x0000004e494e7207 */ /* 0x000fe40004800000 */
[----:B--2---:R-:W-:Y:S02]  /*e840*/  ISETP.GE.AND P5, PT, R8, RZ, PT ;  /* 0x000000ff0800720c */ /* 0x004fe40003fa6270 */
[----:B------:R-:W-:Y:S01]  /*e850*/  LEA.HI.X.SX32 R8, R79, R69, 0x1, P4 ;  /* 0x000000454f087211 */ /* 0x000fe200020f0eff */
[----:B---3--:R2:W-:Y:S01]  /*e860*/  STL [R1+0x330], R57 ;  /* 0x0003303901007387 */ /* 0x0085e20000100800 */
[----:B------:R-:W-:-:S09]  /*e870*/  IMAD R78, R78, UR11, RZ ;  /* 0x0000000b4e4e7c24 */ /* 0x000fd2000f8e02ff */
[----:B------:R-:W-:Y:S01]  /*e880*/  @!P5 IMAD.MOV R80, RZ, RZ, -R80 ;  /* 0x000000ffff50d224 */ /* 0x000fe200078e0a50 */
[----:B--2---:R-:W2:Y:S01]  /*e890*/  LDL R57, [R1+0x1118] ;  /* 0x0011180001397983 */ /* 0x004ea20000100800 */
[----:B------:R-:W-:Y:S01]  /*e8a0*/  ISETP.GT.U32.AND P3, PT, R68, R81, PT ;  /* 0x000000514400720c */ /* 0x000fe20003f64070 */
[----:B------:R-:W3:Y:S02]  /*e8b0*/  LDCU UR11, c[0x0][0x3b0] ;  /* 0x00007600ff0b77ac */ /* 0x000ee40008000800 */
[----:B------:R0:W-:Y:S04]  /*e8c0*/  STL [R1+0x54c], R4 ;  /* 0x00054c0401007387 */ /* 0x0001e80000100800 */
[----:B------:R-:W-:Y:S04]  /*e8d0*/  STL [R1+0x57c], R47 ;  /* 0x00057c2f01007387 */ /* 0x000fe80000100800 */
[----:B------:R4:W-:Y:S01]  /*e8e0*/  STL [R1+0x548], R5 ;  /* 0x0005480501007387 */ /* 0x0009e20000100800 */
[----:B0-----:R-:W-:-:S02]  /*e8f0*/  @P0 IMAD.MOV.U32 R4, RZ, RZ, R47 ;  /* 0x000000ffff040224 */ /* 0x001fc400078e002f */
[----:B----4-:R-:W-:-:S05]  /*e900*/  @P0 IMAD.MOV.U32 R5, RZ, RZ, R8 ;  /* 0x000000ffff050224 */ /* 0x010fca00078e0008 */
[----:B------:R0:W4:Y:S02]  /*e910*/  @P0 LDG.E.U16 R66, desc[UR20][R4.64] ;  /* 0x0000001404420981 */ /* 0x000124000c1e1500 */
[----:B0-----:R-:W-:-:S04]  /*e920*/  LEA R4, P5, R78, R72, 0x1 ;  /* 0x000000484e047211 */ /* 0x001fc800078a08ff */
[----:B------:R-:W-:-:S05]  /*e930*/  LEA.HI.X.SX32 R5, R78, R69, 0x1, P5 ;  /* 0x000000454e057211 */ /* 0x000fca00028f0eff */
[----:B------:R-:W3:Y:S04]  /*e940*/  @P0 LDG.E.U16 R64, desc[UR20][R4.64] ;  /* 0x0000001404400981 */ /* 0x000ee8000c1e1500 */
[----:B------:R-:W-:Y:S04]  /*e950*/  STL [R1+0x578], R8 ;  /* 0x0005780801007387 */ /* 0x000fe80000100800 */
[----:B------:R0:W-:Y:S04]  /*e960*/  STL [R1+0x344], R93 ;  /* 0x0003445d01007387 */ /* 0x0001e80000100800 */
[----:B0-----:R-:W3:Y:S04]  /*e970*/  LDL.LU R93, [R1+0x144c] ;  /* 0x00144c00015d7983 */ /* 0x001ee80000300800 */
[----:B------:R-:W3:Y:S04]  /*e980*/  LDL.LU R8, [R1+0x1448] ;  /* 0x0014480001087983 */ /* 0x000ee80000300800 */
[----:B------:R-:W3:Y:S01]  /*e990*/  LDL.LU R47, [R1+0x1444] ;  /* 0x00144400012f7983 */ /* 0x000ee20000300800 */
[----:B--2---:R-:W-:-:S03]  /*e9a0*/  ISETP.GE.AND P6, PT, R57, RZ, PT ;  /* 0x000000ff3900720c */ /* 0x004fc60003fc6270 */
[----:B----4-:R0:W-:Y:S04]  /*e9b0*/  STL [R1+0x340], R66 ;  /* 0x0003404201007387 */ /* 0x0101e80000100800 */
[----:B0-----:R-:W2:Y:S04]  /*e9c0*/  LDL.LU R66, [R1+0x1440] ;  /* 0x0014400001427983 */ /* 0x001ea80000300800 */
[----:B------:R-:W4:Y:S04]  /*e9d0*/  LDL R57, [R1+0x1038] ;  /* 0x0010380001397983 */ /* 0x000f280000100800 */
[----:B------:R-:W-:Y:S04]  /*e9e0*/  STL [R1+0x5ac], R4 ;  /* 0x0005ac0401007387 */ /* 0x000fe80000100800 */
[----:B------:R-:W-:Y:S04]  /*e9f0*/  STL [R1+0x5a8], R5 ;  /* 0x0005a80501007387 */ /* 0x000fe80000100800 */
[----:B---3--:R0:W-:Y:S04]  /*ea00*/  STL [R1+0x354], R64 ;  /* 0x0003544001007387 */ /* 0x0081e80000100800 */
[----:B0-----:R-:W3:Y:S04]  /*ea10*/  LDL.LU R64, [R1+0x143c] ;  /* 0x00143c0001407983 */ /* 0x001ee80000300800 */
[----:B------:R-:W2:Y:S01]  /*ea20*/  LDL R4, [R1+0x10bc] ;  /* 0x0010bc0001047983 */ /* 0x000ea20000100800 */
[----:B------:R-:W-:Y:S01]  /*ea30*/  @!P3 IMAD.IADD R81, R81, 0x1, -R68 ;  /* 0x000000015151b824 */ /* 0x000fe200078e0a44 */
[----:B------:R-:W-:-:S02]  /*ea40*/  ISETP.GT.U32.AND P3, PT, R68, R83, PT ;  /* 0x000000534400720c */ /* 0x000fc40003f64070 */
[----:B------:R-:W-:Y:S01]  /*ea50*/  SEL R80, R73, R80, !P1 ;  /* 0x0000005049507207 */ /* 0x000fe20004800000 */
[----:B------:R-:W-:-:S04]  /*ea60*/  @!P6 IMAD.MOV R81, RZ, RZ, -R81 ;  /* 0x000000ffff51e224 */ /* 0x000fc800078e0a51 */
[----:B------:R-:W-:-:S06]  /*ea70*/  IMAD R80, R80, UR12, RZ ;  /* 0x0000000c50507c24 */ /* 0x000fcc000f8e02ff */
[----:B------:R-:W-:Y:S01]  /*ea80*/  @!P3 IMAD.IADD R83, R83, 0x1, -R68 ;  /* 0x000000015353b824 */ /* 0x000fe200078e0a44 */
[----:B------:R-:W-:Y:S01]  /*ea90*/  LEA R5, P6, R80, R72, 0x1 ;  /* 0x0000004850057211 */ /* 0x000fe200078c08ff */
[----:B------:R-:W0:Y:S04]  /*eaa0*/  LDCU UR12, c[0x0][0x3b0] ;  /* 0x00007600ff0c77ac */ /* 0x000e280008000800 */
[----:B------:R0:W-:Y:S01]  /*eab0*/  STL [R1+0x5dc], R5 ;  /* 0x0005dc0501007387 */ /* 0x0001e20000100800 */
[----:B--2---:R-:W-:Y:S02]  /*eac0*/  ISETP.GE.AND P3, PT, R4, RZ, PT ;  /* 0x000000ff0400720c */ /* 0x004fe40003f66270 */
[----:B------:R-:W-:-:S04]  /*ead0*/  LEA.HI.X.SX32 R4, R80, R69, 0x1, P6 ;  /* 0x0000004550047211 */ /* 0x000fc800030f0eff */
[-C--:B0-----:R-:W-:Y:S01]  /*eae0*/  @P0 LOP3.LUT R5, R5, R4.reuse, RZ, 0x3c, !PT ;  /* 0x0000000405050212 */ /* 0x081fe200078e3cff */
[----:B------:R0:W-:Y:S03]  /*eaf0*/  STL [R1+0x5d8], R4 ;  /* 0x0005d80401007387 */ /* 0x0001e60000100800 */
[----:B0-----:R-:W-:-:S04]  /*eb00*/  @P0 LOP3.LUT R4, R5, R4, RZ, 0x3c, !PT ;  /* 0x0000000405040212 */ /* 0x001fc800078e3cff */
[----:B------:R-:W-:-:S05]  /*eb10*/  @P0 LOP3.LUT R5, R5, R4, RZ, 0x3c, !PT ;  /* 0x0000000405050212 */ /* 0x000fca00078e3cff */
[----:B------:R0:W2:Y:S01]  /*eb20*/  @P0 LDG.E.U16 R67, desc[UR20][R4.64] ;  /* 0x0000001404430981 */ /* 0x0000a2000c1e1500 */
[----:B------:R-:W-:Y:S02]  /*eb30*/  ISETP.GT.U32.AND P4, PT, R68, R82, PT ;  /* 0x000000524400720c */ /* 0x000fe40003f84070 */
[----:B------:R-:W-:-:S11]  /*eb40*/  SEL R81, R73, R81, !P1 ;  /* 0x0000005149517207 */ /* 0x000fd60004800000 */
[----:B------:R-:W-:-:S05]  /*eb50*/  @!P4 IMAD.IADD R82, R82, 0x1, -R68 ;  /* 0x000000015252c824 */ /* 0x000fca00078e0a44 */
[----:B------:R-:W-:Y:S01]  /*eb60*/  ISETP.GT.U32.AND P4, PT, R68, R82, PT ;  /* 0x000000524400720c */ /* 0x000fe20003f84070 */
[----:B------:R-:W-:Y:S01]  /*eb70*/  IMAD R81, R81, UR4, RZ ;  /* 0x0000000451517c24 */ /* 0x000fe2000f8e02ff */
[----:B------:R-:W-:Y:S01]  /*eb80*/  PRMT R65, RZ, 0x7610, R65 ;  /* 0x00007610ff417816 */ /* 0x000fe20000000041 */
[----:B------:R-:W1:Y:S10]  /*eb90*/  LDCU UR4, c[0x0][0x3b0] ;  /* 0x00007600ff0477ac */ /* 0x000e740008000800 */
[----:B------:R-:W-:Y:S01]  /*eba0*/  @!P4 IMAD.IADD R82, R82, 0x1, -R68 ;  /* 0x000000015252c824 */ /* 0x000fe200078e0a44 */
[----:B0-----:R-:W-:-:S04]  /*ebb0*/  LEA R5, P4, R81, R72, 0x1 ;  /* 0x0000004851057211 */ /* 0x001fc800078808ff */
[----:B------:R-:W-:Y:S02]  /*ebc0*/  LEA.HI.X.SX32 R4, R81, R69, 0x1, P4 ;  /* 0x0000004551047211 */ /* 0x000fe400020f0eff */
[----:B----4-:R-:W-:Y:S01]  /*ebd0*/  ISETP.GE.AND P4, PT, R57, RZ, PT ;  /* 0x000000ff3900720c */ /* 0x010fe20003f86270 */
[----:B--2---:R0:W-:Y:S04]  /*ebe0*/  STL [R1+0x350], R67 ;  /* 0x0003504301007387 */ /* 0x0041e80000100800 */
[----:B0-----:R-:W2:Y:S04]  /*ebf0*/  LDL R67, [R1+0x1080] ;  /* 0x0010800001437983 */ /* 0x001ea80000100800 */
[----:B------:R0:W-:Y:S04]  /*ec00*/  STL [R1+0x60c], R5 ;  /* 0x00060c0501007387 */ /* 0x0001e80000100800 */
[----:B------:R4:W-:Y:S04]  /*ec10*/  STL [R1+0x608], R4 ;  /* 0x0006080401007387 */ /* 0x0009e80000100800 */
[----:B------:R-:W2:Y:S01]  /*ec20*/  LDL.LU R57, [R1+0x1438] ;  /* 0x0014380001397983 */ /* 0x000ea20000300800 */
[----:B0-----:R-:W-:-:S04]  /*ec30*/  @P0 LOP3.LUT R5, R5, R4, RZ, 0x3c, !PT ;  /* 0x0000000405050212 */ /* 0x001fc800078e3cff */
[----:B----4-:R-:W-:-:S04]  /*ec40*/  @P0 LOP3.LUT R4, R5, R4, RZ, 0x3c, !PT ;  /* 0x0000000405040212 */ /* 0x010fc800078e3cff */
[----:B------:R-:W-:-:S05]  /*ec50*/  @P0 LOP3.LUT R5, R5, R4, RZ, 0x3c, !PT ;  /* 0x0000000405050212 */ /* 0x000fca00078e3cff */
[----:B------:R0:W4:Y:S04]  /*ec60*/  @P0 LDG.E.U16 R65, desc[UR20][R4.64] ;  /* 0x0000001404410981 */ /* 0x000128000c1e1500 */
[----:B------:R-:W2:Y:S01]  /*ec70*/  LDL R4, [R1+0x10d0] ;  /* 0x0010d00001047983 */ /* 0x000ea20000100800 */
[C---:B------:R-:W-:Y:S01]  /*ec80*/  ISETP.GT.U32.AND P5, PT, R68.reuse, R84, PT ;  /* 0x000000544400720c */ /* 0x040fe20003fa4070 */
[----:B------:R-:W-:Y:S01]  /*ec90*/  @!P3 IMAD.MOV R82, RZ, RZ, -R82 ;  /* 0x000000ffff52b224 */ /* 0x000fe200078e0a52 */
[----:B------:R-:W-:-:S11]  /*eca0*/  ISETP.GT.U32.AND P3, PT, R68, R85, PT ;  /* 0x000000554400720c */ /* 0x000fd60003f64070 */
[----:B------:R-:W-:Y:S01]  /*ecb0*/  @!P5 IMAD.IADD R84, R84, 0x1, -R68 ;  /* 0x000000015454d824 */ /* 0x000fe200078e0a44 */
[----:B------:R-:W-:-:S04]  /*ecc0*/  SEL R82, R73, R82, !P1 ;  /* 0x0000005249527207 */ /* 0x000fc80004800000 */
[----:B------:R-:W-:Y:S01]  /*ecd0*/  ISETP.GT.U32.AND P6, PT, R68, R84, PT ;  /* 0x000000544400720c */ /* 0x000fe20003fc4070 */
[----:B-1----:R-:W-:Y:S01]  /*ece0*/  IMAD R82, R82, UR5, RZ ;  /* 0x0000000552527c24 */ /* 0x002fe2000f8e02ff */
[----:B------:R-:W-:Y:S01]  /*ecf0*/  ISETP.GT.U32.AND P5, PT, R68, R83, PT ;  /* 0x000000534400720c */ /* 0x000fe20003fa4070 */
[--C-:B------:R-:W-:Y:S01]  /*ed00*/  @!P3 IMAD.IADD R85, R85, 0x1, -R68.reuse ;  /* 0x000000015555b824 */ /* 0x100fe200078e0a44 */
[----:B------:R-:W-:Y:S01]  /*ed10*/  PRMT R61, RZ, 0x7610, R61 ;  /* 0x00007610ff3d7816 */ /* 0x000fe2000000003d */
[----:B------:R-:W1:Y:S08]  /*ed20*/  LDCU UR5, c[0x0][0x3b0] ;  /* 0x00007600ff0577ac */ /* 0x000e700008000800 */
[--C-:B------:R-:W-:Y:S01]  /*ed30*/  @!P6 IMAD.IADD R84, R84, 0x1, -R68.reuse ;  /* 0x000000015454e824 */ /* 0x100fe200078e0a44 */
[----:B0-----:R-:W-:Y:S01]  /*ed40*/  LEA R5, P6, R82, R72, 0x1 ;  /* 0x0000004852057211 */ /* 0x001fe200078c08ff */
[----:B------:R-:W-:-:S04]  /*ed50*/  @!P5 IMAD.IADD R83, R83, 0x1, -R68 ;  /* 0x000000015353d824 */ /* 0x000fc800078e0a44 */
[----:B------:R-:W-:-:S05]  /*ed60*/  @!P4 IMAD.MOV R83, RZ, RZ, -R83 ;  /* 0x000000ffff53c224 */ /* 0x000fca00078e0a53 */
[----:B------:R-:W-:-:S05]  /*ed70*/  SEL R83, R73, R83, !P1 ;  /* 0x0000005349537207 */ /* 0x000fca0004800000 */
[----:B------:R-:W-:Y:S01]  /*ed80*/  IMAD R83, R83, UR4, RZ ;  /* 0x0000000453537c24 */ /* 0x000fe2000f8e02ff */
[----:B------:R-:W-:Y:S01]  /*ed90*/  PRMT R6, RZ, 0x7610, R6 ;  /* 0x00007610ff067816 */ /* 0x000fe20000000006 */
[----:B------:R-:W0:Y:S01]  /*eda0*/  LDCU UR4, c[0x0][0x3b0] ;  /* 0x00007600ff0477ac */ /* 0x000e220008000800 */
[----:B----4-:R4:W-:Y:S01]  /*edb0*/  STL [R1+0x364], R65 ;  /* 0x0003644101007387 */ /* 0x0109e20000100800 */
[----:B--2---:R-:W-:-:S03]  /*edc0*/  ISETP.GE.AND P3, PT, R4, RZ, PT ;  /* 0x000000ff0400720c */ /* 0x004fc60003f66270 */
[----:B----4-:R-:W2:Y:S01]  /*edd0*/  LDL R65, [R1+0x1104] ;  /* 0x0011040001417983 */ /* 0x010ea20000100800 */
[----:B------:R-:W-:-:S03]  /*ede0*/  LEA.HI.X.SX32 R4, R82, R69, 0x1, P6 ;  /* 0x0000004552047211 */ /* 0x000fc600030f0eff */
[----:B------:R4:W-:Y:S01]  /*edf0*/  STL [R1+0x63c], R5 ;  /* 0x00063c0501007387 */ /* 0x0009e20000100800 */
[----:B------:R-:W-:-:S03]  /*ee00*/  ISETP.GT.U32.AND P6, PT, R68, R86, PT ;  /* 0x000000564400720c */ /* 0x000fc60003fc4070 */
[----:B------:R0:W-:Y:S01]  /*ee10*/  STL [R1+0x638], R4 ;  /* 0x0006380401007387 */ /* 0x0001e20000100800 */
[----:B----4-:R-:W-:-:S04]  /*ee20*/  @P0 LOP3.LUT R5, R5, R4, RZ, 0x3c, !PT ;  /* 0x0000000405050212 */ /* 0x010fc800078e3cff */
[----:B0-----:R-:W-:-:S04]  /*ee30*/  @P0 LOP3.LUT R4, R5, R4, RZ, 0x3c, !PT ;  /* 0x0000000405040212 */ /* 0x001fc800078e3cff */
[----:B------:R-:W-:-:S05]  /*ee40*/  @P0 LOP3.LUT R5, R5, R4, RZ, 0x3c, !PT ;  /* 0x0000000405050212 */ /* 0x000fca00078e3cff */
[----:B------:R0:W4:Y:S01]  /*ee50*/  @P0 LDG.E.U16 R61, desc[UR20][R4.64] ;  /* 0x00000014043d0981 */ /* 0x000122000c1e1500 */
[----:B------:R-:W-:Y:S01]  /*ee60*/  @!P6 IMAD.IADD R86, R86, 0x1, -R68 ;  /* 0x000000015656e824 */ /* 0x000fe200078e0a44 */
[----:B0-----:R-:W-:-:S04]  /*ee70*/  LEA R4, P6, R83, R72, 0x1 ;  /* 0x0000004853047211 */ /* 0x001fc800078c08ff */
[----:B------:R-:W-:-:S05]  /*ee80*/  LEA.HI.X.SX32 R5, R83, R69, 0x1, P6 ;  /* 0x0000004553057211 */ /* 0x000fca00030f0eff */
[----:B------:R0:W3:Y:S01]  /*ee90*/  @P0 LDG.E.U16 R6, desc[UR20][R4.64] ;  /* 0x0000001404060981 */ /* 0x0000e2000c1e1500 */
[----:B------:R-:W-:Y:S01]  /*eea0*/  ISETP.GT.U32.AND P4, PT, R68, R85, PT ;  /* 0x000000554400720c */ /* 0x000fe20003f84070 */
[----:B------:R-:W-:Y:S01]  /*eeb0*/  @!P3 IMAD.MOV R84, RZ, RZ, -R84 ;  /* 0x000000ffff54b224 */ /* 0x000fe200078e0a54 */
[----:B------:R-:W-:-:S04]  /*eec0*/  ISETP.GE.AND P3, PT, R67, RZ, PT ;  /* 0x000000ff4300720c */ /* 0x000fc80003f66270 */
[----:B------:R-:W-:-:S05]  /*eed0*/  SEL R84, R73, R84, !P1 ;  /* 0x0000005449547207 */ /* 0x000fca0004800000 */
[----:B-1----:R-:W-:Y:S01]  /*eee0*/  IMAD R84, R84, UR5, RZ ;  /* 0x0000000554547c24 */ /* 0x002fe2000f8e02ff */
[----:B------:R-:W-:Y:S01]  /*eef0*/  PRMT R62, RZ, 0x7610, R62 ;  /* 0x00007610ff3e7816 */ /* 0x000fe2000000003e */
[----:B------:R-:W-:Y:S01]  /*ef00*/  @!P4 IMAD.IADD R85, R85, 0x1, -R68 ;  /* 0x000000015555c824 */ /* 0x000fe200078e0a44 */
[----:B------:R-:W-:Y:S01]  /*ef10*/  ISETP.GT.U32.AND P5, PT, R68, R87, PT ;  /* 0x000000574400720c */ /* 0x000fe20003fa4070 */
[----:B------:R-:W1:Y:S01]  /*ef20*/  LDCU UR5, c[0x0][0x3b0] ;  /* 0x00007600ff0577ac */ /* 0x000e620008000800 */
[----:B--2---:R-:W-:Y:S02]  /*ef30*/  ISETP.GE.AND P4, PT, R65, RZ, PT ;  /* 0x000000ff4100720c */ /* 0x004fe40003f86270 */
[----:B------:R-:W-:Y:S01]  /*ef40*/  LEA R65, P6, R84, R72, 0x1 ;  /* 0x0000004854417211 */ /* 0x000fe200078c08ff */
[----:B----4-:R2:W-:Y:S04]  /*ef50*/  STL [R1+0x360], R61 ;  /* 0x0003603d01007387 */ /* 0x0105e80000100800 */
[----:B--2---:R-:W2:Y:S04]  /*ef60*/  LDL.LU R61, [R1+0x1434] ;  /* 0x00143400013d7983 */ /* 0x004ea80000300800 */
[----:B------:R-:W4:Y:S04]  /*ef70*/  LDL R67, [R1+0x1158] ;  /* 0x0011580001437983 */ /* 0x000f280000100800 */
[----:B------:R0:W-:Y:S04]  /*ef80*/  STL [R1+0x66c], R4 ;  /* 0x00066c0401007387 */ /* 0x0001e80000100800 */
[----:B------:R1:W-:Y:S01]  /*ef90*/  STL [R1+0x668], R5 ;  /* 0x0006680501007387 */ /* 0x0003e20000100800 */
[----:B0-----:R-:W-:-:S03]  /*efa0*/  @P0 IMAD.MOV.U32 R4, RZ, RZ, R65 ;  /* 0x000000ffff040224 */ /* 0x001fc600078e0041 */
[----:B---3--:R0:W-:Y:S01]  /*efb0*/  STL [R1+0x4e0], R6 ;  /* 0x0004e00601007387 */ /* 0x0081e20000100800 */
[----:B-1----:R-:W-:-:S05]  /*efc0*/  LEA.HI.X.SX32 R5, R84, R69, 0x1, P6 ;  /* 0x0000004554057211 */ /* 0x002fca00030f0eff */
[----:B------:R1:W3:Y:S04]  /*efd0*/  @P0 LDG.E.U16 R62, desc[UR20][R4.64] ;  /* 0x00000014043e0981 */ /* 0x0002e8000c1e1500 */
[----:B0-----:R-:W2:Y:S01]  /*efe0*/  LDL R6, [R1+0x1144] ;  /* 0x0011440001067983 */ /* 0x001ea20000100800 */
[----:B------:R-:W-:-:S05]  /*eff0*/  @!P5 IMAD.IADD R87, R87, 0x1, -R68 ;  /* 0x000000015757d824 */ /* 0x000fca00078e0a44 */
        /* <DEDUP_REMOVED lines=12> */
[----:B------:R-:W-:Y:S01]  /*f0c0*/  STL [R1+0x69c], R65 ;  /* 0x00069c4101007387 */ /* 0x000fe20000100800 */
[----:B------:R-:W-:Y:S01]  /*f0d0*/  @!P3 IMAD.IADD R86, R86, 0x1, -R68 ;  /* 0x000000015656b824 */ /* 0x000fe200078e0a44 */
[----:B------:R-:W-:Y:S01]  /*f0e0*/  PRMT R52, RZ, 0x7610, R52 ;  /* 0x00007610ff347816 */ /* 0x000fe20000000034 */
[----:B------:R-:W-:Y:S02]  /*f0f0*/  IMAD R87, R87, UR4, RZ ;  /* 0x0000000457577c24 */ /* 0x000fe4000f8e02ff */
[----:B------:R-:W-:Y:S01]  /*f100*/  @!P6 IMAD.IADD R89, R89, 0x1, -R68 ;  /* 0x000000015959e824 */ /* 0x000fe200078e0a44 */
[C---:B-1----:R-:W-:Y:S01]  /*f110*/  LEA R4, P6, R85.reuse, R72, 0x1 ;  /* 0x0000004855047211 */ /* 0x042fe200078c08ff */
[----:B------:R0:W-:Y:S01]  /*f120*/  STL [R1+0x698], R5 ;  /* 0x0006980501007387 */ /* 0x0001e20000100800 */
[----:B------:R-:W-:Y:S01]  /*f130*/  PRMT R60, RZ, 0x7610, R60 ;  /* 0x00007610ff3c7816 */ /* 0x000fe2000000003c */
[----:B------:R-:W1:Y:S02]  /*f140*/  LDCU UR4, c[0x0][0x3b0] ;  /* 0x00007600ff0477ac */ /* 0x000e640008000800 */
[----:B------:R-:W-:Y:S01]  /*f150*/  @!P5 IMAD.IADD R88, R88, 0x1, -R68 ;  /* 0x000000015858d824 */ /* 0x000fe200078e0a44 */
[----:B------:R-:W-:Y:S01]  /*f160*/  PRMT R7, RZ, 0x7610, R7 ;  /* 0x00007610ff077816 */ /* 0x000fe20000000007 */
[----:B------:R-:W1:Y:S01]  /*f170*/  LDCU UR11, c[0x0][0x3b0] ;  /* 0x00007600ff0b77ac */ /* 0x000e620008000800 */
[----:B0-----:R-:W-:-:S05]  /*f180*/  LEA.HI.X.SX32 R5, R85, R69, 0x1, P6 ;  /* 0x0000004555057211 */ /* 0x001fca00030f0eff */
[----:B------:R0:W2:Y:S01]  /*f190*/  @P0 LDG.E.U16 R52, desc[UR20][R4.64] ;  /* 0x0000001404340981 */ /* 0x0000a2000c1e1500 */
[----:B----4-:R-:W-:-:S13]  /*f1a0*/  ISETP.GE.AND P4, PT, R67, RZ, PT ;  /* 0x000000ff4300720c */ /* 0x010fda0003f86270 */
[----:B------:R-:W-:Y:S01]  /*f1b0*/  @!P4 IMAD.MOV R86, RZ, RZ, -R86 ;  /* 0x000000ffff56c224 */ /* 0x000fe200078e0a56 */
[----:B------:R-:W-:-:S04]  /*f1c0*/  LEA R65, P4, R87, R72, 0x1 ;  /* 0x0000004857417211 */ /* 0x000fc800078808ff */
[----:B------:R-:W-:Y:S02]  /*f1d0*/  LEA.HI.X.SX32 R67, R87, R69, 0x1, P4 ;  /* 0x0000004557437211 */ /* 0x000fe400020f0eff */
[----:B------:R-:W-:Y:S01]  /*f1e0*/  SEL R86, R73, R86, !P1 ;  /* 0x0000005649567207 */ /* 0x000fe20004800000 */
[----:B---3--:R3:W-:Y:S01]  /*f1f0*/  STL [R1+0x4dc], R62 ;  /* 0x0004dc3e01007387 */ /* 0x0087e20000100800 */
[----:B--2---:R-:W-:-:S03]  /*f200*/  ISETP.GE.AND P5, PT, R6, RZ, PT ;  /* 0x000000ff0600720c */ /* 0x004fc60003fa6270 */
[----:B---3--:R-:W2:Y:S04]  /*f210*/  LDL R62, [R1+0x116c] ;  /* 0x00116c00013e7983 */ /* 0x008ea80000100800 */
[----:B------:R0:W-:Y:S04]  /*f220*/  STL [R1+0x6cc], R4 ;  /* 0x0006cc0401007387 */ /* 0x0001e80000100800 */
[----:B------:R-:W-:Y:S01]  /*f230*/  STL [R1+0x6fc], R65 ;  /* 0x0006fc4101007387 */ /* 0x000fe20000100800 */
[----:B------:R-:W-:Y:S01]  /*f240*/  IMAD R86, R86, UR5, RZ ;  /* 0x0000000556567c24 */ /* 0x000fe2000f8e02ff */
[C---:B------:R-:W-:Y:S01]  /*f250*/  ISETP.GT.U32.AND P3, PT, R68.reuse, R89, PT ;  /* 0x000000594400720c */ /* 0x040fe20003f64070 */
[----:B------:R-:W-:Y:S01]  /*f260*/  @!P5 IMAD.MOV R88, RZ, RZ, -R88 ;  /* 0x000000ffff58d224 */ /* 0x000fe200078e0a58 */
[----:B------:R-:W3:Y:S01]  /*f270*/  LDL R6, [R1+0x1190] ;  /* 0x0011900001067983 */ /* 0x000ee20000100800 */
[----:B------:R-:W-:Y:S01]  /*f280*/  PRMT R59, RZ, 0x7610, R59 ;  /* 0x00007610ff3b7816 */ /* 0x000fe2000000003b */
[----:B0-----:R-:W-:Y:S01]  /*f290*/  @P0 IMAD.MOV.U32 R4, RZ, RZ, R65 ;  /* 0x000000ffff040224 */ /* 0x001fe200078e0041 */
[----:B------:R-:W-:Y:S01]  /*f2a0*/  ISETP.GT.U32.AND P4, PT, R68, R90, PT ;  /* 0x0000005a4400720c */ /* 0x000fe20003f84070 */
[----:B------:R0:W-:Y:S01]  /*f2b0*/  STL [R1+0x6c8], R5 ;  /* 0x0006c80501007387 */ /* 0x0001e20000100800 */
[----:B------:R-:W4:Y:S01]  /*f2c0*/  LDCU UR5, c[0x0][0x3b0] ;  /* 0x00007600ff0577ac */ /* 0x000f220008000800 */
[----:B0-----:R-:W-:-:S05]  /*f2d0*/  @P0 IMAD.MOV.U32 R5, RZ, RZ, R67 ;  /* 0x000000ffff050224 */ /* 0x001fca00078e0043 */
[----:B------:R0:W4:Y:S02]  /*f2e0*/  @P0 LDG.E.U16 R60, desc[UR20][R4.64] ;  /* 0x00000014043c0981 */ /* 0x000124000c1e1500 */
[----:B0-----:R-:W-:-:S04]  /*f2f0*/  LEA R4, P5, R86, R72, 0x1 ;  /* 0x0000004856047211 */ /* 0x001fc800078a08ff */
[----:B------:R-:W-:-:S05]  /*f300*/  LEA.HI.X.SX32 R5, R86, R69, 0x1, P5 ;  /* 0x0000004556057211 */ /* 0x000fca00028f0eff */
[----:B------:R0:W4:Y:S01]  /*f310*/  @P0 LDG.E.U16 R7, desc[UR20][R4.64] ;  /* 0x0000001404070981 */ /* 0x000122000c1e1500 */
[----:B------:R-:W-:Y:S01]  /*f320*/  @!P3 IMAD.IADD R89, R89, 0x1, -R68 ;  /* 0x000000015959b824 */ /* 0x000fe200078e0a44 */
[----:B------:R-:W-:Y:S02]  /*f330*/  ISETP.GT.U32.AND P3, PT, R68, R91, PT ;  /* 0x0000005b4400720c */ /* 0x000fe40003f64070 */
[----:B------:R-:W-:Y:S01]  /*f340*/  SEL R88, R73, R88, !P1 ;  /* 0x0000005849587207 */ /* 0x000fe20004800000 */
[----:B------:R-:W-:Y:S04]  /*f350*/  STL [R1+0x6f8], R67 ;  /* 0x0006f84301007387 */ /* 0x000fe80000100800 */
[----:B------:R0:W-:Y:S01]  /*f360*/  STL [R1+0x4d8], R52 ;  /* 0x0004d83401007387 */ /* 0x0001e20000100800 */
[----:B------:R-:W-:Y:S01]  /*f370*/  IMAD R88, R88, UR12, RZ ;  /* 0x0000000c58587c24 */ /* 0x000fe2000f8e02ff */
[----:B------:R-:W-:-:S02]  /*f380*/  PRMT R56, RZ, 0x7610, R56 ;  /* 0x00007610ff387816 */ /* 0x000fc40000000038 */
[----:B--2---:R-:W-:Y:S01]  /*f390*/  ISETP.GE.AND P6, PT, R62, RZ, PT ;  /* 0x000000ff3e00720c */ /* 0x004fe20003fc6270 */
[----:B0-----:R-:W2:Y:S01]  /*f3a0*/  LDL.LU R52, [R1+0x1430] ;  /* 0x0014300001347983 */ /* 0x001ea20000300800 */
[--C-:B------:R-:W-:Y:S01]  /*f3b0*/  @!P3 IMAD.IADD R91, R91, 0x1, -R68.reuse ;  /* 0x000000015b5bb824 */ /* 0x100fe200078e0a44 */
[----:B------:R-:W-:Y:S01]  /*f3c0*/  PRMT R55, RZ, 0x7610, R55 ;  /* 0x00007610ff377816 */ /* 0x000fe20000000037 */
[----:B------:R-:W-:Y:S01]  /*f3d0*/  @!P4 IMAD.IADD R90, R90, 0x1, -R68 ;  /* 0x000000015a5ac824 */ /* 0x000fe200078e0a44 */
[----:B------:R-:W2:Y:S01]  /*f3e0*/  LDL R67, [R1+0x11bc] ;  /* 0x0011bc0001437983 */ /* 0x000ea20000100800 */
[----:B------:R-:W-:Y:S01]  /*f3f0*/  PRMT R54, RZ, 0x7610, R54 ;  /* 0x00007610ff367816 */ /* 0x000fe20000000036 */
[----:B------:R-:W0:Y:S02]  /*f400*/  LDCU UR12, c[0x0][0x3b0] ;  /* 0x00007600ff0c77ac */ /* 0x000e240008000800 */
[----:B------:R-:W-:Y:S04]  /*f410*/  STL [R1+0x72c], R4 ;  /* 0x00072c0401007387 */ /* 0x000fe80000100800 */
[----:B------:R-:W-:Y:S01]  /*f420*/  STL [R1+0x728], R5 ;  /* 0x0007280501007387 */ /* 0x000fe20000100800 */
[----:B------:R-:W-:-:S03]  /*f430*/  @!P6 IMAD.MOV R89, RZ, RZ, -R89 ;  /* 0x000000ffff59e224 */ /* 0x000fc600078e0a59 */
[----:B------:R-:W2:Y:S01]  /*f440*/  LDL R62, [R1+0x11e4] ;  /* 0x0011e400013e7983 */ /* 0x000ea20000100800 */
[----:B---3--:R-:W-:-:S03]  /*f450*/  ISETP.GE.AND P3, PT, R6, RZ, PT ;  /* 0x000000ff0600720c */ /* 0x008fc60003f66270 */
[----:B----4-:R3:W-:Y:S04]  /*f460*/  STL [R1+0x4d4], R60 ;  /* 0x0004d43c01007387 */ /* 0x0107e80000100800 */
[----:B------:R-:W4:Y:S01]  /*f470*/  LDL.LU R6, [R1] ;  /* 0x0000000001067983 */ /* 0x000f220000300800 */
[----:B---3--:R-:W-:-:S04]  /*f480*/  LEA R60, P6, R88, R72, 0x1 ;  /* 0x00000048583c7211 */ /* 0x008fc800078c08ff */
[----:B------:R-:W-:Y:S01]  /*f490*/  LEA.HI.X.SX32 R4, R88, R69, 0x1, P6 ;  /* 0x0000004558047211 */ /* 0x000fe200030f0eff */
[----:B------:R-:W-:Y:S04]  /*f4a0*/  STL [R1+0x75c], R60 ;  /* 0x00075c3c01007387 */ /* 0x000fe80000100800 */
[----:B------:R3:W-:Y:S01]  /*f4b0*/  STL [R1+0x4d0], R7 ;  /* 0x0004d00701007387 */ /* 0x0007e20000100800 */
[----:B------:R-:W-:-:S03]  /*f4c0*/  @P0 IMAD.MOV.U32 R5, RZ, RZ, R4 ;  /* 0x000000ffff050224 */ /* 0x000fc600078e0004 */
[----:B---3--:R-:W3:Y:S04]  /*f4d0*/  LDL.LU R7, [R1+0x4] ;  /* 0x0000040001077983 */ /* 0x008ee80000300800 */
[----:B------:R0:W-:Y:S02]  /*f4e0*/  STL [R1+0x758], R4 ;  /* 0x0007580401007387 */ /* 0x0001e40000100800 */
[----:B0-----:R-:W-:-:S05]  /*f4f0*/  @P0 IMAD.MOV.U32 R4, RZ, RZ, R60 ;  /* 0x000000ffff040224 */ /* 0x001fca00078e003c */
[----:B------:R-:W2:Y:S01]  /*f500*/  @P0 LDG.E.U16 R59, desc[UR20][R4.64] ;  /* 0x00000014043b0981 */ /* 0x000ea2000c1e1500 */
[C---:B------:R-:W-:Y:S02]  /*f510*/  ISETP.GT.U32.AND P5, PT, R68.reuse, R90, PT ;  /* 0x0000005a4400720c */ /* 0x040fe40003fa4070 */
[----:B------:R-:W-:Y:S02]  /*f520*/  ISETP.GT.U32.AND P4, PT, R68, R92, PT ;  /* 0x0000005c4400720c */ /* 0x000fe40003f84070 */
[----:B------:R-:W-:-:S05]  /*f530*/  SEL R89, R73, R89, !P1 ;  /* 0x0000005949597207 */ /* 0x000fca0004800000 */
[----:B-1----:R-:W-:Y:S01]  /*f540*/  IMAD R89, R89, UR4, RZ ;  /* 0x0000000459597c24 */ /* 0x002fe2000f8e02ff */
[----:B------:R-:W0:Y:S03]  /*f550*/  LDCU UR4, c[0x0][0x3b0] ;  /* 0x00007600ff0477ac */ /* 0x000e260008000800 */
[--C-:B------:R-:W-:Y:S02]  /*f560*/  @!P5 IMAD.IADD R90, R90, 0x1, -R68.reuse ;  /* 0x000000015a5ad824 */ /* 0x100fe400078e0a44 */
[----:B------:R-:W-:Y:S02]  /*f570*/  @!P4 IMAD.IADD R92, R92, 0x1, -R68 ;  /* 0x000000015c5cc824 */ /* 0x000fe400078e0a44 */
[----:B------:R-:W-:-:S03]  /*f580*/  @!P3 IMAD.MOV R90, RZ, RZ, -R90 ;  /* 0x000000ffff5ab224 */ /* 0x000fc600078e0a5a */
[----:B------:R-:W-:Y:S02]  /*f590*/  ISETP.GT.U32.AND P3, PT, R68, R92, PT ;  /* 0x0000005c4400720c */ /* 0x000fe40003f64070 */
[----:B------:R-:W-:-:S05]  /*f5a0*/  SEL R90, R73, R90, !P1 ;  /* 0x0000005a495a7207 */ /* 0x000fca0004800000 */
[----:B------:R-:W-:Y:S01]  /*f5b0*/  IMAD R90, R90, UR5, RZ ;  /* 0x000000055a5a7c24 */ /* 0x000fe2000f8e02ff */
[----:B--2---:R1:W-:Y:S05]  /*f5c0*/  STL [R1+0x4cc], R59 ;  /* 0x0004cc3b01007387 */ /* 0x0043ea0000100800 */
[----:B------:R-:W-:Y:S01]  /*f5d0*/  @!P3 IMAD.IADD R92, R92, 0x1, -R68 ;  /* 0x000000015c5cb824 */ /* 0x000fe200078e0a44 */
[----:B------:R-:W-:Y:S01]  /*f5e0*/  ISETP.GT.U32.AND P5, PT, R68, R91, PT ;  /* 0x0000005b4400720c */ /* 0x000fe20003fa4070 */
[----:B------:R-:W2:Y:S01]  /*f5f0*/  LDCU UR5, c[0x0][0x3b0] ;  /* 0x00007600ff0577ac */ /* 0x000ea20008000800 */
[----:B------:R-:W2:Y:S01]  /*f600*/  LDL R65, [R1+0x11c0] ;  /* 0x0011c00001417983 */ /* 0x000ea20000100800 */
[----:B-1----:R-:W-:-:S04]  /*f610*/  LEA R59, P6, R89, R72, 0x1 ;  /* 0x00000048593b7211 */ /* 0x002fc800078c08ff */
[----:B------:R-:W-:Y:S01]  /*f620*/  LEA.HI.X.SX32 R4, R89, R69, 0x1, P6 ;  /* 0x0000004559047211 */ /* 0x000fe200030f0eff */
[----:B------:R-:W-:Y:S04]  /*f630*/  STL [R1+0x78c], R59 ;  /* 0x00078c3b01007387 */ /* 0x000fe80000100800 */
[----:B------:R1:W-:Y:S01]  /*f640*/  STL [R1+0x788], R4 ;  /* 0x0007880401007387 */ /* 0x0003e20000100800 */
[----:B------:R-:W-:Y:S02]  /*f650*/  @P0 IMAD.MOV.U32 R5, RZ, RZ, R4 ;  /* 0x000000ffff050224 */ /* 0x000fe400078e0004 */
[----:B-1----:R-:W-:-:S05]  /*f660*/  @P0 IMAD.MOV.U32 R4, RZ, RZ, R59 ;  /* 0x000000ffff040224 */ /* 0x002fca00078e003b */
[----:B------:R1:W2:Y:S02]  /*f670*/  @P0 LDG.E.U16 R56, desc[UR20][R4.64] ;  /* 0x0000001404380981 */ /* 0x0002a4000c1e1500 */
[----:B-1----:R-:W-:-:S04]  /*f680*/  LEA R4, P3, R90, R72, 0x1 ;  /* 0x000000485a047211 */ /* 0x002fc800078608ff */
[----:B------:R-:W-:-:S05]  /*f690*/  LEA.HI.X.SX32 R5, R90, R69, 0x1, P3 ;  /* 0x000000455a057211 */ /* 0x000fca00018f0eff */
[----:B------:R-:W3:Y:S01]  /*f6a0*/  @P0 LDG.E.U16 R55, desc[UR20][R4.64] ;  /* 0x0000001404370981 */ /* 0x000ee2000c1e1500 */
[----:B------:R-:W-:Y:S01]  /*f6b0*/  ISETP.GE.AND P4, PT, R67, RZ, PT ;  /* 0x000000ff4300720c */ /* 0x000fe20003f86270 */
[----:B------:R-:W-:Y:S01]  /*f6c0*/  @!P5 IMAD.IADD R91, R91, 0x1, -R68 ;  /* 0x000000015b5bd824 */ /* 0x000fe200078e0a44 */
[----:B------:R-:W-:Y:S01]  /*f6d0*/  ISETP.GE.AND P6, PT, R62, RZ, PT ;  /* 0x000000ff3e00720c */ /* 0x000fe20003fc6270 */
[----:B------:R-:W3:Y:S04]  /*f6e0*/  LDL R67, [R1+0x11fc] ;  /* 0x0011fc0001437983 */ /* 0x000ee80000100800 */
[----:B------:R-:W4:Y:S06]  /*f6f0*/  LDL.LU R60, [R1+0x10] ;  /* 0x00001000013c7983 */ /* 0x000f2c0000300800 */
[----:B------:R-:W-:-:S05]  /*f700*/  @!P4 IMAD.MOV R91, RZ, RZ, -R91 ;  /* 0x000000ffff5bc224 */ /* 0x000fca00078e0a5b */
[----:B------:R-:W-:Y:S01]  /*f710*/  SEL R91, R73, R91, !P1 ;  /* 0x0000005b495b7207 */ /* 0x000fe20004800000 */
[----:B------:R-:W-:-:S04]  /*f720*/  @!P6 IMAD.MOV R92, RZ, RZ, -R92 ;  /* 0x000000ffff5ce224 */ /* 0x000fc800078e0a5c */
[----:B0-----:R-:W-:Y:S01]  /*f730*/  IMAD R91, R91, UR4, RZ ;  /* 0x000000045b5b7c24 */ /* 0x001fe2000f8e02ff */
[----:B--2---:R0:W-:Y:S01]  /*f740*/  STL [R1+0x4c8], R56 ;  /* 0x0004c83801007387 */ /* 0x0041e20000100800 */
[----:B------:R-:W-:Y:S01]  /*f750*/  ISETP.GT.U32.AND P5, PT, R68, R93, PT ;  /* 0x0000005d4400720c */ /* 0x000fe20003fa4070 */
[----:B------:R-:W1:Y:S02]  /*f760*/  LDCU UR4, c[0x0][0x3b0] ;  /* 0x00007600ff0477ac */ /* 0x000e640008000800 */
[----:B0-----:R-:W2:Y:S04]  /*f770*/  LDL.LU R56, [R1+0xc] ;  /* 0x00000c0001387983 */ /* 0x001ea80000300800 */
[----:B------:R-:W-:Y:S04]  /*f780*/  STL [R1+0x7bc], R4 ;  /* 0x0007bc0401007387 */ /* 0x000fe80000100800 */
[----:B------:R-:W-:Y:S04]  /*f790*/  STL [R1+0x7b8], R5 ;  /* 0x0007b80501007387 */ /* 0x000fe80000100800 */
[----:B------:R-:W2:Y:S04]  /*f7a0*/  LDL R62, [R1+0x1218] ;  /* 0x00121800013e7983 */ /* 0x000ea80000100800 */
[----:B---3--:R0:W-:Y:S04]  /*f7b0*/  STL [R1+0x4c4], R55 ;  /* 0x0004c43701007387 */ /* 0x0081e80000100800 */
[----:B------:R-:W3:Y:S01]  /*f7c0*/  LDL.LU R59, [R1+0x8] ;  /* 0x00000800013b7983 */ /* 0x000ee20000300800 */
[----:B0-----:R-:W-:-:S04]  /*f7d0*/  LEA R55, P6, R91, R72, 0x1 ;  /* 0x000000485b377211 */ /* 0x001fc800078c08ff */
[----:B------:R-:W-:Y:S01]  /*f7e0*/  LEA.HI.X.SX32 R4, R91, R69, 0x1, P6 ;  /* 0x000000455b047211 */ /* 0x000fe200030f0eff */
[----:B------:R-:W-:Y:S04]  /*f7f0*/  STL [R1+0x7ec], R55 ;  /* 0x0007ec3701007387 */ /* 0x000fe80000100800 */
[----:B------:R0:W-:Y:S01]  /*f800*/  STL [R1+0x7e8], R4 ;  /* 0x0007e80401007387 */ /* 0x0001e20000100800 */
[----:B------:R-:W-:Y:S02]  /*f810*/  @P0 IMAD.MOV.U32 R5, RZ, RZ, R4 ;  /* 0x000000ffff050224 */ /* 0x000fe400078e0004 */
[----:B0-----:R-:W-:-:S05]  /*f820*/  @P0 IMAD.MOV.U32 R4, RZ, RZ, R55 ;  /* 0x000000ffff040224 */ /* 0x001fca00078e0037 */
[----:B------:R-:W2:Y:S01]  /*f830*/  @P0 LDG.E.U16 R54, desc[UR20][R4.64] ;  /* 0x0000001404360981 */ /* 0x000ea2000c1e1500 */
[C---:B----4-:R-:W-:Y:S01]  /*f840*/  ISETP.GT.U32.AND P4, PT, R68.reuse, R6, PT ;  /* 0x000000064400720c */ /* 0x050fe20003f84070 */
[----:B------:R-:W-:Y:S01]  /*f850*/  @!P5 IMAD.IADD R93, R93, 0x1, -R68 ;  /* 0x000000015d5dd824 */ /* 0x000fe200078e0a44 */
[----:B------:R-:W-:-:S04]  /*f860*/  ISETP.GT.U32.AND P5, PT, R68, R7, PT ;  /* 0x000000074400720c */ /* 0x000fc80003fa4070 */
[----:B------:R-:W-:Y:S02]  /*f870*/  ISETP.GT.U32.AND P3, PT, R68, R93, PT ;  /* 0x0000005d4400720c */ /* 0x000fe40003f64070 */
[----:B------:R-:W-:-:S05]  /*f880*/  SEL R92, R73, R92, !P1 ;  /* 0x0000005c495c7207 */ /* 0x000fca0004800000 */
[--C-:B------:R-:W-:Y:S01]  /*f890*/  @!P4 IMAD.IADD R6, R6, 0x1, -R68.reuse ;  /* 0x000000010606c824 */ /* 0x100fe200078e0a44 */
[----:B------:R-:W-:Y:S01]  /*f8a0*/  ISETP.GE.AND P4, PT, R65, RZ, PT ;  /* 0x000000ff4100720c */ /* 0x000fe20003f86270 */
[----:B------:R-:W-:Y:S01]  /*f8b0*/  IMAD R92, R92, UR11, RZ ;  /* 0x0000000b5c5c7c24 */ /* 0x000fe2000f8e02ff */
[----:B------:R-:W-:Y:S01]  /*f8c0*/  PRMT R45, RZ, 0x7610, R45 ;  /* 0x00007610ff2d7816 */ /* 0x000fe2000000002d */
[--C-:B------:R-:W-:Y:S01]  /*f8d0*/  @!P5 IMAD.IADD R7, R7, 0x1, -R68.reuse ;  /* 0x000000010707d824 */ /* 0x100fe200078e0a44 */
[C---:B------:R-:W-:Y:S01]  /*f8e0*/  ISETP.GT.U32.AND P5, PT, R68.reuse, R6, PT ;  /* 0x000000064400720c */ /* 0x040fe20003fa4070 */
[----:B------:R-:W-:Y:S01]  /*f8f0*/  @!P3 IMAD.IADD R93, R93, 0x1, -R68 ;  /* 0x000000015d5db824 */ /* 0x000fe200078e0a44 */
[----:B------:R-:W-:Y:S01]  /*f900*/  PRMT R8, RZ, 0x7610, R8 ;  /* 0x00007610ff087816 */ /* 0x000fe20000000008 */
[----:B------:R-:W0:Y:S01]  /*f910*/  LDCU UR11, c[0x0][0x3b0] ;  /* 0x00007600ff0b77ac */ /* 0x000e220008000800 */
[----:B------:R-:W-:-:S05]  /*f920*/  ISETP.GT.U32.AND P3, PT, R68, R7, PT ;  /* 0x000000074400720c */ /* 0x000fca0003f64070 */
[----:B------:R-:W-:Y:S01]  /*f930*/  @!P4 IMAD.MOV R93, RZ, RZ, -R93 ;  /* 0x000000ffff5dc224 */ /* 0x000fe200078e0a5d */
[----:B------:R-:W-:-:S04]  /*f940*/  ISETP.GT.U32.AND P4, PT, R68, R60, PT ;  /* 0x0000003c4400720c */ /* 0x000fc80003f84070 */
[----:B------:R-:W-:Y:S01]  /*f950*/  SEL R93, R73, R93, !P1 ;  /* 0x0000005d495d7207 */ /* 0x000fe20004800000 */
[----:B------:R-:W-:-:S04]  /*f960*/  @!P5 IMAD.IADD R6, R6, 0x1, -R68 ;  /* 0x000000010606d824 */ /* 0x000fc800078e0a44 */
[----:B-1----:R-:W-:Y:S02]  /*f970*/  IMAD R93, R93, UR4, RZ ;  /* 0x000000045d5d7c24 */ /* 0x002fe4000f8e02ff */
[--C-:B------:R-:W-:Y:S02]  /*f980*/  @!P3 IMAD.IADD R7, R7, 0x1, -R68.reuse ;  /* 0x000000010707b824 */ /* 0x100fe400078e0a44 */
[----:B------:R-:W-:Y:S01]  /*f990*/  @!P4 IMAD.IADD R60, R60, 0x1, -R68 ;  /* 0x000000013c3cc824 */ /* 0x000fe200078e0a44 */
[----:B--2---:R1:W-:Y:S01]  /*f9a0*/  STL [R1+0x4c0], R54 ;  /* 0x0004c03601007387 */ /* 0x0043e20000100800 */
[----:B------:R-:W-:Y:S01]  /*f9b0*/  ISETP.GE.AND P5, PT, R67, RZ, PT ;  /* 0x000000ff4300720c */ /* 0x000fe20003fa6270 */
[----:B------:R-:W2:Y:S01]  /*f9c0*/  LDCU UR4, c[0x0][0x3b0] ;  /* 0x00007600ff0477ac */ /* 0x000ea20008000800 */
[----:B-1----:R-:W-:-:S04]  /*f9d0*/  LEA R54, P6, R92, R72, 0x1 ;  /* 0x000000485c367211 */ /* 0x002fc800078c08ff */
[----:B------:R-:W-:Y:S01]  /*f9e0*/  LEA.HI.X.SX32 R55, R92, R69, 0x1, P6 ;  /* 0x000000455c377211 */ /* 0x000fe200030f0eff */
[----:B------:R-:W-:-:S04]  /*f9f0*/  @P0 IMAD.MOV.U32 R4, RZ, RZ, R54 ;  /* 0x000000ffff040224 */ /* 0x000fc800078e0036 */
[----:B------:R-:W-:Y:S01]  /*fa00*/  @P0 IMAD.MOV.U32 R5, RZ, RZ, R55 ;  /* 0x000000ffff050224 */ /* 0x000fe200078e0037 */
[----:B------:R1:W-:Y:S04]  /*fa10*/  STL [R1+0x81c], R54 ;  /* 0x00081c3601007387 */ /* 0x0003e80000100800 */
[----:B------:R-:W-:Y:S04]  /*fa20*/  STL [R1+0x818], R55 ;  /* 0x0008183701007387 */ /* 0x000fe80000100800 */
[----:B------:R4:W2:Y:S04]  /*fa30*/  @P0 LDG.E.U16 R45, desc[UR20][R4.64] ;  /* 0x00000014042d0981 */ /* 0x0008a8000c1e1500 */
[----:B------:R0:W-:Y:S04]  /*fa40*/  STL [R1], R6 ;  /* 0x0000000601007387 */ /* 0x0001e80000100800 */
[----:B-1----:R-:W2:Y:S01]  /*fa50*/  LDL.LU R54, [R1+0x14] ;  /* 0x0000140001367983 */ /* 0x002ea20000300800 */
[----:B----4-:R-:W-:Y:S01]  /*fa60*/  IMAD.MOV.U32 R5, RZ, RZ, R6 ;  /* 0x000000ffff057224 */ /* 0x010fe200078e0006 */
[----:B0-----:R-:W-:-:S02]  /*fa70*/  LEA R6, P4, R93, R72, 0x1 ;  /* 0x000000485d067211 */ /* 0x001fc400078808ff */
[----:B------:R0:W-:Y:S01]  /*fa80*/  STL [R1+0x4], R7 ;  /* 0x0000040701007387 */ /* 0x0001e20000100800 */
[----:B------:R-:W-:-:S03]  /*fa90*/  IMAD.MOV.U32 R4, RZ, RZ, R7 ;  /* 0x000000ffff047224 */ /* 0x000fc600078e0007 */
[----:B------:R-:W4:Y:S01]  /*faa0*/  LDL R65, [R1+0x1240] ;  /* 0x0012400001417983 */ /* 0x000f220000100800 */
[----:B0-----:R-:W-:-:S05]  /*fab0*/  LEA.HI.X.SX32 R7, R93, R69, 0x1, P4 ;  /* 0x000000455d077211 */ /* 0x001fca00020f0eff */
[----:B------:R-:W4:Y:S04]  /*fac0*/  @P0 LDG.E.U16 R8, desc[UR20][R6.64] ;  /* 0x0000001406080981 */ /* 0x000f28000c1e1500 */
[----:B------:R0:W-:Y:S04]  /*fad0*/  STL [R1+0x84c], R6 ;  /* 0x00084c0601007387 */ /* 0x0001e80000100800 */
[----:B------:R-:W-:Y:S04]  /*fae0*/  STL [R1+0x848], R7 ;  /* 0x0008480701007387 */ /* 0x000fe80000100800 */
[----:B0-----:R-:W4:Y:S01]  /*faf0*/  LDL R6, [R1+0x1280] ;  /* 0x0012800001067983 */ /* 0x001f220000100800 */
[----:B------:R-:W-:-:S02]  /*fb00*/  ISETP.GT.U32.AND P6, PT, R68, R56, PT ;  /* 0x000000384400720c */ /* 0x000fc40003fc4070 */
[----:B------:R-:W-:Y:S01]  /*fb10*/  ISETP.GE.AND P3, PT, R62, RZ, PT ;  /* 0x000000ff3e00720c */ /* 0x000fe20003f66270 */
[----:B------:R-:W-:Y:S01]  /*fb20*/  @!P5 IMAD.MOV R5, RZ, RZ, -R5 ;  /* 0x000000ffff05d224 */ /* 0x000fe200078e0a05 */
[----:B---3--:R-:W-:Y:S01]  /*fb30*/  ISETP.GT.U32.AND P5, PT, R68, R59, PT ;  /* 0x0000003b4400720c */ /* 0x008fe20003fa4070 */
[----:B------:R-:W3:Y:S08]  /*fb40*/  LDL R62, [R1+0x1248] ;  /* 0x00124800013e7983 */ /* 0x000ef00000100800 */
[----:B------:R-:W-:-:S02]  /*fb50*/  @!P6 IMAD.IADD R56, R56, 0x1, -R68 ;  /* 0x000000013838e824 */ /* 0x000fc400078e0a44 */
[----:B------:R-:W-:Y:S01]  /*fb60*/  @!P3 IMAD.MOV R4, RZ, RZ, -R4 ;  /* 0x000000ffff04b224 */ /* 0x000fe200078e0a04 */
[C---:B------:R-:W-:Y:S02]  /*fb70*/  SEL R5, R73.reuse, R5, !P1 ;  /* 0x0000000549057207 */ /* 0x040fe40004800000 */
[----:B------:R-:W-:Y:S02]  /*fb80*/  ISETP.GT.U32.AND P3, PT, R68, R56, PT ;  /* 0x000000384400720c */ /* 0x000fe40003f64070 */
[----:B------:R-:W-:Y:S01]  /*fb90*/  SEL R4, R73, R4, !P1 ;  /* 0x0000000449047207 */ /* 0x000fe20004800000 */
[----:B------:R-:W-:Y:S01]  /*fba0*/  IMAD R5, R5, UR5, RZ ;  /* 0x0000000505057c24 */ /* 0x000fe2000f8e02ff */
[----:B------:R-:W-:Y:S01]  /*fbb0*/  PRMT R50, RZ, 0x7610, R50 ;  /* 0x00007610ff327816 */ /* 0x000fe20000000032 */
[--C-:B------:R-:W-:Y:S01]  /*fbc0*/  @!P5 IMAD.IADD R59, R59, 0x1, -R68.reuse ;  /* 0x000000013b3bd824 */ /* 0x100fe200078e0a44 */
[----:B------:R-:W-:Y:S01]  /*fbd0*/  PRMT R49, RZ, 0x7610, R49 ;  /* 0x00007610ff317816 */ /* 0x000fe20000000031 */
[----:B--2---:R-:W-:Y:S01]  /*fbe0*/  IMAD R4, R4, UR4, RZ ;  /* 0x0000000404047c24 */ /* 0x004fe2000f8e02ff */
[C---:B------:R-:W-:Y:S01]  /*fbf0*/  LEA R55, P6, R5.reuse, R72, 0x1 ;  /* 0x0000004805377211 */ /* 0x040fe200078c08ff */
[----:B------:R-:W0:Y:S04]  /*fc00*/  LDCU UR4, c[0x0][0x3b0] ;  /* 0x00007600ff0477ac */ /* 0x000e280008000800 */
[----:B------:R-:W-:Y:S01]  /*fc10*/  @!P3 IMAD.IADD R56, R56, 0x1, -R68 ;  /* 0x000000013838b824 */ /* 0x000fe200078e0a44 */
[----:B------:R-:W-:Y:S01]  /*fc20*/  LEA.HI.X.SX32 R5, R5, R69, 0x1, P6 ;  /* 0x0000004505057211 */ /* 0x000fe200030f0eff */
[----:B------:R-:W1:Y:S01]  /*fc30*/  LDCU UR5, c[0x0][0x3b0] ;  /* 0x00007600ff0577ac */ /* 0x000e620008000800 */
[----:B----4-:R-:W-:Y:S01]  /*fc40*/  ISETP.GE.AND P6, PT, R65, RZ, PT ;  /* 0x000000ff4100720c */ /* 0x010fe20003fc6270 */
[----:B------:R2:W-:Y:S04]  /*fc50*/  STL [R1+0x4b8], R8 ;  /* 0x0004b80801007387 */ /* 0x0005e80000100800 */
[----:B--2---:R-:W2:Y:S04]  /*fc60*/  LDL.LU R8, [R1+0x18] ;  /* 0x0000180001087983 */ /* 0x004ea80000300800 */
[----:B------:R-:W4:Y:S04]  /*fc70*/  LDL.LU R67, [R1+0x1c] ;  /* 0x00001c0001437983 */ /* 0x000f280000300800 */
[----:B------:R0:W-:Y:S01]  /*fc80*/  STL [R1+0x4bc], R45 ;  /* 0x0004bc2d01007387 */ /* 0x0001e20000100800 */
[----:B------:R-:W-:-:S02]  /*fc90*/  ISETP.GE.AND P3, PT, R6, RZ, PT ;  /* 0x000000ff0600720c */ /* 0x000fc40003f66270 */
[C---:B0-----:R-:W-:Y:S01]  /*fca0*/  LEA R45, P5, R4.reuse, R72, 0x1 ;  /* 0x00000048042d7211 */ /* 0x041fe200078a08ff */
[----:B------:R-:W-:Y:S03]  /*fcb0*/  STL [R1+0x87c], R55 ;  /* 0x00087c3701007387 */ /* 0x000fe60000100800 */
[----:B------:R-:W-:Y:S01]  /*fcc0*/  LEA.HI.X.SX32 R6, R4, R69, 0x1, P5 ;  /* 0x0000004504067211 */ /* 0x000fe200028f0eff */
[----:B------:R-:W-:Y:S01]  /*fcd0*/  @P0 IMAD.MOV.U32 R4, RZ, RZ, R55 ;  /* 0x000000ffff040224 */ /* 0x000fe200078e0037 */
[----:B------:R-:W2:Y:S04]  /*fce0*/  LDL.LU R65, [R1+0x142c] ;  /* 0x00142c0001417983 */ /* 0x000ea80000300800 */
[----:B------:R-:W-:Y:S04]  /*fcf0*/  STL [R1+0x8ac], R45 ;  /* 0x0008ac2d01007387 */ /* 0x000fe80000100800 */
[----:B------:R0:W-:Y:S04]  /*fd00*/  STL [R1+0x878], R5 ;  /* 0x0008780501007387 */ /* 0x0001e80000100800 */
[----:B------:R0:W2:Y:S02]  /*fd10*/  @P0 LDG.E.U16 R50, desc[UR20][R4.64] ;  /* 0x0000001404320981 */ /* 0x0000a4000c1e1500 */
[----:B0-----:R-:W-:-:S02]  /*fd20*/  @P0 IMAD.MOV.U32 R4, RZ, RZ, R45 ;  /* 0x000000ffff040224 */ /* 0x001fc400078e002d */
[----:B------:R-:W-:-:S05]  /*fd30*/  @P0 IMAD.MOV.U32 R5, RZ, RZ, R6 ;  /* 0x000000ffff050224 */ /* 0x000fca00078e0006 */
[----:B------:R0:W4:Y:S01]  /*fd40*/  @P0 LDG.E.U16 R49, desc[UR20][R4.64] ;  /* 0x0000001404310981 */ /* 0x000122000c1e1500 */
[C---:B------:R-:W-:Y:S02]  /*fd50*/  ISETP.GT.U32.AND P4, PT, R68.reuse, R60, PT ;  /* 0x0000003c4400720c */ /* 0x040fe40003f84070 */
[----:B------:R-:W-:-:S11]  /*fd60*/  ISETP.GT.U32.AND P5, PT, R68, R59, PT ;  /* 0x0000003b4400720c */ /* 0x000fd60003fa4070 */
[----:B------:R-:W-:Y:S01]  /*fd70*/  @!P4 IMAD.IADD R60, R60, 0x1, -R68 ;  /* 0x000000013c3cc824 */ /* 0x000fe200078e0a44 */
[----:B------:R-:W-:-:S03]  /*fd80*/  ISETP.GT.U32.AND P4, PT, R68, R54, PT ;  /* 0x000000364400720c */ /* 0x000fc60003f84070 */
[----:B0-----:R-:W-:Y:S02]  /*fd90*/  IMAD.MOV.U32 R5, RZ, RZ, R60 ;  /* 0x000000ffff057224 */ /* 0x001fe400078e003c */
[----:B------:R-:W-:Y:S02]  /*fda0*/  IMAD.MOV.U32 R4, RZ, RZ, R56 ;  /* 0x000000ffff047224 */ /* 0x000fe400078e0038 */
[----:B------:R-:W-:Y:S01]  /*fdb0*/  @!P6 IMAD.MOV R5, RZ, RZ, -R5 ;  /* 0x000000ffff05e224 */ /* 0x000fe200078e0a05 */
[----:B---3--:R-:W-:Y:S01]  /*fdc0*/  ISETP.GE.AND P6, PT, R62, RZ, PT ;  /* 0x000000ff3e00720c */ /* 0x008fe20003fc6270 */
[----:B------:R0:W-:Y:S04]  /*fdd0*/  STL [R1+0x8a8], R6 ;  /* 0x0008a80601007387 */ /* 0x0001e80000100800 */
[----:B------:R-:W-:Y:S01]  /*fde0*/  @!P4 IMAD.IADD R54, R54, 0x1, -R68 ;  /* 0x000000013636c824 */ /* 0x000fe200078e0a44 */
[----:B------:R-:W3:Y:S01]  /*fdf0*/  LDL R45, [R1+0x127c] ;  /* 0x00127c00012d7983 */ /* 0x000ee20000100800 */
[----:B------:R-:W-:-:S02]  /*fe00*/  @!P3 IMAD.MOV R4, RZ, RZ, -R4 ;  /* 0x000000ffff04b224 */ /* 0x000fc400078e0a04 */
[----:B------:R-:W-:Y:S01]  /*fe10*/  @!P5 IMAD.IADD R59, R59, 0x1, -R68 ;  /* 0x000000013b3bd824 */ /* 0x000fe200078e0a44 */
[----:B------:R-:W-:Y:S01]  /*fe20*/  ISETP.GT.U32.AND P3, PT, R68, R54, PT ;  /* 0x000000364400720c */ /* 0x000fe20003f64070 */
[----:B------:R-:W3:Y:S01]  /*fe30*/  LDL R62, [R1+0x12b4] ;  /* 0x0012b400013e7983 */ /* 0x000ee20000100800 */
[C---:B0-----:R-:W-:Y:S02]  /*fe40*/  SEL R6, R73.reuse, R5, !P1 ;  /* 0x0000000549067207 */ /* 0x041fe40004800000 */
[----:B------:R-:W-:Y:S01]  /*fe50*/  SEL R5, R73, R4, !P1 ;  /* 0x0000000449057207 */ /* 0x000fe20004800000 */
[----:B------:R-:W-:Y:S02]  /*fe60*/  IMAD.MOV.U32 R4, RZ, RZ, R59 ;  /* 0x000000ffff047224 */ /* 0x000fe400078e003b */
[----:B------:R-:W-:Y:S01]  /*fe70*/  IMAD R6, R6, UR11, RZ ;  /* 0x0000000b06067c24 */ /* 0x000fe2000f8e02ff */
[----:B------:R-:W-:Y:S01]  /*fe80*/  PRMT R58, RZ, 0x7610, R58 ;  /* 0x00007610ff3a7816 */ /* 0x000fe2000000003a */
[----:B------:R-:W-:Y:S01]  /*fe90*/  IMAD R5, R5, UR4, RZ ;  /* 0x0000000405057c24 */ /* 0x000fe2000f8e02ff */
[----:B------:R-:W-:Y:S01]  /*fea0*/  PRMT R7, RZ, 0x7610, R7 ;  /* 0x00007610ff077816 */ /* 0x000fe20000000007 */
[----:B------:R-:W-:Y:S01]  /*feb0*/  @!P6 IMAD.MOV R4, RZ, RZ, -R4 ;  /* 0x000000ffff04e224 */ /* 0x000fe200078e0a04 */
[----:B------:R-:W-:Y:S01]  /*fec0*/  LEA R56, P6, R6, R72, 0x1 ;  /* 0x0000004806387211 */ /* 0x000fe200078c08ff */
[----:B------:R-:W-:Y:S01]  /*fed0*/  @!P3 IMAD.IADD R54, R54, 0x1, -R68 ;  /* 0x000000013636b824 */ /* 0x000fe200078e0a44 */
[----:B------:R-:W-:Y:S01]  /*fee0*/  PRMT R43, RZ, 0x7610, R43 ;  /* 0x00007610ff2b7816 */ /* 0x000fe2000000002b */
[----:B------:R-:W0:Y:S01]  /*fef0*/  LDCU UR4, c[0x0][0x3b0] ;  /* 0x00007600ff0477ac */ /* 0x000e220008000800 */
[----:B------:R-:W-:-:S02]  /*ff00*/  LEA.HI.X.SX32 R59, R6, R69, 0x1, P6 ;  /* 0x00000045063b7211 */ /* 0x000fc400030f0eff */
[----:B------:R-:W-:Y:S01]  /*ff10*/  SEL R6, R73, R4, !P1 ;  /* 0x0000000449067207 */ /* 0x000fe20004800000 */
[----:B------:R-:W-:Y:S01]  /*ff20*/  @P0 IMAD.MOV.U32 R4, RZ, RZ, R56 ;  /* 0x000000ffff040224 */ /* 0x000fe200078e0038 */
[----:B------:R-:W-:Y:S01]  /*ff30*/  PRMT R42, RZ, 0x7610, R42 ;  /* 0x00007610ff2a7816 */ /* 0x000fe2000000002a */
[----:B------:R-:W0:Y:S01]  /*ff40*/  LDCU UR11, c[0x0][0x3b0] ;  /* 0x00007600ff0b77ac */ /* 0x000e220008000800 */
[----:B--2---:R2:W-:Y:S04]  /*ff50*/  STL [R1+0x4b4], R50 ;  /* 0x0004b43201007387 */ /* 0x0045e80000100800 */
[----:B--2---:R-:W2:Y:S04]  /*ff60*/  LDL R50, [R1+0x12c0] ;  /* 0x0012c00001327983 */ /* 0x004ea80000100800 */
[----:B------:R-:W2:Y:S04]  /*ff70*/  LDL.LU R60, [R1+0x28] ;  /* 0x00002800013c7983 */ /* 0x000ea80000300800 */
[----:B----4-:R4:W-:Y:S02]  /*ff80*/  STL [R1+0x4b0], R49 ;  /* 0x0004b03101007387 */ /* 0x0109e40000100800 */
[----:B----4-:R-:W-:-:S04]  /*ff90*/  LEA R49, P3, R5, R72, 0x1 ;  /* 0x0000004805317211 */ /* 0x010fc800078608ff */
[----:B------:R-:W-:Y:S01]  /*ffa0*/  LEA.HI.X.SX32 R55, R5, R69, 0x1, P3 ;  /* 0x0000004505377211 */ /* 0x000fe200018f0eff */
[----:B------:R-:W-:-:S05]  /*ffb0*/  @P0 IMAD.MOV.U32 R5, RZ, RZ, R59 ;  /* 0x000000ffff050224 */ /* 0x000fca00078e003b */
[----:B------:R4:W2:Y:S02]  /*ffc0*/  @P0 LDG.E.U16 R58, desc[UR20][R4.64] ;  /* 0x00000014043a0981 */ /* 0x0008a4000c1e1500 */
[----:B----4-:R-:W-:Y:S02]  /*ffd0*/  @P0 IMAD.MOV.U32 R4, RZ, RZ, R49 ;  /* 0x000000ffff040224 */ /* 0x010fe400078e0031 */
[----:B------:R-:W-:-:S05]  /*ffe0*/  @P0 IMAD.MOV.U32 R5, RZ, RZ, R55 ;  /* 0x000000ffff050224 */ /* 0x000fca00078e0037 */
[----:B------:R4:W2:Y:S01]  /*fff0*/  @P0 LDG.E.U16 R7, desc[UR20][R4.64] ;  /* 0x0000001404070981 */ /* 0x0008a2000c1e1500 */
[C---:B------:R-:W-:Y:S02]  /*10000*/  ISETP.GT.U32.AND P4, PT, R68.reuse, R8, PT ;  /* 0x000000084400720c */ /* 0x040fe40003f84070 */
[----:B------:R-:W-:Y:S01]  /*10010*/  ISETP.GT.U32.AND P5, PT, R68, R67, PT ;  /* 0x000000434400720c */ /* 0x000fe20003fa4070 */
[----:B------:R-:W-:Y:S01]  /*10020*/  STL [R1+0x8dc], R56 ;  /* 0x0008dc3801007387 */ /* 0x000fe20000100800 */
[----:B-1----:R-:W-:Y:S01]  /*10030*/  IMAD R6, R6, UR5, RZ ;  /* 0x0000000506067c24 */ /* 0x002fe2000f8e02ff */
[----:B---3--:R-:W-:Y:S01]  /*10040*/  ISETP.GE.AND P6, PT, R62, RZ, PT ;  /* 0x000000ff3e00720c */ /* 0x008fe20003fc6270 */
[----:B------:R-:W1:Y:S01]  /*10050*/  LDCU UR5, c[0x0][0x3b0] ;  /* 0x00007600ff0577ac */ /* 0x000e620008000800 */
[----:B------:R-:W-:Y:S06]  /*10060*/  STL [R1+0x90c], R49 ;  /* 0x00090c3101007387 */ /* 0x000fec0000100800 */
[----:B------:R-:W-:Y:S01]  /*10070*/  @!P4 IMAD.IADD R8, R8, 0x1, -R68 ;  /* 0x000000010808c824 */ /* 0x000fe200078e0a44 */
[----:B------:R-:W-:-:S02]  /*10080*/  ISETP.GE.AND P4, PT, R45, RZ, PT ;  /* 0x000000ff2d00720c */ /* 0x000fc40003f86270 */
[----:B------:R-:W3:Y:S02]  /*10090*/  LDL.LU R45, [R1+0x24] ;  /* 0x00002400012d7983 */ /* 0x000ee40000300800 */
[----:B------:R-:W-:Y:S02]  /*100a0*/  ISETP.GT.U32.AND P3, PT, R68, R8, PT ;  /* 0x000000084400720c */ /* 0x000fe40003f64070 */
[----:B------:R0:W-:Y:S01]  /*100b0*/  STL [R1+0x8d8], R59 ;  /* 0x0008d83b01007387 */ /* 0x0001e20000100800 */
[----:B----4-:R-:W-:Y:S02]  /*100c0*/  IMAD.MOV.U32 R4, RZ, RZ, R54 ;  /* 0x000000ffff047224 */ /* 0x010fe400078e0036 */
[----:B------:R-:W-:Y:S01]  /*100d0*/  @!P5 IMAD.IADD R67, R67, 0x1, -R68 ;  /* 0x000000014343d824 */ /* 0x000fe200078e0a44 */
[----:B0-----:R-:W4:Y:S04]  /*100e0*/  LDL.LU R59, [R1+0x1428] ;  /* 0x00142800013b7983 */ /* 0x001f280000300800 */
[----:B------:R-:W3:Y:S01]  /*100f0*/  LDL.LU R56, [R1+0x1424] ;  /* 0x0014240001387983 */ /* 0x000ee20000300800 */
[----:B------:R-:W-:-:S03]  /*10100*/  @!P4 IMAD.MOV R4, RZ, RZ, -R4 ;  /* 0x000000ffff04c224 */ /* 0x000fc600078e0a04 */
[----:B------:R-:W-:Y:S04]  /*10110*/  STL [R1+0x908], R55 ;  /* 0x0009083701007387 */ /* 0x000fe80000100800 */
[----:B------:R-:W3:Y:S01]  /*10120*/  LDL.LU R62, [R1+0x20] ;  /* 0x00002000013e7983 */ /* 0x000ee20000300800 */
[----:B------:R-:W-:Y:S01]  /*10130*/  @!P3 IMAD.IADD R8, R8, 0x1, -R68 ;  /* 0x000000010808b824 */ /* 0x000fe200078e0a44 */
[----:B------:R-:W-:-:S03]  /*10140*/  SEL R5, R73, R4, !P1 ;  /* 0x0000000449057207 */ /* 0x000fc60004800000 */
[----:B------:R-:W-:-:S04]  /*10150*/  IMAD.MOV.U32 R4, RZ, RZ, R8 ;  /* 0x000000ffff047224 */ /* 0x000fc800078e0008 */
[----:B------:R-:W-:Y:S01]  /*10160*/  @!P6 IMAD.MOV R4, RZ, RZ, -R4 ;  /* 0x000000ffff04e224 */ /* 0x000fe200078e0a04 */
[----:B--2---:R-:W-:Y:S01]  /*10170*/  ISETP.GE.AND P3, PT, R50, RZ, PT ;  /* 0x000000ff3200720c */ /* 0x004fe20003f66270 */
[----:B------:R0:W-:Y:S02]  /*10180*/  STL [R1+0x4a8], R7 ;  /* 0x0004a80701007387 */ /* 0x0001e40000100800 */
[----:B0-----:R-:W-:-:S04]  /*10190*/  LEA R7, P5, R6, R72, 0x1 ;  /* 0x0000004806077211 */ /* 0x001fc800078a08ff */
[----:B------:R-:W-:Y:S01]  /*101a0*/  LEA.HI.X.SX32 R49, R6, R69, 0x1, P5 ;  /* 0x0000004506317211 */ /* 0x000fe200028f0eff */
[----:B------:R0:W-:Y:S01]  /*101b0*/  STL [R1+0x93c], R7 ;  /* 0x00093c0701007387 */ /* 0x0001e20000100800 */
[----:B------:R-:W-:-:S03]  /*101c0*/  @P0 IMAD.MOV.U32 R6, RZ, RZ, R7 ;  /* 0x000000ffff060224 */ /* 0x000fc600078e0007 */
[----:B------:R2:W-:Y:S01]  /*101d0*/  STL [R1+0x18], R8 ;  /* 0x0000180801007387 */ /* 0x0005e20000100800 */
[----:B0-----:R-:W-:Y:S02]  /*101e0*/  @P0 IMAD.MOV.U32 R7, RZ, RZ, R49 ;  /* 0x000000ffff070224 */ /* 0x001fe400078e0031 */
[----:B--2---:R-:W-:-:S03]  /*101f0*/  IMAD R8, R5, UR12, RZ ;  /* 0x0000000c05087c24 */ /* 0x004fc6000f8e02ff */
[----:B------:R0:W2:Y:S04]  /*10200*/  @P0 LDG.E.U16 R43, desc[UR20][R6.64] ;  /* 0x00000014062b0981 */ /* 0x0000a8000c1e1500 */
[----:B------:R-:W-:Y:S01]  /*10210*/  STL [R1+0x938], R49 ;  /* 0x0009383101007387 */ /* 0x000fe20000100800 */
[----:B------:R-:W-:Y:S01]  /*10220*/  ISETP.GT.U32.AND P4, PT, R68, R67, PT ;  /* 0x000000434400720c */ /* 0x000fe20003f84070 */
[----:B------:R-:W1:Y:S01]  /*10230*/  LDCU UR12, c[0x0][0x3b0] ;  /* 0x00007600ff0c77ac */ /* 0x000e620008000800 */
[----:B0-----:R-:W-:-:S04]  /*10240*/  LEA R6, P6, R8, R72, 0x1 ;  /* 0x0000004808067211 */ /* 0x001fc800078c08ff */
[----:B------:R-:W-:-:S05]  /*10250*/  LEA.HI.X.SX32 R7, R8, R69, 0x1, P6 ;  /* 0x0000004508077211 */ /* 0x000fca00030f0eff */
[----:B------:R1:W2:Y:S04]  /*10260*/  @P0 LDG.E.U16 R42, desc[UR20][R6.64] ;  /* 0x00000014062a0981 */ /* 0x0002a8000c1e1500 */
[----:B------:R0:W-:Y:S04]  /*10270*/  STL [R1+0x4ac], R58 ;  /* 0x0004ac3a01007387 */ /* 0x0001e80000100800 */
[----:B------:R-:W4:Y:S01]  /*10280*/  LDL R50, [R1+0x11f8] ;  /* 0x0011f80001327983 */ /* 0x000f220000100800 */
[----:B------:R-:W-:Y:S01]  /*10290*/  ISETP.GT.U32.AND P5, PT, R68, R60, PT ;  /* 0x0000003c4400720c */ /* 0x000fe20003fa4070 */
[----:B------:R-:W-:Y:S01]  /*102a0*/  @!P4 IMAD.IADD R67, R67, 0x1, -R68 ;  /* 0x000000014343c824 */ /* 0x000fe200078e0a44 */
[----:B------:R-:W-:-:S03]  /*102b0*/  SEL R5, R73, R4, !P1 ;  /* 0x0000000449057207 */ /* 0x000fc60004800000 */
[----:B------:R-:W-:Y:S01]  /*102c0*/  IMAD.MOV.U32 R4, RZ, RZ, R67 ;  /* 0x000000ffff047224 */ /* 0x000fe200078e0043 */
[----:B0-----:R-:W4:Y:S03]  /*102d0*/  LDL R58, [R1+0x12b8] ;  /* 0x0012b800013a7983 */ /* 0x001f260000100800 */
[----:B------:R-:W-:Y:S01]  /*102e0*/  @!P3 IMAD.MOV R4, RZ, RZ, -R4 ;  /* 0x000000ffff04b224 */ /* 0x000fe200078e0a04 */
[----:B------:R-:W4:Y:S03]  /*102f0*/  LDL.LU R49, [R1+0x34] ;  /* 0x0000340001317983 */ /* 0x000f260000300800 */
[----:B------:R-:W-:Y:S01]  /*10300*/  @!P5 IMAD.IADD R60, R60, 0x1, -R68 ;  /* 0x000000013c3cd824 */ /* 0x000fe200078e0a44 */
[----:B------:R1:W-:Y:S01]  /*10310*/  STL [R1+0x96c], R6 ;  /* 0x00096c0601007387 */ /* 0x0003e20000100800 */
[----:B------:R-:W-:Y:S01]  /*10320*/  IMAD R5, R5, UR4, RZ ;  /* 0x0000000405057c24 */ /* 0x000fe2000f8e02ff */
[----:B------:R-:W-:Y:S01]  /*10330*/  SEL R4, R73, R4, !P1 ;  /* 0x0000000449047207 */ /* 0x000fe20004800000 */
[----:B------:R-:W0:Y:S01]  /*10340*/  LDCU UR4, c[0x0][0x3b0] ;  /* 0x00007600ff0477ac */ /* 0x000e220008000800 */
[C---:B------:R-:W-:Y:S01]  /*10350*/  ISETP.GT.U32.AND P5, PT, R68.reuse, R60, PT ;  /* 0x0000003c4400720c */ /* 0x040fe20003fa4070 */
[----:B------:R1:W-:Y:S01]  /*10360*/  STL [R1+0x1c], R67 ;  /* 0x00001c4301007387 */ /* 0x0003e20000100800 */
[----:B---3--:R-:W-:-:S03]  /*10370*/  ISETP.GT.U32.AND P3, PT, R68, R62, PT ;  /* 0x0000003e4400720c */ /* 0x008fc60003f64070 */
[----:B------:R3:W-:Y:S01]  /*10380*/  STL [R1+0x968], R7 ;  /* 0x0009680701007387 */ /* 0x0007e20000100800 */
[----:B-1----:R-:W-:Y:S01]  /*10390*/  IMAD R6, R4, UR5, RZ ;  /* 0x0000000504067c24 */ /* 0x002fe2000f8e02ff */
[----:B------:R-:W-:Y:S01]  /*103a0*/  PRMT R41, RZ, 0x7610, R41 ;  /* 0x00007610ff297816 */ /* 0x000fe20000000029 */
[----:B------:R-:W1:Y:S01]  /*103b0*/  LDCU UR5, c[0x0][0x3b0] ;  /* 0x00007600ff0577ac */ /* 0x000e620008000800 */
[----:B------:R-:W4:Y:S04]  /*103c0*/  LDL R67, [R1+0x1120] ;  /* 0x0011200001437983 */ /* 0x000f280000100800 */
[----:B------:R-:W4:Y:S01]  /*103d0*/  LDL.LU R54, [R1+0x2c] ;  /* 0x00002c0001367983 */ /* 0x000f220000300800 */
[--C-:B------:R-:W-:Y:S01]  /*103e0*/  @!P5 IMAD.IADD R60, R60, 0x1, -R68.reuse ;  /* 0x000000013c3cd824 */ /* 0x100fe200078e0a44 */
[----:B---3--:R-:W-:Y:S01]  /*103f0*/  LEA R7, P5, R6, R72, 0x1 ;  /* 0x0000004806077211 */ /* 0x008fe200078a08ff */
[----:B------:R-:W-:-:S03]  /*10400*/  @!P3 IMAD.IADD R62, R62, 0x1, -R68 ;  /* 0x000000013e3eb824 */ /* 0x000fc600078e0a44 */
[----:B------:R-:W-:Y:S01]  /*10410*/  LEA.HI.X.SX32 R6, R6, R69, 0x1, P5 ;  /* 0x0000004506067211 */ /* 0x000fe200028f0eff */
[----:B--2---:R2:W-:Y:S02]  /*10420*/  STL [R1+0x4a0], R42 ;  /* 0x0004a02a01007387 */ /* 0x0045e40000100800 */
[----:B--2---:R-:W-:-:S05]  /*10430*/  LEA R42, P6, R5, R72, 0x1 ;  /* 0x00000048052a7211 */ /* 0x004fca00078c08ff */
[----:B------:R-:W-:Y:S04]  /*10440*/  STL [R1+0x99c], R42 ;  /* 0x00099c2a01007387 */ /* 0x000fe80000100800 */
[----:B------:R2:W-:Y:S01]  /*10450*/  STL [R1+0x4a4], R43 ;  /* 0x0004a42b01007387 */ /* 0x0005e20000100800 */
[----:B----4-:R-:W-:Y:S02]  /*10460*/  ISETP.GE.AND P3, PT, R50, RZ, PT ;  /* 0x000000ff3200720c */ /* 0x010fe40003f66270 */
[----:B--2---:R-:W-:Y:S01]  /*10470*/  LEA.HI.X.SX32 R43, R5, R69, 0x1, P6 ;  /* 0x00000045052b7211 */ /* 0x004fe200030f0eff */
[----:B------:R-:W-:-:S04]  /*10480*/  @P0 IMAD.MOV.U32 R4, RZ, RZ, R42 ;  /* 0x000000ffff040224 */ /* 0x000fc800078e002a */
[----:B------:R-:W-:Y:S01]  /*10490*/  STL [R1+0x998], R43 ;  /* 0x0009982b01007387 */ /* 0x000fe20000100800 */
[----:B------:R-:W-:-:S03]  /*104a0*/  @P0 IMAD.MOV.U32 R5, RZ, RZ, R43 ;  /* 0x000000ffff050224 */ /* 0x000fc600078e002b */
[----:B------:R-:W2:Y:S04]  /*104b0*/  LDL.LU R50, [R1+0x30] ;  /* 0x0000300001327983 */ /* 0x000ea80000300800 */
[----:B------:R3:W-:Y:S04]  /*104c0*/  STL [R1+0x9cc], R7 ;  /* 0x0009cc0701007387 */ /* 0x0007e80000100800 */
[----:B------:R-:W4:Y:S04]  /*104d0*/  LDL.LU R55, [R1+0x38] ;  /* 0x0000380001377983 */ /* 0x000f280000300800 */
[----:B------:R0:W2:Y:S01]  /*104e0*/  @P0 LDG.E.U16 R41, desc[UR20][R4.64] ;  /* 0x0000001404290981 */ /* 0x0000a2000c1e1500 */
[----:B---3--:R-:W-:-:S03]  /*104f0*/  @P0 LOP3.LUT R7, R7, R6, RZ, 0x3c, !PT ;  /* 0x0000000607070212 */ /* 0x008fc600078e3cff */
[----:B------:R3:W-:Y:S01]  /*10500*/  STL [R1+0x9c8], R6 ;  /* 0x0009c80601007387 */ /* 0x0007e20000100800 */
[----:B0-----:R-:W-:Y:S02]  /*10510*/  PRMT R4, RZ, 0x7610, R4 ;  /* 0x00007610ff047816 */ /* 0x001fe40000000004 */
[----:B---3--:R-:W-:-:S04]  /*10520*/  @P0 LOP3.LUT R6, R7, R6, RZ, 0x3c, !PT ;  /* 0x0000000607060212 */ /* 0x008fc800078e3cff */
[----:B------:R-:W-:-:S05]  /*10530*/  @P0 LOP3.LUT R7, R7, R6, RZ, 0x3c, !PT ;  /* 0x0000000607070212 */ /* 0x000fca00078e3cff */
[----:B------:R0:W3:Y:S01]  /*10540*/  @P0 LDG.E.U16 R4, desc[UR20][R6.64] ;  /* 0x0000001406040981 */ /* 0x0000e2000c1e1500 */
[----:B------:R-:W-:Y:S02]  /*10550*/  ISETP.GT.U32.AND P4, PT, R68, R45, PT ;  /* 0x0000002d4400720c */ /* 0x000fe40003f84070 */
[----:B------:R-:W-:-:S11]  /*10560*/  ISETP.GE.AND P6, PT, R58, RZ, PT ;  /* 0x000000ff3a00720c */ /* 0x000fd60003fc6270 */
[----:B------:R-:W-:-:S05]  /*10570*/  @!P4 IMAD.IADD R45, R45, 0x1, -R68 ;  /* 0x000000012d2dc824 */ /* 0x000fca00078e0a44 */
[----:B------:R-:W-:Y:S01]  /*10580*/  ISETP.GT.U32.AND P4, PT, R68, R45, PT ;  /* 0x0000002d4400720c */ /* 0x000fe20003f84070 */
[----:B------:R-:W-:-:S04]  /*10590*/  IMAD.MOV.U32 R5, RZ, RZ, R60 ;  /* 0x000000ffff057224 */ /* 0x000fc800078e003c */
[----:B------:R-:W-:Y:S01]  /*105a0*/  @!P6 IMAD.MOV R5, RZ, RZ, -R5 ;  /* 0x000000ffff05e224 */ /* 0x000fe200078e0a05 */
[----:B------:R-:W-:-:S07]  /*105b0*/  ISETP.GT.U32.AND P6, PT, R68, R54, PT ;  /* 0x000000364400720c */ /* 0x000fce0003fc4070 */
[----:B------:R-:W-:Y:S01]  /*105c0*/  @!P4 IMAD.IADD R45, R45, 0x1, -R68 ;  /* 0x000000012d2dc824 */ /* 0x000fe200078e0a44 */
[----:B------:R-:W-:Y:S02]  /*105d0*/  ISETP.GT.U32.AND P4, PT, R68, R62, PT ;  /* 0x0000003e4400720c */ /* 0x000fe40003f84070 */
[----:B0-----:R-:W-:-:S05]  /*105e0*/  SEL R6, R73, R5, !P1 ;  /* 0x0000000549067207 */ /* 0x001fca0004800000 */
[----:B------:R-:W-:Y:S01]  /*105f0*/  IMAD R6, R6, UR4, RZ ;  /* 0x0000000406067c24 */ /* 0x000fe2000f8e02ff */
[----:B------:R-:W-:Y:S01]  /*10600*/  PRMT R63, RZ, 0x7610, R63 ;  /* 0x00007610ff3f7816 */ /* 0x000fe2000000003f */
[--C-:B------:R-:W-:Y:S01]  /*10610*/  @!P6 IMAD.IADD R54, R54, 0x1, -R68.reuse ;  /* 0x000000013636e824 */ /* 0x100fe200078e0a44 */
[----:B------:R-:W-:Y:S01]  /*10620*/  PRMT R7, RZ, 0x7610, R7 ;  /* 0x00007610ff077816 */ /* 0x000fe20000000007 */
[----:B------:R-:W0:Y:S02]  /*10630*/  LDCU UR4, c[0x0][0x3b0] ;  /* 0x00007600ff0477ac */ /* 0x000e240008000800 */
[----:B------:R-:W-:Y:S01]  /*10640*/  @!P4 IMAD.IADD R62, R62, 0x1, -R68 ;  /* 0x000000013e3ec824 */ /* 0x000fe200078e0a44 */
[----:B------:R-:W-:Y:S01]  /*10650*/  LEA R60, P6, R6, R72, 0x1 ;  /* 0x00000048063c7211 */ /* 0x000fe200078c08ff */
[----:B---3--:R3:W-:Y:S04]  /*10660*/  STL [R1+0x498], R4 ;  /* 0x0004980401007387 */ /* 0x0087e80000100800 */
[----:B------:R-:W4:Y:S01]  /*10670*/  LDL R43, [R1+0xf78] ;  /* 0x000f7800012b7983 */ /* 0x000f220000100800 */
[----:B---3--:R-:W-:-:S04]  /*10680*/  IMAD.MOV.U32 R4, RZ, RZ, R45 ;  /* 0x000000ffff047224 */ /* 0x008fc800078e002d */
[----:B------:R-:W-:Y:S01]  /*10690*/  @!P3 IMAD.MOV R4, RZ, RZ, -R4 ;  /* 0x000000ffff04b224 */ /* 0x000fe200078e0a04 */
[----:B------:R-:W-:Y:S02]  /*106a0*/  ISETP.GE.AND P3, PT, R67, RZ, PT ;  /* 0x000000ff4300720c */ /* 0x000fe40003f66270 */
[----:B------:R-:W3:Y:S02]  /*106b0*/  LDL R67, [R1+0x1008] ;  /* 0x0010080001437983 */ /* 0x000ee40000100800 */
[----:B------:R-:W-:Y:S01]  /*106c0*/  SEL R5, R73, R4, !P1 ;  /* 0x0000000449057207 */ /* 0x000fe20004800000 */
[----:B------:R-:W-:Y:S01]  /*106d0*/  IMAD.MOV.U32 R4, RZ, RZ, R62 ;  /* 0x000000ffff047224 */ /* 0x000fe200078e003e */
[----:B------:R-:W3:Y:S03]  /*106e0*/  LDL.LU R58, [R1+0x3c] ;  /* 0x00003c00013a7983 */ /* 0x000ee60000300800 */
[----:B-1----:R-:W-:Y:S01]  /*106f0*/  IMAD R5, R5, UR5, RZ ;  /* 0x0000000505057c24 */ /* 0x002fe2000f8e02ff */
[----:B--2---:R1:W-:Y:S01]  /*10700*/  STL [R1+0x49c], R41 ;  /* 0x00049c2901007387 */ /* 0x0043e20000100800 */
[----:B------:R-:W-:Y:S01]  /*10710*/  LEA.HI.X.SX32 R45, R6, R69, 0x1, P6 ;  /* 0x00000045062d7211 */ /* 0x000fe200030f0eff */
[----:B------:R-:W2:Y:S01]  /*10720*/  LDCU UR5, c[0x0][0x3b0] ;  /* 0x00007600ff0577ac */ /* 0x000ea20008000800 */
[----:B------:R-:W-:Y:S01]  /*10730*/  @!P3 IMAD.MOV R4, RZ, RZ, -R4 ;  /* 0x000000ffff04b224 */ /* 0x000fe200078e0a04 */
[----:B-1----:R-:W-:-:S04]  /*10740*/  LEA R41, P3, R5, R72, 0x1 ;  /* 0x0000004805297211 */ /* 0x002fc800078608ff */
[----:B------:R-:W-:Y:S01]  /*10750*/  SEL R6, R73, R4, !P1 ;  /* 0x0000000449067207 */ /* 0x000fe20004800000 */
[----:B------:R-:W-:Y:S01]  /*10760*/  @P0 IMAD.MOV.U32 R4, RZ, RZ, R60 ;  /* 0x000000ffff040224 */ /* 0x000fe200078e003c */
[----:B------:R-:W-:Y:S01]  /*10770*/  LEA.HI.X.SX32 R42, R5, R69, 0x1, P3 ;  /* 0x00000045052a7211 */ /* 0x000fe200018f0eff */
[----:B------:R-:W-:-:S05]  /*10780*/  @P0 IMAD.MOV.U32 R5, RZ, RZ, R45 ;  /* 0x000000ffff050224 */ /* 0x000fca00078e002d */
[----:B------:R1:W2:Y:S02]  /*10790*/  @P0 LDG.E.U16 R63, desc[UR20][R4.64] ;  /* 0x00000014043f0981 */ /* 0x0002a4000c1e1500 */
[----:B-1----:R-:W-:Y:S02]  /*107a0*/  @P0 IMAD.MOV.U32 R4, RZ, RZ, R41 ;  /* 0x000000ffff040224 */ /* 0x002fe400078e0029 */
[----:B------:R-:W-:-:S05]  /*107b0*/  @P0 IMAD.MOV.U32 R5, RZ, RZ, R42 ;  /* 0x000000ffff050224 */ /* 0x000fca00078e002a */
[----:B------:R1:W2:Y:S04]  /*107c0*/  @P0 LDG.E.U16 R7, desc[UR20][R4.64] ;  /* 0x0000001404070981 */ /* 0x0002a8000c1e1500 */
[----:B------:R0:W-:Y:S04]  /*107d0*/  STL [R1+0x20], R62 ;  /* 0x0000203e01007387 */ /* 0x0001e80000100800 */
[----:B0-----:R-:W2:Y:S01]  /*107e0*/  LDL R62, [R1+0xfa0] ;  /* 0x000fa000013e7983 */ /* 0x001ea20000100800 */
[C---:B------:R-:W-:Y:S02]  /*107f0*/  ISETP.GT.U32.AND P5, PT, R68.reuse, R49, PT ;  /* 0x000000314400720c */ /* 0x040fe40003fa4070 */
[----:B------:R-:W-:-:S02]  /*10800*/  ISETP.GT.U32.AND P4, PT, R68, R50, PT ;  /* 0x000000324400720c */ /* 0x000fc40003f84070 */
[----:B------:R-:W-:-:S09]  /*10810*/  ISETP.GT.U32.AND P3, PT, R68, R54, PT ;  /* 0x000000364400720c */ /* 0x000fd20003f64070 */
[----:B------:R-:W-:Y:S01]  /*10820*/  @!P5 IMAD.IADD R49, R49, 0x1, -R68 ;  /* 0x000000013131d824 */ /* 0x000fe200078e0a44 */
[----:B----4-:R-:W-:-:S04]  /*10830*/  ISETP.GT.U32.AND P6, PT, R68, R55, PT ;  /* 0x000000374400720c */ /* 0x010fc80003fc4070 */
[----:B------:R-:W-:Y:S01]  /*10840*/  ISETP.GT.U32.AND P5, PT, R68, R49, PT ;  /* 0x000000314400720c */ /* 0x000fe20003fa4070 */
[----:B------:R-:W-:Y:S01]  /*10850*/  STL [R1+0x9fc], R60 ;  /* 0x0009fc3c01007387 */ /* 0x000fe20000100800 */
[----:B------:R-:W-:-:S03]  /*10860*/  @!P4 IMAD.IADD R50, R50, 0x1, -R68 ;  /* 0x000000013232c824 */ /* 0x000fc600078e0a44 */
[----:B------:R-:W-:Y:S04]  /*10870*/  STL [R1+0xa2c], R41 ;  /* 0x000a2c2901007387 */ /* 0x000fe80000100800 */
[----:B------:R0:W-:Y:S01]  /*10880*/  STL [R1+0x9f8], R45 ;  /* 0x0009f82d01007387 */ /* 0x0001e20000100800 */
[----:B------:R-:W-:Y:S01]  /*10890*/  IMAD R6, R6, UR11, RZ ;  /* 0x0000000b06067c24 */ /* 0x000fe2000f8e02ff */
[----:B------:R-:W-:Y:S01]  /*108a0*/  PRMT R36, RZ, 0x7610, R36 ;  /* 0x00007610ff247816 */ /* 0x000fe20000000024 */
[--C-:B------:R-:W-:Y:S02]  /*108b0*/  @!P3 IMAD.IADD R54, R54, 0x1, -R68.reuse ;  /* 0x000000013636b824 */ /* 0x100fe400078e0a44 */
[--C-:B------:R-:W-:Y:S01]  /*108c0*/  @!P5 IMAD.IADD R49, R49, 0x1, -R68.reuse ;  /* 0x000000013131d824 */ /* 0x100fe200078e0a44 */
[----:B0-----:R-:W4:Y:S01]  /*108d0*/  LDL.LU R45, [R1+0x1420] ;  /* 0x00142000012d7983 */ /* 0x001f220000300800 */
[----:B------:R-:W-:Y:S01]  /*108e0*/  @!P6 IMAD.IADD R55, R55, 0x1, -R68 ;  /* 0x000000013737e824 */ /* 0x000fe200078e0a44 */
[----:B------:R-:W-:Y:S01]  /*108f0*/  PRMT R18, RZ, 0x7610, R18 ;  /* 0x00007610ff127816 */ /* 0x000fe20000000012 */
[----:B------:R-:W0:Y:S01]  /*10900*/  LDCU UR11, c[0x0][0x3b0] ;  /* 0x00007600ff0b77ac */ /* 0x000e220008000800 */
[----:B------:R-:W4:Y:S04]  /*10910*/  LDL.LU R60, [R1+0x141c] ;  /* 0x00141c00013c7983 */ /* 0x000f280000300800 */
[----:B------:R-:W-:Y:S01]  /*10920*/  STL [R1+0xa28], R42 ;  /* 0x000a282a01007387 */ /* 0x000fe20000100800 */
[----:B-1----:R-:W-:Y:S01]  /*10930*/  IMAD.MOV.U32 R4, RZ, RZ, R54 ;  /* 0x000000ffff047224 */ /* 0x002fe200078e0036 */
[----:B------:R-:W-:Y:S01]  /*10940*/  ISETP.GT.U32.AND P3, PT, R68, R50, PT ;  /* 0x000000324400720c */ /* 0x000fe20003f64070 */
[----:B------:R-:W-:-:S12]  /*10950*/  IMAD.MOV.U32 R5, RZ, RZ, R49 ;  /* 0x000000ffff057224 */ /* 0x000fd800078e0031 */
[----:B------:R-:W-:Y:S01]  /*10960*/  @!P3 IMAD.IADD R50, R50, 0x1, -R68 ;  /* 0x000000013232b824 */ /* 0x000fe200078e0a44 */
[----:B------:R-:W-:Y:S02]  /*10970*/  ISETP.GE.AND P5, PT, R43, RZ, PT ;  /* 0x000000ff2b00720c */ /* 0x000fe40003fa6270 */
[----:B---3--:R-:W-:-:S11]  /*10980*/  ISETP.GE.AND P4, PT, R67, RZ, PT ;  /* 0x000000ff4300720c */ /* 0x008fd60003f86270 */
[----:B------:R-:W-:Y:S02]  /*10990*/  @!P5 IMAD.MOV R5, RZ, RZ, -R5 ;  /* 0x000000ffff05d224 */ /* 0x000fe400078e0a05 */
[----:B------:R-:W-:Y:S01]  /*109a0*/  @!P4 IMAD.MOV R4, RZ, RZ, -R4 ;  /* 0x000000ffff04c224 */ /* 0x000fe200078e0a04 */
[----:B--2---:R1:W-:Y:S04]  /*109b0*/  STL [R1+0x494], R63 ;  /* 0x0004943f01007387 */ /* 0x0043e80000100800 */
[----:B-1----:R-:W2:Y:S04]  /*109c0*/  LDL.LU R63, [R1+0x1418] ;  /* 0x00141800013f7983 */ /* 0x002ea80000300800 */
[----:B------:R-:W3:Y:S04]  /*109d0*/  LDL R67, [R1+0xfc0] ;  /* 0x000fc00001437983 */ /* 0x000ee80000100800 */
[----:B------:R-:W2:Y:S04]  /*109e0*/  LDL.LU R42, [R1+0x40] ;  /* 0x00004000012a7983 */ /* 0x000ea80000300800 */
[----:B------:R1:W-:Y:S02]  /*109f0*/  STL [R1+0x490], R7 ;  /* 0x0004900701007387 */ /* 0x0003e40000100800 */
[----:B-1----:R-:W-:-:S04]  /*10a00*/  LEA R7, P6, R6, R72, 0x1 ;  /* 0x0000004806077211 */ /* 0x002fc800078c08ff */
[----:B------:R-:W-:Y:S02]  /*10a10*/  LEA.HI.X.SX32 R41, R6, R69, 0x1, P6 ;  /* 0x0000004506297211 */ /* 0x000fe400030f0eff */
[----:B------:R-:W-:Y:S01]  /*10a20*/  ISETP.GT.U32.AND P6, PT, R68, R58, PT ;  /* 0x0000003a4400720c */ /* 0x000fe20003fc4070 */
[----:B------:R1:W-:Y:S01]  /*10a30*/  STL [R1+0xa5c], R7 ;  /* 0x000a5c0701007387 */ /* 0x0003e20000100800 */
[----:B------:R-:W-:Y:S01]  /*10a40*/  @P0 IMAD.MOV.U32 R6, RZ, RZ, R7 ;  /* 0x000000ffff060224 */ /* 0x000fe200078e0007 */
[----:B------:R-:W-:Y:S02]  /*10a50*/  ISETP.GE.AND P4, PT, R62, RZ, PT ;  /* 0x000000ff3e00720c */ /* 0x000fe40003f86270 */
[C---:B------:R-:W-:Y:S01]  /*10a60*/  SEL R4, R73.reuse, R4, !P1 ;  /* 0x0000000449047207 */ /* 0x040fe20004800000 */
[----:B-1----:R-:W-:Y:S01]  /*10a70*/  @P0 IMAD.MOV.U32 R7, RZ, RZ, R41 ;  /* 0x000000ffff070224 */ /* 0x002fe200078e0029 */
[----:B------:R-:W-:-:S04]  /*10a80*/  SEL R5, R73, R5, !P1 ;  /* 0x0000000549057207 */ /* 0x000fc80004800000 */
[----:B------:R1:W2:Y:S02]  /*10a90*/  @P0 LDG.E.U16 R36, desc[UR20][R6.64] ;  /* 0x0000001406240981 */ /* 0x0002a4000c1e1500 */
[----:B------:R-:W-:Y:S02]  /*10aa0*/  @!P6 IMAD.IADD R58, R58, 0x1, -R68 ;  /* 0x000000013a3ae824 */ /* 0x000fe400078e0a44 */
[----:B------:R-:W-:Y:S02]  /*10ab0*/  IMAD R5, R5, UR7, RZ ;  /* 0x0000000705057c24 */ /* 0x000fe4000f8e02ff */
[----:B-1----:R-:W-:Y:S01]  /*10ac0*/  IMAD R6, R4, UR5, RZ ;  /* 0x0000000504067c24 */ /* 0x002fe2000f8e02ff */
[----:B------:R1:W-:Y:S01]  /*10ad0*/  STL [R1+0xa58], R41 ;  /* 0x000a582901007387 */ /* 0x0003e20000100800 */
[----:B------:R-:W-:Y:S01]  /*10ae0*/  IMAD.MOV.U32 R4, RZ, RZ, R50 ;  /* 0x000000ffff047224 */ /* 0x000fe200078e0032 */
[----:B------:R-:W-:Y:S01]  /*10af0*/  PRMT R7, RZ, 0x7610, R7 ;  /* 0x00007610ff077816 */ /* 0x000fe20000000007 */
[----:B------:R-:W0:Y:S01]  /*10b00*/  LDCU UR5, c[0x0][0x3b0] ;  /* 0x00007600ff0577ac */ /* 0x000e220008000800 */
[C---:B------:R-:W-:Y:S01]  /*10b10*/  LEA R54, P6, R6.reuse, R72, 0x1 ;  /* 0x0000004806367211 */ /* 0x040fe200078c08ff */
[----:B------:R-:W-:Y:S01]  /*10b20*/  @!P4 IMAD.MOV R4, RZ, RZ, -R4 ;  /* 0x000000ffff04c224 */ /* 0x000fe200078e0a04 */
[----:B------:R-:W4:Y:S02]  /*10b30*/  LDL R62, [R1+0xfe0] ;  /* 0x000fe000013e7983 */ /* 0x000f240000100800 */
[----:B------:R-:W-:-:S02]  /*10b40*/  LEA.HI.X.SX32 R50, R6, R69, 0x1, P6 ;  /* 0x0000004506327211 */ /* 0x000fc400030f0eff */
[----:B-1----:R-:W-:Y:S01]  /*10b50*/  LEA R41, P4, R5, R72, 0x1 ;  /* 0x0000004805297211 */ /* 0x002fe200078808ff */
[----:B------:R-:W4:Y:S01]  /*10b60*/  LDL.LU R43, [R1+0x44] ;  /* 0x00004400012b7983 */ /* 0x000f220000300800 */
[----:B------:R-:W-:Y:S01]  /*10b70*/  SEL R6, R73, R4, !P1 ;  /* 0x0000000449067207 */ /* 0x000fe20004800000 */
[----:B------:R-:W-:Y:S01]  /*10b80*/  @P0 IMAD.MOV.U32 R4, RZ, RZ, R54 ;  /* 0x000000ffff040224 */ /* 0x000fe200078e0036 */
[----:B------:R-:W-:Y:S01]  /*10b90*/  LEA.HI.X.SX32 R49, R5, R69, 0x1, P4 ;  /* 0x0000004505317211 */ /* 0x000fe200020f0eff */
[----:B------:R-:W-:-:S05]  /*10ba0*/  @P0 IMAD.MOV.U32 R5, RZ, RZ, R50 ;  /* 0x000000ffff050224 */ /* 0x000fca00078e0032 */
[----:B------:R1:W4:Y:S02]  /*10bb0*/  @P0 LDG.E.U16 R18, desc[UR20][R4.64] ;  /* 0x0000001404120981 */ /* 0x000324000c1e1500 */
[----:B-1----:R-:W-:Y:S02]  /*10bc0*/  @P0 IMAD.MOV.U32 R4, RZ, RZ, R41 ;  /* 0x000000ffff040224 */ /* 0x002fe400078e0029 */
[----:B------:R-:W-:-:S05]  /*10bd0*/  @P0 IMAD.MOV.U32 R5, RZ, RZ, R49 ;  /* 0x000000ffff050224 */ /* 0x000fca00078e0031 */
[----:B------:R1:W4:Y:S01]  /*10be0*/  @P0 LDG.E.U16 R7, desc[UR20][R4.64] ;  /* 0x0000001404070981 */ /* 0x000322000c1e1500 */
[----:B------:R-:W-:Y:S01]  /*10bf0*/  ISETP.GT.U32.AND P5, PT, R68, R55, PT ;  /* 0x000000374400720c */ /* 0x000fe20003fa4070 */
[----:B------:R-:W-:-:S12]  /*10c00*/  IMAD R6, R6, UR7, RZ ;  /* 0x0000000706067c24 */ /* 0x000fd8000f8e02ff */
[----:B------:R-:W-:-:S04]  /*10c10*/  @!P5 IMAD.IADD R55, R55, 0x1, -R68 ;  /* 0x000000013737d824 */ /* 0x000fc800078e0a44 */
[----:B-1----:R-:W-:Y:S01]  /*10c20*/  IMAD.MOV.U32 R4, RZ, RZ, R55 ;  /* 0x000000ffff047224 */ /* 0x002fe200078e0037 */
[----:B------:R-:W-:Y:S02]  /*10c30*/  PRMT R44, RZ, 0x7610, R44 ;  /* 0x00007610ff2c7816 */ /* 0x000fe4000000002c */
[----:B---3--:R-:W-:-:S13]  /*10c40*/  ISETP.GE.AND P5, PT, R67, RZ, PT ;  /* 0x000000ff4300720c */ /* 0x008fda0003fa6270 */
[----:B------:R-:W-:Y:S01]  /*10c50*/  @!P5 IMAD.MOV R4, RZ, RZ, -R4 ;  /* 0x000000ffff04d224 */ /* 0x000fe200078e0a04 */
[----:B--2---:R1:W-:Y:S04]  /*10c60*/  STL [R1+0x48c], R36 ;  /* 0x00048c2401007387 */ /* 0x0043e80000100800 */
[----:B-1----:R-:W2:Y:S04]  /*10c70*/  LDL.LU R36, [R1+0x48] ;  /* 0x0000480001247983 */ /* 0x002ea80000300800 */
[----:B------:R-:W-:Y:S04]  /*10c80*/  STL [R1+0xa8c], R54 ;  /* 0x000a8c3601007387 */ /* 0x000fe80000100800 */
[----:B------:R-:W-:Y:S04]  /*10c90*/  STL [R1+0x2c4], R41 ;  /* 0x0002c42901007387 */ /* 0x000fe80000100800 */
[----:B------:R-:W3:Y:S04]  /*10ca0*/  LDL R67, [R1+0x1010] ;  /* 0x0010100001437983 */ /* 0x000ee80000100800 */
[----:B------:R1:W-:Y:S01]  /*10cb0*/  STL [R1+0xa88], R50 ;  /* 0x000a883201007387 */ /* 0x0003e20000100800 */
[----:B----4-:R-:W-:-:S03]  /*10cc0*/  ISETP.GE.AND P6, PT, R62, RZ, PT ;  /* 0x000000ff3e00720c */ /* 0x010fc60003fc6270 */
[----:B-1----:R-:W4:Y:S04]  /*10cd0*/  LDL.LU R50, [R1+0x1414] ;  /* 0x0014140001327983 */ /* 0x002f280000300800 */
[----:B------:R-:W4:Y:S04]  /*10ce0*/  LDL.LU R54, [R1+0x1410] ;  /* 0x0014100001367983 */ /* 0x000f280000300800 */
[----:B------:R-:W-:Y:S04]  /*10cf0*/  STL [R1+0x2c0], R49 ;  /* 0x0002c03101007387 */ /* 0x000fe80000100800 */
[----:B------:R1:W-:Y:S04]  /*10d00*/  STL [R1+0x488], R18 ;  /* 0x0004881201007387 */ /* 0x0003e80000100800 */
[----:B-1----:R-:W4:Y:S04]  /*10d10*/  LDL.LU R18, [R1+0x140c] ;  /* 0x00140c0001127983 */ /* 0x002f280000300800 */
[----:B------:R-:W4:Y:S04]  /*10d20*/  LDL.LU R49, [R1+0x1408] ;  /* 0x0014080001317983 */ /* 0x000f280000300800 */
[----:B------:R-:W4:Y:S04]  /*10d30*/  LDL R62, [R1+0x10c4] ;  /* 0x0010c400013e7983 */ /* 0x000f280000100800 */
[----:B------:R-:W4:Y:S04]  /*10d40*/  LDL.LU R41, [R1+0x4c] ;  /* 0x00004c0001297983 */ /* 0x000f280000300800 */
[----:B------:R1:W-:Y:S02]  /*10d50*/  STL [R1+0x484], R7 ;  /* 0x0004840701007387 */ /* 0x0003e40000100800 */
[----:B-1----:R-:W-:-:S04]  /*10d60*/  LEA R7, P5, R6, R72, 0x1 ;  /* 0x0000004806077211 */ /* 0x002fc800078a08ff */
[----:B------:R-:W-:Y:S01]  /*10d70*/  LEA.HI.X.SX32 R55, R6, R69, 0x1, P5 ;  /* 0x0000004506377211 */ /* 0x000fe200028f0eff */
[----:B------:R1:W-:Y:S01]  /*10d80*/  STL [R1+0x304], R7 ;  /* 0x0003040701007387 */ /* 0x0003e20000100800 */
[----:B------:R-:W-:-:S03]  /*10d90*/  @P0 IMAD.MOV.U32 R6, RZ, RZ, R7 ;  /* 0x000000ffff060224 */ /* 0x000fc600078e0007 */
[----:B-1----:R-:W-:-:S05]  /*10da0*/  @P0 IMAD.MOV.U32 R7, RZ, RZ, R55 ;  /* 0x000000ffff070224 */ /* 0x002fca00078e0037 */
[----:B------:R0:W4:Y:S01]  /*10db0*/  @P0 LDG.E.U16 R44, desc[UR20][R6.64] ;  /* 0x00000014062c0981 */ /* 0x000122000c1e1500 */
[C---:B------:R-:W-:Y:S02]  /*10dc0*/  ISETP.GT.U32.AND P3, PT, R68.reuse, R58, PT ;  /* 0x0000003a4400720c */ /* 0x040fe40003f64070 */
[----:B------:R-:W-:Y:S02]  /*10dd0*/  ISETP.GT.U32.AND P4, PT, R68, R42, PT ;  /* 0x0000002a4400720c */ /* 0x000fe40003f84070 */
[----:B------:R-:W-:-:S09]  /*10de0*/  SEL R5, R73, R4, !P1 ;  /* 0x0000000449057207 */ /* 0x000fd20004800000 */
[--C-:B------:R-:W-:Y:S01]  /*10df0*/  @!P3 IMAD.IADD R58, R58, 0x1, -R68.reuse ;  /* 0x000000013a3ab824 */ /* 0x100fe200078e0a44 */
[----:B------:R-:W-:Y:S01]  /*10e00*/  ISETP.GT.U32.AND P3, PT, R68, R43, PT ;  /* 0x0000002b4400720c */ /* 0x000fe20003f64070 */
[----:B------:R-:W-:Y:S02]  /*10e10*/  @!P4 IMAD.IADD R42, R42, 0x1, -R68 ;  /* 0x000000012a2ac824 */ /* 0x000fe400078e0a44 */
[----:B------:R-:W-:Y:S02]  /*10e20*/  IMAD.MOV.U32 R4, RZ, RZ, R58 ;  /* 0x000000ffff047224 */ /* 0x000fe400078e003a */
[----:B------:R-:W-:Y:S01]  /*10e30*/  IMAD R5, R5, UR4, RZ ;  /* 0x0000000405057c24 */ /* 0x000fe2000f8e02ff */
[----:B------:R-:W-:Y:S01]  /*10e40*/  ISETP.GT.U32.AND P5, PT, R68, R42, PT ;  /* 0x0000002a4400720c */ /* 0x000fe20003fa4070 */
[----:B------:R-:W-:Y:S01]  /*10e50*/  @!P6 IMAD.MOV R4, RZ, RZ, -R4 ;  /* 0x000000ffff04e224 */ /* 0x000fe200078e0a04 */
[----:B------:R-:W-:Y:S01]  /*10e60*/  PRMT R71, RZ, 0x7610, R71 ;  /* 0x00007610ff477816 */ /* 0x000fe20000000047 */
[----:B------:R1:W-:Y:S01]  /*10e70*/  STL [R1+0x300], R55 ;  /* 0x0003003701007387 */ /* 0x0003e20000100800 */
[----:B------:R-:W-:Y:S01]  /*10e80*/  LEA R58, P6, R5, R72, 0x1 ;  /* 0x00000048053a7211 */ /* 0x000fe200078c08ff */
[----:B------:R-:W2:Y:S01]  /*10e90*/  LDCU UR4, c[0x0][0x3b0] ;  /* 0x00007600ff0477ac */ /* 0x000ea20008000800 */
[----:B------:R-:W-:Y:S01]  /*10ea0*/  SEL R4, R73, R4, !P1 ;  /* 0x0000000449047207 */ /* 0x000fe20004800000 */
[----:B------:R-:W-:Y:S01]  /*10eb0*/  @!P3 IMAD.IADD R43, R43, 0x1, -R68 ;  /* 0x000000012b2bb824 */ /* 0x000fe200078e0a44 */
[----:B------:R-:W-:-:S03]  /*10ec0*/  LEA.HI.X.SX32 R5, R5, R69, 0x1, P6 ;  /* 0x0000004505057211 */ /* 0x000fc600030f0eff */
[----:B0-----:R-:W-:Y:S01]  /*10ed0*/  IMAD R6, R4, UR5, RZ ;  /* 0x0000000504067c24 */ /* 0x001fe2000f8e02ff */
[----:B------:R-:W-:Y:S01]  /*10ee0*/  PRMT R7, RZ, 0x7610, R7 ;  /* 0x00007610ff077816 */ /* 0x000fe20000000007 */
[----:B------:R-:W-:Y:S01]  /*10ef0*/  @P0 IMAD.MOV.U32 R4, RZ, RZ, R58 ;  /* 0x000000ffff040224 */ /* 0x000fe200078e003a */
[----:B-1----:R-:W4:Y:S01]  /*10f00*/  LDL R55, [R1+0x10c0] ;  /* 0x0010c00001377983 */ /* 0x002f220000100800 */
[----:B------:R-:W-:Y:S01]  /*10f10*/  @!P5 IMAD.IADD R42, R42, 0x1, -R68 ;  /* 0x000000012a2ad824 */ /* 0x000fe200078e0a44 */
[----:B------:R-:W0:Y:S02]  /*10f20*/  LDCU UR5, c[0x0][0x3b0] ;  /* 0x00007600ff0577ac */ /* 0x000e240008000800 */
[----:B------:R1:W4:Y:S02]  /*10f30*/  @P0 LDG.E.U16 R71, desc[UR20][R4.64] ;  /* 0x0000001404470981 */ /* 0x000324000c1e1500 */
[----:B-1----:R-:W-:Y:S01]  /*10f40*/  IMAD.MOV.U32 R4, RZ, RZ, R42 ;  /* 0x000000ffff047224 */ /* 0x002fe200078e002a */
[----:B--2---:R-:W-:-:S02]  /*10f50*/  ISETP.GT.U32.AND P4, PT, R68, R36, PT ;  /* 0x000000244400720c */ /* 0x004fc40003f84070 */
[----:B---3--:R-:W-:-:S11]  /*10f60*/  ISETP.GE.AND P3, PT, R67, RZ, PT ;  /* 0x000000ff4300720c */ /* 0x008fd60003f66270 */
[----:B------:R-:W-:Y:S02]  /*10f70*/  @!P4 IMAD.IADD R36, R36, 0x1, -R68 ;  /* 0x000000012424c824 */ /* 0x000fe400078e0a44 */
[----:B------:R-:W-:Y:S01]  /*10f80*/  @!P3 IMAD.MOV R4, RZ, RZ, -R4 ;  /* 0x000000ffff04b224 */ /* 0x000fe200078e0a04 */
[----:B----4-:R-:W-:Y:S01]  /*10f90*/  ISETP.GE.AND P4, PT, R62, RZ, PT ;  /* 0x000000ff3e00720c */ /* 0x010fe20003f86270 */
[----:B------:R1:W-:Y:S04]  /*10fa0*/  STL [R1+0x480], R44 ;  /* 0x0004802c01007387 */ /* 0x0003e80000100800 */
[----:B-1----:R-:W2:Y:S04]  /*10fb0*/  LDL.LU R44, [R1+0x50] ;  /* 0x00005000012c7983 */ /* 0x002ea80000300800 */
[----:B------:R1:W-:Y:S04]  /*10fc0*/  STL [R1+0x524], R58 ;  /* 0x0005243a01007387 */ /* 0x0003e80000100800 */
[----:B------:R-:W3:Y:S04]  /*10fd0*/  LDL.LU R67, [R1+0x54] ;  /* 0x0000540001437983 */ /* 0x000ee80000300800 */
[----:B------:R4:W-:Y:S04]  /*10fe0*/  STL [R1+0x520], R5 ;  /* 0x0005200501007387 */ /* 0x0009e80000100800 */
[----:B-1----:R-:W2:Y:S04]  /*10ff0*/  LDL.LU R58, [R1+0x1404] ;  /* 0x00140400013a7983 */ /* 0x002ea80000300800 */
[----:B------:R-:W2:Y:S01]  /*11000*/  LDL R62, [R1+0x1040] ;  /* 0x00104000013e7983 */ /* 0x000ea20000100800 */
[----:B----4-:R-:W-:-:S04]  /*11010*/  LEA R5, P6, R6, R72, 0x1 ;  /* 0x0000004806057211 */ /* 0x010fc800078c08ff */
[----:B------:R-:W-:Y:S01]  /*11020*/  LEA.HI.X.SX32 R42, R6, R69, 0x1, P6 ;  /* 0x00000045062a7211 */ /* 0x000fe200030f0eff */
[----:B------:R1:W-:Y:S01]  /*11030*/  STL [R1+0x554], R5 ;  /* 0x0005540501007387 */ /* 0x0003e20000100800 */
[----:B------:R-:W-:Y:S01]  /*11040*/  SEL R6, R73, R4, !P1 ;  /* 0x0000000449067207 */ /* 0x000fe20004800000 */
[----:B------:R-:W-:Y:S02]  /*11050*/  @P0 IMAD.MOV.U32 R4, RZ, RZ, R5 ;  /* 0x000000ffff040224 */ /* 0x000fe400078e0005 */
[----:B-1----:R-:W-:-:S05]  /*11060*/  @P0 IMAD.MOV.U32 R5, RZ, RZ, R42 ;  /* 0x000000ffff050224 */ /* 0x002fca00078e002a */
[----:B------:R1:W4:Y:S01]  /*11070*/  @P0 LDG.E.U16 R7, desc[UR20][R4.64] ;  /* 0x0000001404070981 */ /* 0x000322000c1e1500 */
[C---:B------:R-:W-:Y:S02]  /*11080*/  ISETP.GT.U32.AND P5, PT, R68.reuse, R43, PT ;  /* 0x0000002b4400720c */ /* 0x040fe40003fa4070 */
[----:B------:R-:W-:Y:S01]  /*11090*/  ISETP.GT.U32.AND P3, PT, R68, R36, PT ;  /* 0x000000244400720c */ /* 0x000fe20003f64070 */
[----:B------:R-:W-:Y:S01]  /*110a0*/  STL [R1+0x550], R42 ;  /* 0x0005502a01007387 */ /* 0x000fe20000100800 */
[----:B------:R-:W-:Y:S01]  /*110b0*/  IMAD R6, R6, UR4, RZ ;  /* 0x0000000406067c24 */ /* 0x000fe2000f8e02ff */
[----:B------:R-:W-:Y:S01]  /*110c0*/  ISETP.GE.AND P6, PT, R55, RZ, PT ;  /* 0x000000ff3700720c */ /* 0x000fe20003fc6270 */
[----:B------:R-:W0:Y:S01]  /*110d0*/  LDCU UR4, c[0x0][0x3b0] ;  /* 0x00007600ff0477ac */ /* 0x000e220008000800 */
[----:B------:R1:W-:Y:S06]  /*110e0*/  STL [R1+0x47c], R71 ;  /* 0x00047c4701007387 */ /* 0x0003ec0000100800 */
[----:B------:R-:W-:-:S04]  /*110f0*/  @!P5 IMAD.IADD R43, R43, 0x1, -R68 ;  /* 0x000000012b2bd824 */ /* 0x000fc800078e0a44 */
[----:B-1----:R-:W-:Y:S01]  /*11100*/  IMAD.MOV.U32 R4, RZ, RZ, R43 ;  /* 0x000000ffff047224 */ /* 0x002fe200078e002b */
[----:B------:R-:W2:Y:S01]  /*11110*/  LDL R71, [R1+0x10d8] ;  /* 0x0010d80001477983 */ /* 0x000ea20000100800 */
[----:B------:R-:W-:-:S03]  /*11120*/  @!P3 IMAD.IADD R36, R36, 0x1, -R68 ;  /* 0x000000012424b824 */ /* 0x000fc600078e0a44 */
[----:B------:R-:W2:Y:S01]  /*11130*/  LDL.LU R42, [R1+0x60] ;  /* 0x00006000012a7983 */ /* 0x000ea20000300800 */
[----:B------:R-:W-:-:S03]  /*11140*/  @!P4 IMAD.MOV R4, RZ, RZ, -R4 ;  /* 0x000000ffff04c224 */ /* 0x000fc600078e0a04 */
[----:B------:R-:W2:Y:S02]  /*11150*/  LDL.LU R43, [R1+0x5c] ;  /* 0x00005c00012b7983 */ /* 0x000ea40000300800 */
[----:B------:R-:W-:Y:S01]  /*11160*/  SEL R5, R73, R4, !P1 ;  /* 0x0000000449057207 */ /* 0x000fe20004800000 */
[----:B------:R-:W-:Y:S01]  /*11170*/  IMAD.MOV.U32 R4, RZ, RZ, R36 ;  /* 0x000000ffff047224 */ /* 0x000fe200078e0024 */
[----:B------:R-:W-:-:S03]  /*11180*/  PRMT R53, RZ, 0x7610, R53 ;  /* 0x00007610ff357816 */ /* 0x000fc60000000035 */
[----:B------:R-:W-:Y:S02]  /*11190*/  @!P6 IMAD.MOV R4, RZ, RZ, -R4 ;  /* 0x000000ffff04e224 */ /* 0x000fe400078e0a04 */
[----:B0-----:R-:W-:Y:S01]  /*111a0*/  IMAD R5, R5, UR5, RZ ;  /* 0x0000000505057c24 */ /* 0x001fe2000f8e02ff */
[----:B------:R-:W-:Y:S01]  /*111b0*/  PRMT R40, RZ, 0x7610, R40 ;  /* 0x00007610ff287816 */ /* 0x000fe20000000028 */
[----:B------:R-:W0:Y:S01]  /*111c0*/  LDCU UR5, c[0x0][0x3b0] ;  /* 0x00007600ff0577ac */ /* 0x000e220008000800 */
[----:B------:R-:W-:Y:S01]  /*111d0*/  SEL R4, R73, R4, !P1 ;  /* 0x0000000449047207 */ /* 0x000fe20004800000 */
[----:B----4-:R1:W-:Y:S02]  /*111e0*/  STL [R1+0x478], R7 ;  /* 0x0004780701007387 */ /* 0x0103e40000100800 */
[----:B-1----:R-:W-:-:S04]  /*111f0*/  LEA R7, P3, R6, R72, 0x1 ;  /* 0x0000004806077211 */ /* 0x002fc800078608ff */
[----:B------:R-:W-:Y:S01]  /*11200*/  LEA.HI.X.SX32 R55, R6, R69, 0x1, P3 ;  /* 0x0000004506377211 */ /* 0x000fe200018f0eff */
[----:B------:R1:W-:Y:S01]  /*11210*/  STL [R1+0x584], R7 ;  /* 0x0005840701007387 */ /* 0x0003e20000100800 */
[----:B------:R-:W-:-:S03]  /*11220*/  @P0 IMAD.MOV.U32 R6, RZ, RZ, R7 ;  /* 0x000000ffff060224 */ /* 0x000fc600078e0007 */
[----:B------:R-:W4:Y:S01]  /*11230*/  LDL.LU R36, [R1+0x1400] ;  /* 0x0014000001247983 */ /* 0x000f220000300800 */
[----:B-1----:R-:W-:-:S03]  /*11240*/  @P0 IMAD.MOV.U32 R7, RZ, RZ, R55 ;  /* 0x000000ffff070224 */ /* 0x002fc600078e0037 */
[----:B------:R1:W-:Y:S04]  /*11250*/  STL [R1+0x580], R55 ;  /* 0x0005803701007387 */ /* 0x0003e80000100800 */
[----:B------:R0:W3:Y:S01]  /*11260*/  @P0 LDG.E.U16 R53, desc[UR20][R6.64] ;  /* 0x0000001406350981 */ /* 0x0000e2000c1e1500 */
[----:B-1----:R-:W-:Y:S01]  /*11270*/  LEA R55, P6, R5, R72, 0x1 ;  /* 0x0000004805377211 */ /* 0x002fe200078c08ff */
[----:B0-----:R-:W-:-:S03]  /*11280*/  IMAD R6, R4, UR11, RZ ;  /* 0x0000000b04067c24 */ /* 0x001fc6000f8e02ff */
[----:B------:R-:W-:Y:S01]  /*11290*/  LEA.HI.X.SX32 R5, R5, R69, 0x1, P6 ;  /* 0x0000004505057211 */ /* 0x000fe200030f0eff */
[----:B------:R-:W-:Y:S01]  /*112a0*/  @P0 IMAD.MOV.U32 R4, RZ, RZ, R55 ;  /* 0x000000ffff040224 */ /* 0x000fe200078e0037 */
[C---:B------:R-:W-:Y:S01]  /*112b0*/  ISETP.GT.U32.AND P5, PT, R68.reuse, R41, PT ;  /* 0x000000294400720c */ /* 0x040fe20003fa4070 */
[----:B------:R-:W0:Y:S03]  /*112c0*/  LDCU UR11, c[0x0][0x3b0] ;  /* 0x00007600ff0b77ac */ /* 0x000e260008000800 */
[----:B------:R1:W4:Y:S01]  /*112d0*/  @P0 LDG.E.U16 R40, desc[UR20][R4.64] ;  /* 0x0000001404280981 */ /* 0x000322000c1e1500 */
[----:B--2---:R-:W-:-:S08]  /*112e0*/  ISETP.GT.U32.AND P4, PT, R68, R44, PT ;  /* 0x0000002c4400720c */ /* 0x004fd00003f84070 */
[----:B------:R-:W-:-:S05]  /*112f0*/  @!P5 IMAD.IADD R41, R41, 0x1, -R68 ;  /* 0x000000012929d824 */ /* 0x000fca00078e0a44 */
[----:B------:R-:W-:Y:S01]  /*11300*/  ISETP.GT.U32.AND P3, PT, R68, R41, PT ;  /* 0x000000294400720c */ /* 0x000fe20003f64070 */
[----:B------:R-:W-:Y:S01]  /*11310*/  @!P4 IMAD.IADD R44, R44, 0x1, -R68 ;  /* 0x000000012c2cc824 */ /* 0x000fe200078e0a44 */
[----:B------:R-:W-:-:S11]  /*11320*/  ISETP.GE.AND P4, PT, R62, RZ, PT ;  /* 0x000000ff3e00720c */ /* 0x000fd60003f86270 */
[----:B------:R-:W-:-:S04]  /*11330*/  @!P3 IMAD.IADD R41, R41, 0x1, -R68 ;  /* 0x000000012929b824 */ /* 0x000fc800078e0a44 */
[----:B-1----:R-:W-:-:S04]  /*11340*/  IMAD.MOV.U32 R4, RZ, RZ, R41 ;  /* 0x000000ffff047224 */ /* 0x002fc800078e0029 */
[----:B------:R-:W-:Y:S01]  /*11350*/  @!P4 IMAD.MOV R4, RZ, RZ, -R4 ;  /* 0x000000ffff04c224 */ /* 0x000fe200078e0a04 */
[----:B------:R-:W-:Y:S01]  /*11360*/  PRMT R7, RZ, 0x7610, R7 ;  /* 0x00007610ff077816 */ /* 0x000fe20000000007 */
[----:B---3--:R1:W-:Y:S04]  /*11370*/  STL [R1+0x474], R53 ;  /* 0x0004743501007387 */ /* 0x0083e80000100800 */
[----:B-1----:R-:W2:Y:S04]  /*11380*/  LDL R53, [R1+0x1084] ;  /* 0x0010840001357983 */ /* 0x002ea80000100800 */
[----:B------:R-:W3:Y:S04]  /*11390*/  LDL.LU R62, [R1+0x58] ;  /* 0x00005800013e7983 */ /* 0x000ee80000300800 */
[----:B------:R1:W-:Y:S04]  /*113a0*/  STL [R1+0x5b4], R55 ;  /* 0x0005b43701007387 */ /* 0x0003e80000100800 */
[----:B------:R0:W-:Y:S04]  /*113b0*/  STL [R1+0x5b0], R5 ;  /* 0x0005b00501007387 */ /* 0x0001e80000100800 */
[----:B-1----:R-:W2:Y:S01]  /*113c0*/  LDL.LU R55, [R1+0x13fc] ;  /* 0x0013fc0001377983 */ /* 0x002ea20000300800 */
[----:B0-----:R-:W-:-:S03]  /*113d0*/  LEA R5, P6, R6, R72, 0x1 ;  /* 0x0000004806057211 */ /* 0x001fc600078c08ff */
[----:B----4-:R0:W-:Y:S01]  /*113e0*/  STL [R1+0x470], R40 ;  /* 0x0004702801007387 */ /* 0x0101e20000100800 */
[----:B------:R-:W-:Y:S02]  /*113f0*/  LEA.HI.X.SX32 R41, R6, R69, 0x1, P6 ;  /* 0x0000004506297211 */ /* 0x000fe400030f0eff */
[----:B------:R-:W-:Y:S01]  /*11400*/  SEL R6, R73, R4, !P1 ;  /* 0x0000000449067207 */ /* 0x000fe20004800000 */
[----:B------:R-:W-:Y:S01]  /*11410*/  @P0 IMAD.MOV.U32 R4, RZ, RZ, R5 ;  /* 0x000000ffff040224 */ /* 0x000fe200078e0005 */
[----:B0-----:R-:W4:Y:S04]  /*11420*/  LDL.LU R40, [R1+0x13f8] ;  /* 0x0013f80001287983 */ /* 0x001f280000300800 */
[----:B------:R0:W-:Y:S02]  /*11430*/  STL [R1+0x5e4], R5 ;  /* 0x0005e40501007387 */ /* 0x0001e40000100800 */
[----:B0-----:R-:W-:-:S05]  /*11440*/  @P0 IMAD.MOV.U32 R5, RZ, RZ, R41 ;  /* 0x000000ffff050224 */ /* 0x001fca00078e0029 */
[----:B------:R0:W2:Y:S01]  /*11450*/  @P0 LDG.E.U16 R7, desc[UR20][R4.64] ;  /* 0x0000001404070981 */ /* 0x0000a2000c1e1500 */
[----:B------:R-:W-:-:S13]  /*11460*/  ISETP.GT.U32.AND P5, PT, R68, R67, PT ;  /* 0x000000434400720c */ /* 0x000fda0003fa4070 */
[----:B------:R-:W-:Y:S01]  /*11470*/  @!P5 IMAD.IADD R67, R67, 0x1, -R68 ;  /* 0x000000014343d824 */ /* 0x000fe200078e0a44 */
[----:B------:R-:W-:-:S04]  /*11480*/  ISETP.GT.U32.AND P5, PT, R68, R44, PT ;  /* 0x0000002c4400720c */ /* 0x000fc80003fa4070 */
[C---:B------:R-:W-:Y:S02]  /*11490*/  ISETP.GT.U32.AND P3, PT, R68.reuse, R67, PT ;  /* 0x000000434400720c */ /* 0x040fe40003f64070 */
[----:B------:R-:W-:Y:S01]  /*114a0*/  ISETP.GT.U32.AND P4, PT, R68, R42, PT ;  /* 0x0000002a4400720c */ /* 0x000fe20003f84070 */
[----:B------:R-:W-:Y:S01]  /*114b0*/  IMAD R6, R6, UR4, RZ ;  /* 0x0000000406067c24 */ /* 0x000fe2000f8e02ff */
[----:B------:R-:W-:Y:S01]  /*114c0*/  STL [R1+0x5e0], R41 ;  /* 0x0005e02901007387 */ /* 0x000fe20000100800 */
[----:B------:R-:W-:Y:S01]  /*114d0*/  PRMT R32, RZ, 0x7610, R32 ;  /* 0x00007610ff207816 */ /* 0x000fe20000000020 */
[----:B------:R-:W1:Y:S03]  /*114e0*/  LDCU UR4, c[0x0][0x3b0] ;  /* 0x00007600ff0477ac */ /* 0x000e660008000800 */
[----:B------:R-:W-:-:S04]  /*114f0*/  @!P5 IMAD.IADD R44, R44, 0x1, -R68 ;  /* 0x000000012c2cd824 */ /* 0x000fc800078e0a44 */
[----:B------:R-:W-:Y:S02]  /*11500*/  @!P3 IMAD.IADD R67, R67, 0x1, -R68 ;  /* 0x000000014343b824 */ /* 0x000fe400078e0a44 */
[----:B0-----:R-:W-:-:S03]  /*11510*/  IMAD.MOV.U32 R5, RZ, RZ, R44 ;  /* 0x000000ffff057224 */ /* 0x001fc600078e002c */
[----:B------:R-:W-:Y:S01]  /*11520*/  STL [R1+0x54], R67 ;  /* 0x0000544301007387 */ /* 0x000fe20000100800 */
[----:B------:R-:W-:-:S03]  /*11530*/  @!P4 IMAD.IADD R42, R42, 0x1, -R68 ;  /* 0x000000012a2ac824 */ /* 0x000fc600078e0a44 */
[----:B------:R-:W3:Y:S04]  /*11540*/  LDL R44, [R1+0x110c] ;  /* 0x00110c00012c7983 */ /* 0x000ee80000100800 */
[----:B--2---:R0:W-:Y:S02]  /*11550*/  STL [R1+0x46c], R7 ;  /* 0x00046c0701007387 */ /* 0x0041e40000100800 */
[----:B0-----:R-:W-:-:S04]  /*11560*/  LEA R7, P4, R6, R72, 0x1 ;  /* 0x0000004806077211 */ /* 0x001fc800078808ff */
[----:B------:R-:W-:Y:S01]  /*11570*/  LEA.HI.X.SX32 R6, R6, R69, 0x1, P4 ;  /* 0x0000004506067211 */ /* 0x000fe200020f0eff */
[----:B------:R0:W-:Y:S04]  /*11580*/  STL [R1+0x614], R7 ;  /* 0x0006140701007387 */ /* 0x0001e80000100800 */
[----:B------:R2:W-:Y:S01]  /*11590*/  STL [R1+0x610], R6 ;  /* 0x0006100601007387 */ /* 0x0005e20000100800 */
[----:B0-----:R-:W-:-:S04]  /*115a0*/  @P0 LOP3.LUT R7, R7, R6, RZ, 0x3c, !PT ;  /* 0x0000000607070212 */ /* 0x001fc800078e3cff */
[----:B--2---:R-:W-:-:S04]  /*115b0*/  @P0 LOP3.LUT R6, R7, R6, RZ, 0x3c, !PT ;  /* 0x0000000607060212 */ /* 0x004fc800078e3cff */
[----:B------:R-:W-:-:S05]  /*115c0*/  @P0 LOP3.LUT R7, R7, R6, RZ, 0x3c, !PT ;  /* 0x0000000607070212 */ /* 0x000fca00078e3cff */
[----:B------:R-:W2:Y:S04]  /*115d0*/  @P0 LDG.E.U16 R32, desc[UR20][R6.64] ;  /* 0x0000001406200981 */ /* 0x000ea8000c1e1500 */
[----:B------:R-:W4:Y:S01]  /*115e0*/  LDL R6, [R1+0x1094] ;  /* 0x0010940001067983 */ /* 0x000f220000100800 */
[C---:B------:R-:W-:Y:S02]  /*115f0*/  ISETP.GT.U32.AND P6, PT, R68.reuse, R43, PT ;  /* 0x0000002b4400720c */ /* 0x040fe40003fc4070 */
[----:B------:R-:W-:Y:S02]  /*11600*/  ISETP.GE.AND P5, PT, R71, RZ, PT ;  /* 0x000000ff4700720c */ /* 0x000fe40003fa6270 */
[----:B------:R-:W-:Y:S01]  /*11610*/  ISETP.GE.AND P3, PT, R53, RZ, PT ;  /* 0x000000ff3500720c */ /* 0x000fe20003f66270 */
[----:B------:R-:W-:Y:S01]  /*11620*/  IMAD.MOV.U32 R4, RZ, RZ, R67 ;  /* 0x000000ffff047224 */ /* 0x000fe200078e0043 */
[----:B---3--:R-:W-:Y:S01]  /*11630*/  ISETP.GT.U32.AND P4, PT, R68, R62, PT ;  /* 0x0000003e4400720c */ /* 0x008fe20003f84070 */
[----:B------:R-:W3:Y:S01]  /*11640*/  LDL R53, [R1+0x1148] ;  /* 0x0011480001357983 */ /* 0x000ee20000100800 */
[----:B------:R-:W-:-:S03]  /*11650*/  PRMT R51, RZ, 0x7610, R51 ;  /* 0x00007610ff337816 */ /* 0x000fc60000000033 */
[----:B------:R-:W3:Y:S02]  /*11660*/  LDL.LU R7, [R1+0x64] ;  /* 0x0000640001077983 */ /* 0x000ee40000300800 */
[----:B------:R-:W-:Y:S02]  /*11670*/  @!P6 IMAD.IADD R43, R43, 0x1, -R68 ;  /* 0x000000012b2be824 */ /* 0x000fe400078e0a44 */
[----:B------:R-:W-:Y:S02]  /*11680*/  @!P5 IMAD.MOV R5, RZ, RZ, -R5 ;  /* 0x000000ffff05d224 */ /* 0x000fe400078e0a05 */
[----:B------:R-:W-:Y:S01]  /*11690*/  @!P3 IMAD.MOV R4, RZ, RZ, -R4 ;  /* 0x000000ffff04b224 */ /* 0x000fe200078e0a04 */
[----:B------:R-:W-:Y:S02]  /*116a0*/  ISETP.GT.U32.AND P3, PT, R68, R43, PT ;  /* 0x0000002b4400720c */ /* 0x000fe40003f64070 */
[C---:B------:R-:W-:Y:S02]  /*116b0*/  SEL R5, R73.reuse, R5, !P1 ;  /* 0x0000000549057207 */ /* 0x040fe40004800000 */
[----:B------:R-:W-:-:S03]  /*116c0*/  SEL R4, R73, R4, !P1 ;  /* 0x0000000449047207 */ /* 0x000fc60004800000 */
[----:B------:R-:W-:Y:S02]  /*116d0*/  IMAD R5, R5, UR5, RZ ;  /* 0x0000000505057c24 */ /* 0x000fe4000f8e02ff */
[----:B------:R-:W-:Y:S01]  /*116e0*/  @!P4 IMAD.IADD R62, R62, 0x1, -R68 ;  /* 0x000000013e3ec824 */ /* 0x000fe200078e0a44 */
[----:B------:R-:W-:Y:S01]  /*116f0*/  PRMT R26, RZ, 0x7610, R26 ;  /* 0x00007610ff1a7816 */ /* 0x000fe2000000001a */
[----:B-1----:R-:W-:Y:S01]  /*11700*/  IMAD R4, R4, UR4, RZ ;  /* 0x0000000404047c24 */ /* 0x002fe2000f8e02ff */
[-C--:B------:R-:W-:Y:S01]  /*11710*/  LEA R71, P6, R5, R72.reuse, 0x1 ;  /* 0x0000004805477211 */ /* 0x080fe200078c08ff */
[----:B------:R-:W-:Y:S01]  /*11720*/  @!P3 IMAD.IADD R43, R43, 0x1, -R68 ;  /* 0x000000012b2bb824 */ /* 0x000fe200078e0a44 */
[----:B--2---:R0:W-:Y:S02]  /*11730*/  STL [R1+0x468], R32 ;  /* 0x0004682001007387 */ /* 0x0041e40000100800 */
[----:B------:R-:W-:Y:S01]  /*11740*/  LEA R41, P4, R4, R72, 0x1 ;  /* 0x0000004804297211 */ /* 0x000fe200078808ff */
[----:B------:R-:W1:Y:S01]  /*11750*/  LDCU UR4, c[0x0][0x3b0] ;  /* 0x00007600ff0477ac */ /* 0x000e620008000800 */
[----:B------:R-:W-:-:S02]  /*11760*/  LEA.HI.X.SX32 R5, R5, R69, 0x1, P6 ;  /* 0x0000004505057211 */ /* 0x000fc400030f0eff */
[----:B------:R-:W-:Y:S01]  /*11770*/  ISETP.GT.U32.AND P5, PT, R68, R42, PT ;  /* 0x0000002a4400720c */ /* 0x000fe20003fa4070 */
[----:B------:R-:W2:Y:S01]  /*11780*/  LDCU UR5, c[0x0][0x3b0] ;  /* 0x00007600ff0577ac */ /* 0x000ea20008000800 */
[----:B----4-:R-:W-:Y:S01]  /*11790*/  ISETP.GE.AND P3, PT, R6, RZ, PT ;  /* 0x000000ff0600720c */ /* 0x010fe20003f66270 */
[----:B0-----:R-:W4:Y:S01]  /*117a0*/  LDL.LU R32, [R1+0x68] ;  /* 0x0000680001207983 */ /* 0x001f220000300800 */
[----:B------:R-:W-:Y:S01]  /*117b0*/  LEA.HI.X.SX32 R6, R4, R69, 0x1, P4 ;  /* 0x0000004504067211 */ /* 0x000fe200020f0eff */
[----:B------:R-:W-:Y:S01]  /*117c0*/  @P0 IMAD.MOV.U32 R4, RZ, RZ, R71 ;  /* 0x000000ffff040224 */ /* 0x000fe200078e0047 */
[----:B------:R-:W-:Y:S01]  /*117d0*/  ISETP.GE.AND P6, PT, R44, RZ, PT ;  /* 0x000000ff2c00720c */ /* 0x000fe20003fc6270 */
[----:B------:R-:W2:Y:S04]  /*117e0*/  LDL.LU R67, [R1+0x6c] ;  /* 0x00006c0001437983 */ /* 0x000ea80000300800 */
[----:B------:R0:W2:Y:S04]  /*117f0*/  @P0 LDG.E.U16 R51, desc[UR20][R4.64] ;  /* 0x0000001404330981 */ /* 0x0000a8000c1e1500 */
[----:B------:R-:W-:Y:S04]  /*11800*/  STL [R1+0x644], R71 ;  /* 0x0006444701007387 */ /* 0x000fe80000100800 */
[----:B------:R-:W3:Y:S01]  /*11810*/  LDL.LU R44, [R1+0x13f4] ;  /* 0x0013f400012c7983 */ /* 0x000ee20000300800 */
[----:B0-----:R-:W-:-:S03]  /*11820*/  @P0 IMAD.MOV.U32 R4, RZ, RZ, R41 ;  /* 0x000000ffff040224 */ /* 0x001fc600078e0029 */
[----:B------:R-:W-:Y:S04]  /*11830*/  STL [R1+0x674], R41 ;  /* 0x0006742901007387 */ /* 0x000fe80000100800 */
[----:B------:R0:W-:Y:S02]  /*11840*/  STL [R1+0x640], R5 ;  /* 0x0006400501007387 */ /* 0x0001e40000100800 */
[----:B0-----:R-:W-:-:S05]  /*11850*/  @P0 IMAD.MOV.U32 R5, RZ, RZ, R6 ;  /* 0x000000ffff050224 */ /* 0x001fca00078e0006 */
[----:B------:R0:W4:Y:S04]  /*11860*/  @P0 LDG.E.U16 R26, desc[UR20][R4.64] ;  /* 0x00000014041a0981 */ /* 0x000128000c1e1500 */
[----:B------:R-:W-:Y:S04]  /*11870*/  STL [R1+0x670], R6 ;  /* 0x0006700601007387 */ /* 0x000fe80000100800 */
[----:B--2---:R2:W-:Y:S04]  /*11880*/  STL [R1+0x464], R51 ;  /* 0x0004643301007387 */ /* 0x0045e80000100800 */
[----:B--2---:R-:W2:Y:S01]  /*11890*/  LDL R51, [R1+0x10c8] ;  /* 0x0010c80001337983 */ /* 0x004ea20000100800 */
[----:B------:R-:W-:Y:S01]  /*118a0*/  @!P5 IMAD.IADD R42, R42, 0x1, -R68 ;  /* 0x000000012a2ad824 */ /* 0x000fe200078e0a44 */
[----:B---3--:R-:W-:-:S02]  /*118b0*/  ISETP.GT.U32.AND P5, PT, R68, R7, PT ;  /* 0x000000074400720c */ /* 0x008fc40003fa4070 */
[----:B------:R-:W-:Y:S01]  /*118c0*/  ISETP.GT.U32.AND P4, PT, R68, R62, PT ;  /* 0x0000003e4400720c */ /* 0x000fe20003f84070 */
[----:B0-----:R-:W-:Y:S02]  /*118d0*/  IMAD.MOV.U32 R5, RZ, RZ, R42 ;  /* 0x000000ffff057224 */ /* 0x001fe400078e002a */
[----:B------:R-:W-:Y:S01]  /*118e0*/  IMAD.MOV.U32 R4, RZ, RZ, R43 ;  /* 0x000000ffff047224 */ /* 0x000fe200078e002b */
[----:B------:R-:W3:Y:S01]  /*118f0*/  LDL R42, [R1+0x114c] ;  /* 0x00114c00012a7983 */ /* 0x000ee20000100800 */
[----:B------:R-:W-:Y:S01]  /*11900*/  @!P6 IMAD.MOV R5, RZ, RZ, -R5 ;  /* 0x000000ffff05e224 */ /* 0x000fe200078e0a05 */
[----:B------:R-:W-:Y:S01]  /*11910*/  ISETP.GE.AND P6, PT, R53, RZ, PT ;  /* 0x000000ff3500720c */ /* 0x000fe20003fc6270 */
[----:B------:R-:W-:-:S04]  /*11920*/  @!P3 IMAD.MOV R4, RZ, RZ, -R4 ;  /* 0x000000ffff04b224 */ /* 0x000fc800078e0a04 */
[--C-:B------:R-:W-:Y:S01]  /*11930*/  @!P5 IMAD.IADD R7, R7, 0x1, -R68.reuse ;  /* 0x000000010707d824 */ /* 0x100fe200078e0a44 */
[----:B------:R-:W-:Y:S01]  /*11940*/  SEL R6, R73, R5, !P1 ;  /* 0x0000000549067207 */ /* 0x000fe20004800000 */
[----:B------:R-:W-:-:S03]  /*11950*/  @!P4 IMAD.IADD R62, R62, 0x1, -R68 ;  /* 0x000000013e3ec824 */ /* 0x000fc600078e0a44 */
[C---:B------:R-:W-:Y:S02]  /*11960*/  ISETP.GT.U32.AND P3, PT, R68.reuse, R7, PT ;  /* 0x000000074400720c */ /* 0x040fe40003f64070 */
[----:B----4-:R-:W-:Y:S01]  /*11970*/  ISETP.GT.U32.AND P5, PT, R68, R32, PT ;  /* 0x000000204400720c */ /* 0x010fe20003fa4070 */
[----:B------:R-:W-:Y:S01]  /*11980*/  IMAD R6, R6, UR11, RZ ;  /* 0x0000000b06067c24 */ /* 0x000fe2000f8e02ff */
[----:B------:R-:W-:Y:S01]  /*11990*/  SEL R5, R73, R4, !P1 ;  /* 0x0000000449057207 */ /* 0x000fe20004800000 */
[----:B------:R-:W-:Y:S01]  /*119a0*/  IMAD.MOV.U32 R4, RZ, RZ, R62 ;  /* 0x000000ffff047224 */ /* 0x000fe200078e003e */
[----:B------:R0:W-:Y:S01]  /*119b0*/  STL [R1+0x58], R62 ;  /* 0x0000583e01007387 */ /* 0x0001e20000100800 */
[----:B------:R-:W-:Y:S01]  /*119c0*/  PRMT R48, RZ, 0x7610, R48 ;  /* 0x00007610ff307816 */ /* 0x000fe20000000030 */
[----:B------:R-:W4:Y:S02]  /*119d0*/  LDCU UR11, c[0x0][0x3b0] ;  /* 0x00007600ff0b77ac */ /* 0x000f240008000800 */
[----:B------:R-:W3:Y:S01]  /*119e0*/  LDL R71, [R1+0x1180] ;  /* 0x0011800001477983 */ /* 0x000ee20000100800 */
[----:B-1----:R-:W-:Y:S01]  /*119f0*/  IMAD R5, R5, UR4, RZ ;  /* 0x0000000405057c24 */ /* 0x002fe2000f8e02ff */
[----:B------:R-:W-:Y:S01]  /*11a00*/  PRMT R35, RZ, 0x7610, R35 ;  /* 0x00007610ff237816 */ /* 0x000fe20000000023 */
[----:B------:R-:W-:Y:S01]  /*11a10*/  @!P6 IMAD.MOV R4, RZ, RZ, -R4 ;  /* 0x000000ffff04e224 */ /* 0x000fe200078e0a04 */
[----:B------:R-:W-:Y:S01]  /*11a20*/  ISETP.GT.U32.AND P4, PT, R68, R67, PT ;  /* 0x000000434400720c */ /* 0x000fe20003f84070 */
[--C-:B------:R-:W-:Y:S01]  /*11a30*/  @!P3 IMAD.IADD R7, R7, 0x1, -R68.reuse ;  /* 0x000000010707b824 */ /* 0x100fe200078e0a44 */
[----:B0-----:R-:W3:Y:S01]  /*11a40*/  LDL.LU R62, [R1+0x78] ;  /* 0x00007800013e7983 */ /* 0x001ee20000300800 */
[----:B------:R-:W-:Y:S01]  /*11a50*/  @!P5 IMAD.IADD R32, R32, 0x1, -R68 ;  /* 0x000000012020d824 */ /* 0x000fe200078e0a44 */
[----:B------:R-:W-:Y:S01]  /*11a60*/  PRMT R25, RZ, 0x7610, R25 ;  /* 0x00007610ff197816 */ /* 0x000fe20000000019 */
[----:B------:R-:W0:Y:S01]  /*11a70*/  LDCU UR4, c[0x0][0x3b0] ;  /* 0x00007600ff0477ac */ /* 0x000e220008000800 */
[----:B------:R1:W-:Y:S01]  /*11a80*/  STL [R1+0x460], R26 ;  /* 0x0004601a01007387 */ /* 0x0003e20000100800 */
[----:B------:R-:W-:-:S02]  /*11a90*/  LEA R43, P3, R5, R72, 0x1 ;  /* 0x00000048052b7211 */ /* 0x000fc400078608ff */
[----:B-1----:R-:W-:-:S04]  /*11aa0*/  LEA R26, P6, R6, R72, 0x1 ;  /* 0x00000048061a7211 */ /* 0x002fc800078c08ff */
[-C--:B------:R-:W-:Y:S02]  /*11ab0*/  LEA.HI.X.SX32 R53, R6, R69.reuse, 0x1, P6 ;  /* 0x0000004506357211 */ /* 0x080fe400030f0eff */
[----:B------:R-:W-:Y:S01]  /*11ac0*/  SEL R6, R73, R4, !P1 ;  /* 0x0000000449067207 */ /* 0x000fe20004800000 */
[----:B------:R-:W-:Y:S01]  /*11ad0*/  @P0 IMAD.MOV.U32 R4, RZ, RZ, R26 ;  /* 0x000000ffff040224 */ /* 0x000fe200078e001a */
[----:B--2---:R-:W-:Y:S02]  /*11ae0*/  ISETP.GE.AND P5, PT, R51, RZ, PT ;  /* 0x000000ff3300720c */ /* 0x004fe40003fa6270 */
[----:B------:R-:W-:Y:S01]  /*11af0*/  LEA.HI.X.SX32 R51, R5, R69, 0x1, P3 ;  /* 0x0000004505337211 */ /* 0x000fe200018f0eff */
[----:B------:R-:W-:-:S05]  /*11b00*/  @P0 IMAD.MOV.U32 R5, RZ, RZ, R53 ;  /* 0x000000ffff050224 */ /* 0x000fca00078e0035 */
[----:B------:R1:W2:Y:S02]  /*11b10*/  @P0 LDG.E.U16 R48, desc[UR20][R4.64] ;  /* 0x0000001404300981 */ /* 0x0002a4000c1e1500 */
[----:B-1----:R-:W-:Y:S02]  /*11b20*/  @P0 IMAD.MOV.U32 R4, RZ, RZ, R43 ;  /* 0x000000ffff040224 */ /* 0x002fe400078e002b */
[----:B------:R-:W-:-:S05]  /*11b30*/  @P0 IMAD.MOV.U32 R5, RZ, RZ, R51 ;  /* 0x000000ffff050224 */ /* 0x000fca00078e0033 */
[----:B------:R1:W4:Y:S01]  /*11b40*/  @P0 LDG.E.U16 R35, desc[UR20][R4.64] ;  /* 0x0000001404230981 */ /* 0x000322000c1e1500 */
[----:B------:R-:W-:Y:S01]  /*11b50*/  ISETP.GT.U32.AND P3, PT, R68, R32, PT ;  /* 0x000000204400720c */ /* 0x000fe20003f64070 */
[----:B------:R-:W-:Y:S01]  /*11b60*/  IMAD R6, R6, UR5, RZ ;  /* 0x0000000506067c24 */ /* 0x000fe2000f8e02ff */
[----:B------:R-:W-:Y:S01]  /*11b70*/  PRMT R46, RZ, 0x7610, R46 ;  /* 0x00007610ff2e7816 */ /* 0x000fe2000000002e */
[----:B------:R-:W-:Y:S01]  /*11b80*/  STL [R1+0x6a4], R26 ;  /* 0x0006a41a01007387 */ /* 0x000fe20000100800 */
[----:B------:R-:W-:Y:S01]  /*11b90*/  @!P4 IMAD.IADD R67, R67, 0x1, -R68 ;  /* 0x000000014343c824 */ /* 0x000fe200078e0a44 */
[----:B------:R-:W0:Y:S02]  /*11ba0*/  LDCU UR5, c[0x0][0x3b0] ;  /* 0x00007600ff0577ac */ /* 0x000e240008000800 */
[----:B------:R-:W-:Y:S01]  /*11bb0*/  STL [R1+0x6d4], R43 ;  /* 0x0006d42b01007387 */ /* 0x000fe20000100800 */
[----:B-1----:R-:W-:-:S03]  /*11bc0*/  IMAD.MOV.U32 R4, RZ, RZ, R7 ;  /* 0x000000ffff047224 */ /* 0x002fc600078e0007 */
[----:B------:R-:W4:Y:S01]  /*11bd0*/  LDL.LU R41, [R1+0x74] ;  /* 0x0000740001297983 */ /* 0x000f220000300800 */
[----:B------:R-:W-:-:S03]  /*11be0*/  @!P5 IMAD.MOV R4, RZ, RZ, -R4 ;  /* 0x000000ffff04d224 */ /* 0x000fc600078e0a04 */
[----:B------:R1:W-:Y:S01]  /*11bf0*/  STL [R1+0x6a0], R53 ;  /* 0x0006a03501007387 */ /* 0x0003e20000100800 */
[----:B------:R-:W-:Y:S02]  /*11c00*/  LEA R7, P5, R6, R72, 0x1 ;  /* 0x0000004806077211 */ /* 0x000fe400078a08ff */
[----:B---3--:R-:W-:Y:S02]  /*11c10*/  ISETP.GE.AND P4, PT, R42, RZ, PT ;  /* 0x000000ff2a00720c */ /* 0x008fe40003f86270 */
[----:B------:R-:W-:Y:S01]  /*11c20*/  LEA.HI.X.SX32 R42, R6, R69, 0x1, P5 ;  /* 0x00000045062a7211 */ /* 0x000fe200028f0eff */
[----:B-1----:R-:W3:Y:S04]  /*11c30*/  LDL.LU R53, [R1+0x13f0] ;  /* 0x0013f00001357983 */ /* 0x002ee80000300800 */
[----:B------:R-:W-:Y:S04]  /*11c40*/  STL [R1+0x6d0], R51 ;  /* 0x0006d03301007387 */ /* 0x000fe80000100800 */
[----:B------:R-:W3:Y:S01]  /*11c50*/  LDL.LU R26, [R1+0x70] ;  /* 0x00007000011a7983 */ /* 0x000ee20000300800 */
[----:B------:R-:W-:Y:S01]  /*11c60*/  SEL R4, R73, R4, !P1 ;  /* 0x0000000449047207 */ /* 0x000fe20004800000 */
[----:B------:R-:W-:-:S02]  /*11c70*/  @!P3 IMAD.IADD R32, R32, 0x1, -R68 ;  /* 0x000000012020b824 */ /* 0x000fc400078e0a44 */
[----:B------:R-:W-:Y:S02]  /*11c80*/  @P0 IMAD.MOV.U32 R6, RZ, RZ, R7 ;  /* 0x000000ffff060224 */ /* 0x000fe400078e0007 */
[----:B------:R-:W-:Y:S02]  /*11c90*/  IMAD.MOV.U32 R5, RZ, RZ, R32 ;  /* 0x000000ffff057224 */ /* 0x000fe400078e0020 */
[----:B------:R-:W-:Y:S01]  /*11ca0*/  IMAD R4, R4, UR12, RZ ;  /* 0x0000000c04047c24 */ /* 0x000fe2000f8e02ff */
[----:B--2---:R1:W-:Y:S01]  /*11cb0*/  STL [R1+0x45c], R48 ;  /* 0x00045c3001007387 */ /* 0x0043e20000100800 */
[----:B------:R-:W-:Y:S01]  /*11cc0*/  @!P4 IMAD.MOV R5, RZ, RZ, -R5 ;  /* 0x000000ffff05c224 */ /* 0x000fe200078e0a05 */
[----:B------:R-:W-:Y:S01]  /*11cd0*/  ISETP.GT.U32.AND P6, PT, R68, R67, PT ;  /* 0x000000434400720c */ /* 0x000fe20003fc4070 */
[----:B------:R-:W2:Y:S01]  /*11ce0*/  LDCU UR12, c[0x0][0x3b0] ;  /* 0x00007600ff0c77ac */ /* 0x000ea20008000800 */
[----:B-1----:R-:W2:Y:S04]  /*11cf0*/  LDL.LU R48, [R1+0x13ec] ;  /* 0x0013ec0001307983 */ /* 0x002ea80000300800 */
[----:B------:R-:W2:Y:S04]  /*11d00*/  LDL.LU R51, [R1+0x13e8] ;  /* 0x0013e80001337983 */ /* 0x000ea80000300800 */
[----:B------:R-:W2:Y:S04]  /*11d10*/  LDL.LU R43, [R1+0x13e4] ;  /* 0x0013e400012b7983 */ /* 0x000ea80000300800 */
[----:B----4-:R1:W-:Y:S04]  /*11d20*/  STL [R1+0x458], R35 ;  /* 0x0004582301007387 */ /* 0x0103e80000100800 */
[----:B-1----:R-:W4:Y:S04]  /*11d30*/  LDL.LU R35, [R1+0x13e0] ;  /* 0x0013e00001237983 */ /* 0x002f280000300800 */
[----:B------:R1:W-:Y:S01]  /*11d40*/  STL [R1+0x704], R7 ;  /* 0x0007040701007387 */ /* 0x0003e20000100800 */
[----:B------:R-:W-:Y:S01]  /*11d50*/  ISETP.GE.AND P5, PT, R71, RZ, PT ;  /* 0x000000ff4700720c */ /* 0x000fe20003fa6270 */
[----:B------:R-:W-:-:S02]  /*11d60*/  @!P6 IMAD.IADD R67, R67, 0x1, -R68 ;  /* 0x000000014343e824 */ /* 0x000fc400078e0a44 */
[----:B-1----:R-:W-:Y:S01]  /*11d70*/  @P0 IMAD.MOV.U32 R7, RZ, RZ, R42 ;  /* 0x000000ffff070224 */ /* 0x002fe200078e002a */
[----:B------:R-:W2:Y:S04]  /*11d80*/  LDL.LU R32, [R1+0x13dc] ;  /* 0x0013dc0001207983 */ /* 0x000ea80000300800 */
[----:B------:R1:W2:Y:S02]  /*11d90*/  @P0 LDG.E.U16 R25, desc[UR20][R6.64] ;  /* 0x0000001406190981 */ /* 0x0002a4000c1e1500 */
[----:B-1----:R-:W-:-:S04]  /*11da0*/  LEA R6, P4, R4, R72, 0x1 ;  /* 0x0000004804067211 */ /* 0x002fc800078808ff */
[----:B------:R-:W-:-:S05]  /*11db0*/  LEA.HI.X.SX32 R7, R4, R69, 0x1, P4 ;  /* 0x0000004504077211 */ /* 0x000fca00020f0eff */
[----:B------:R-:W3:Y:S01]  /*11dc0*/  @P0 LDG.E.U16 R46, desc[UR20][R6.64] ;  /* 0x00000014062e0981 */ /* 0x000ee2000c1e1500 */
[----:B------:R-:W-:Y:S01]  /*11dd0*/  ISETP.GT.U32.AND P6, PT, R68, R41, PT ;  /* 0x000000294400720c */ /* 0x000fe20003fc4070 */
[----:B------:R-:W-:Y:S01]  /*11de0*/  IMAD.MOV.U32 R4, RZ, RZ, R67 ;  /* 0x000000ffff047224 */ /* 0x000fe200078e0043 */
[----:B------:R-:W-:Y:S01]  /*11df0*/  SEL R5, R73, R5, !P1 ;  /* 0x0000000549057207 */ /* 0x000fe20004800000 */
[----:B------:R1:W-:Y:S02]  /*11e00*/  STL [R1+0x700], R42 ;  /* 0x0007002a01007387 */ /* 0x0003e40000100800 */
[----:B------:R-:W-:Y:S02]  /*11e10*/  @!P5 IMAD.MOV R4, RZ, RZ, -R4 ;  /* 0x000000ffff04d224 */ /* 0x000fe400078e0a04 */
[----:B0-----:R-:W-:Y:S01]  /*11e20*/  IMAD R5, R5, UR4, RZ ;  /* 0x0000000405057c24 */ /* 0x001fe2000f8e02ff */
[----:B------:R-:W-:Y:S01]  /*11e30*/  PRMT R47, RZ, 0x7610, R47 ;  /* 0x00007610ff2f7816 */ /* 0x000fe2000000002f */
[----:B------:R-:W0:Y:S01]  /*11e40*/  LDCU UR4, c[0x0][0x3b0] ;  /* 0x00007600ff0477ac */ /* 0x000e220008000800 */
[----:B-1----:R-:W3:Y:S03]  /*11e50*/  LDL.LU R42, [R1+0x7c] ;  /* 0x00007c00012a7983 */ /* 0x002ee60000300800 */
[----:B------:R-:W-:Y:S01]  /*11e60*/  @!P6 IMAD.IADD R41, R41, 0x1, -R68 ;  /* 0x000000012929e824 */ /* 0x000fe200078e0a44 */
[----:B------:R-:W-:-:S02]  /*11e70*/  SEL R4, R73, R4, !P1 ;  /* 0x0000000449047207 */ /* 0x000fc40004800000 */
[----:B------:R-:W-:Y:S01]  /*11e80*/  ISETP.GT.U32.AND P3, PT, R68, R62, PT ;  /* 0x0000003e4400720c */ /* 0x000fe20003f64070 */
[----:B--2---:R1:W-:Y:S04]  /*11e90*/  STL [R1+0x454], R25 ;  /* 0x0004541901007387 */ /* 0x0043e80000100800 */
[----:B-1----:R-:W2:Y:S04]  /*11ea0*/  LDL.LU R25, [R1+0x13d8] ;  /* 0x0013d80001197983 */ /* 0x002ea80000300800 */
[----:B------:R-:W-:Y:S04]  /*11eb0*/  STL [R1+0x734], R6 ;  /* 0x0007340601007387 */ /* 0x000fe80000100800 */
[----:B------:R-:W-:Y:S04]  /*11ec0*/  STL [R1+0x6c], R67 ;  /* 0x00006c4301007387 */ /* 0x000fe80000100800 */
[----:B------:R1:W-:Y:S04]  /*11ed0*/  STL [R1+0x730], R7 ;  /* 0x0007300701007387 */ /* 0x0003e80000100800 */
[----:B------:R-:W2:Y:S04]  /*11ee0*/  LDL R71, [R1+0x11d0] ;  /* 0x0011d00001477983 */ /* 0x000ea80000100800 */
[----:B-1----:R-:W2:Y:S04]  /*11ef0*/  LDL R7, [R1+0x119c] ;  /* 0x00119c0001077983 */ /* 0x002ea80000100800 */
[----:B------:R-:W4:Y:S04]  /*11f00*/  LDL.LU R67, [R1+0x84] ;  /* 0x0000840001437983 */ /* 0x000f280000300800 */
[----:B---3--:R1:W-:Y:S01]  /*11f10*/  STL [R1+0x450], R46 ;  /* 0x0004502e01007387 */ /* 0x0083e20000100800 */
[----:B------:R-:W-:Y:S01]  /*11f20*/  IMAD R6, R4, UR5, RZ ;  /* 0x0000000504067c24 */ /* 0x000fe2000f8e02ff */
[----:B------:R-:W-:Y:S01]  /*11f30*/  PRMT R22, RZ, 0x7610, R22 ;  /* 0x00007610ff167816 */ /* 0x000fe20000000016 */
[----:B------:R-:W-:Y:S01]  /*11f40*/  @!P3 IMAD.IADD R62, R62, 0x1, -R68 ;  /* 0x000000013e3eb824 */ /* 0x000fe200078e0a44 */
[----:B------:R-:W-:Y:S01]  /*11f50*/  ISETP.GT.U32.AND P5, PT, R68, R41, PT ;  /* 0x000000294400720c */ /* 0x000fe20003fa4070 */
[----:B------:R-:W3:Y:S01]  /*11f60*/  LDCU UR5, c[0x0][0x3b0] ;  /* 0x00007600ff0577ac */ /* 0x000ee20008000800 */
[----:B-1----:R-:W-:-:S04]  /*11f70*/  LEA R46, P6, R5, R72, 0x1 ;  /* 0x00000048052e7211 */ /* 0x002fc800078c08ff */
[----:B------:R-:W-:Y:S01]  /*11f80*/  LEA.HI.X.SX32 R5, R5, R69, 0x1, P6 ;  /* 0x0000004505057211 */ /* 0x000fe200030f0eff */
[----:B------:R-:W-:-:S05]  /*11f90*/  @P0 IMAD.MOV.U32 R4, RZ, RZ, R46 ;  /* 0x000000ffff040224 */ /* 0x000fca00078e002e */
[----:B------:R-:W3:Y:S01]  /*11fa0*/  @P0 LDG.E.U16 R47, desc[UR20][R4.64] ;  /* 0x00000014042f0981 */ /* 0x000ee2000c1e1500 */
[C---:B------:R-:W-:Y:S02]  /*11fb0*/  ISETP.GT.U32.AND P4, PT, R68.reuse, R62, PT ;  /* 0x0000003e4400720c */ /* 0x040fe40003f84070 */
[----:B------:R-:W-:Y:S01]  /*11fc0*/  ISETP.GT.U32.AND P3, PT, R68, R26, PT ;  /* 0x0000001a4400720c */ /* 0x000fe20003f64070 */
[----:B------:R1:W-:Y:S04]  /*11fd0*/  STL [R1+0x764], R46 ;  /* 0x0007642e01007387 */ /* 0x0003e80000100800 */
[----:B------:R0:W-:Y:S06]  /*11fe0*/  STL [R1+0x760], R5 ;  /* 0x0007600501007387 */ /* 0x0001ec0000100800 */
[--C-:B------:R-:W-:Y:S01]  /*11ff0*/  @!P4 IMAD.IADD R62, R62, 0x1, -R68.reuse ;  /* 0x000000013e3ec824 */ /* 0x100fe200078e0a44 */
[----:B-1----:R-:W4:Y:S04]  /*12000*/  LDL.LU R46, [R1+0x13d4] ;  /* 0x0013d400012e7983 */ /* 0x002f280000300800 */
[----:B------:R-:W-:Y:S04]  /*12010*/  STL [R1+0x78], R62 ;  /* 0x0000783e01007387 */ /* 0x000fe80000100800 */
[----:B0-----:R-:W4:Y:S01]  /*12020*/  LDL R5, [R1+0x11c8] ;  /* 0x0011c80001057983 */ /* 0x001f220000100800 */
[----:B------:R-:W-:-:S03]  /*12030*/  @!P3 IMAD.IADD R26, R26, 0x1, -R68 ;  /* 0x000000011a1ab824 */ /* 0x000fc600078e0a44 */
[----:B------:R-:W4:Y:S01]  /*12040*/  LDL R4, [R1+0x11a8] ;  /* 0x0011a80001047983 */ /* 0x000f220000100800 */
[----:B--2---:R-:W-:Y:S02]  /*12050*/  ISETP.GE.AND P3, PT, R7, RZ, PT ;  /* 0x000000ff0700720c */ /* 0x004fe40003f66270 */
[----:B------:R-:W-:-:S04]  /*12060*/  LEA R7, P6, R6, R72, 0x1 ;  /* 0x0000004806077211 */ /* 0x000fc800078c08ff */
[----:B------:R-:W-:Y:S01]  /*12070*/  LEA.HI.X.SX32 R6, R6, R69, 0x1, P6 ;  /* 0x0000004506067211 */ /* 0x000fe200030f0eff */
[----:B------:R0:W-:Y:S03]  /*12080*/  STL [R1+0x794], R7 ;  /* 0x0007940701007387 */ /* 0x0001e60000100800 */
[-C--:B0-----:R-:W-:Y:S01]  /*12090*/  @P0 LOP3.LUT R7, R7, R6.reuse, RZ, 0x3c, !PT ;  /* 0x0000000607070212 */ /* 0x081fe200078e3cff */
[----:B---3--:R0:W-:Y:S04]  /*120a0*/  STL [R1+0x44c], R47 ;  /* 0x00044c2f01007387 */ /* 0x0081e80000100800 */
[----:B0-----:R-:W2:Y:S04]  /*120b0*/  LDL.LU R47, [R1+0x80] ;  /* 0x00008000012f7983 */ /* 0x001ea80000300800 */
[----:B------:R0:W-:Y:S02]  /*120c0*/  STL [R1+0x790], R6 ;  /* 0x0007900601007387 */ /* 0x0001e40000100800 */
[----:B0-----:R-:W-:-:S04]  /*120d0*/  @P0 LOP3.LUT R6, R7, R6, RZ, 0x3c, !PT ;  /* 0x0000000607060212 */ /* 0x001fc800078e3cff */
[----:B------:R-:W-:-:S05]  /*120e0*/  @P0 LOP3.LUT R7, R7, R6, RZ, 0x3c, !PT ;  /* 0x0000000607070212 */ /* 0x000fca00078e3cff */
[----:B------:R0:W3:Y:S01]  /*120f0*/  @P0 LDG.E.U16 R22, desc[UR20][R6.64] ;  /* 0x0000001406160981 */ /* 0x0000e2000c1e1500 */
[C---:B------:R-:W-:Y:S01]  /*12100*/  ISETP.GT.U32.AND P4, PT, R68.reuse, R42, PT ;  /* 0x0000002a4400720c */ /* 0x040fe20003f84070 */
[----:B------:R-:W-:Y:S01]  /*12110*/  @!P5 IMAD.IADD R41, R41, 0x1, -R68 ;  /* 0x000000012929d824 */ /* 0x000fe200078e0a44 */
[----:B----4-:R-:W-:Y:S02]  /*12120*/  ISETP.GE.AND P5, PT, R5, RZ, PT ;  /* 0x000000ff0500720c */ /* 0x010fe40003fa6270 */
[----:B------:R-:W-:Y:S01]  /*12130*/  ISETP.GT.U32.AND P6, PT, R68, R26, PT ;  /* 0x0000001a4400720c */ /* 0x000fe20003fc4070 */
[----:B------:R-:W-:Y:S01]  /*12140*/  IMAD.MOV.U32 R5, RZ, RZ, R62 ;  /* 0x000000ffff057224 */ /* 0x000fe200078e003e */
[----:B------:R-:W-:Y:S01]  /*12150*/  PRMT R66, RZ, 0x7610, R66 ;  /* 0x00007610ff427816 */ /* 0x000fe20000000042 */
[----:B------:R-:W4:Y:S06]  /*12160*/  LDL.LU R62, [R1+0x88] ;  /* 0x00008800013e7983 */ /* 0x000f2c0000300800 */
[----:B------:R-:W-:Y:S01]  /*12170*/  @!P4 IMAD.IADD R42, R42, 0x1, -R68 ;  /* 0x000000012a2ac824 */ /* 0x000fe200078e0a44 */
[----:B------:R-:W-:Y:S01]  /*12180*/  ISETP.GE.AND P4, PT, R4, RZ, PT ;  /* 0x000000ff0400720c */ /* 0x000fe20003f86270 */
[----:B------:R-:W-:-:S02]  /*12190*/  IMAD.MOV.U32 R4, RZ, RZ, R41 ;  /* 0x000000ffff047224 */ /* 0x000fc400078e0029 */
[----:B------:R-:W-:Y:S01]  /*121a0*/  @!P3 IMAD.MOV R5, RZ, RZ, -R5 ;  /* 0x000000ffff05b224 */ /* 0x000fe200078e0a05 */
[C---:B------:R-:W-:Y:S01]  /*121b0*/  ISETP.GT.U32.AND P3, PT, R68.reuse, R42, PT ;  /* 0x0000002a4400720c */ /* 0x040fe20003f64070 */
[----:B------:R-:W-:Y:S01]  /*121c0*/  @!P5 IMAD.MOV R4, RZ, RZ, -R4 ;  /* 0x000000ffff04d224 */ /* 0x000fe200078e0a04 */
[----:B------:R-:W-:Y:S02]  /*121d0*/  ISETP.GT.U32.AND P5, PT, R68, R67, PT ;  /* 0x000000434400720c */ /* 0x000fe40003fa4070 */
[C---:B0-----:R-:W-:Y:S01]  /*121e0*/  SEL R6, R73.reuse, R5, !P1 ;  /* 0x0000000549067207 */ /* 0x041fe20004800000 */
[----:B------:R-:W-:Y:S01]  /*121f0*/  @!P6 IMAD.IADD R26, R26, 0x1, -R68 ;  /* 0x000000011a1ae824 */ /* 0x000fe200078e0a44 */
[----:B------:R-:W-:-:S03]  /*12200*/  SEL R4, R73, R4, !P1 ;  /* 0x0000000449047207 */ /* 0x000fc60004800000 */
[----:B------:R-:W-:Y:S01]  /*12210*/  IMAD R7, R6, UR4, RZ ;  /* 0x0000000406077c24 */ /* 0x000fe2000f8e02ff */
[----:B------:R-:W-:Y:S01]  /*12220*/  ISETP.GE.AND P6, PT, R71, RZ, PT ;  /* 0x000000ff4700720c */ /* 0x000fe20003fc6270 */
[----:B------:R-:W-:Y:S01]  /*12230*/  IMAD.MOV.U32 R5, RZ, RZ, R26 ;  /* 0x000000ffff057224 */ /* 0x000fe200078e001a */
[----:B------:R-:W-:Y:S01]  /*12240*/  PRMT R21, RZ, 0x7610, R21 ;  /* 0x00007610ff157816 */ /* 0x000fe20000000015 */
[----:B------:R-:W-:Y:S01]  /*12250*/  IMAD R6, R4, UR5, RZ ;  /* 0x0000000504067c24 */ /* 0x000fe2000f8e02ff */
[----:B------:R-:W-:Y:S01]  /*12260*/  PRMT R37, RZ, 0x7610, R37 ;  /* 0x00007610ff257816 */ /* 0x000fe20000000025 */
[----:B------:R-:W-:Y:S01]  /*12270*/  @!P3 IMAD.IADD R42, R42, 0x1, -R68 ;  /* 0x000000012a2ab824 */ /* 0x000fe200078e0a44 */
[----:B------:R-:W-:Y:S01]  /*12280*/  PRMT R38, RZ, 0x7610, R38 ;  /* 0x00007610ff267816 */ /* 0x000fe20000000026 */
[----:B------:R-:W-:Y:S01]  /*12290*/  @!P4 IMAD.MOV R5, RZ, RZ, -R5 ;  /* 0x000000ffff05c224 */ /* 0x000fe200078e0a05 */
[-C--:B------:R-:W-:Y:S01]  /*122a0*/  LEA R71, P4, R7, R72.reuse, 0x1 ;  /* 0x0000004807477211 */ /* 0x080fe200078808ff */
[----:B------:R-:W-:Y:S01]  /*122b0*/  @!P5 IMAD.IADD R67, R67, 0x1, -R68 ;  /* 0x000000014343d824 */ /* 0x000fe200078e0a44 */
[C---:B------:R-:W-:Y:S01]  /*122c0*/  LEA R26, P5, R6.reuse, R72, 0x1 ;  /* 0x00000048061a7211 */ /* 0x040fe200078a08ff */
[----:B------:R-:W-:Y:S01]  /*122d0*/  IMAD.MOV.U32 R4, RZ, RZ, R42 ;  /* 0x000000ffff047224 */ /* 0x000fe200078e002a */
[-C--:B------:R-:W-:Y:S01]  /*122e0*/  LEA.HI.X.SX32 R7, R7, R69.reuse, 0x1, P4 ;  /* 0x0000004507077211 */ /* 0x080fe200020f0eff */
[----:B------:R-:W0:Y:S01]  /*122f0*/  LDCU UR4, c[0x0][0x3b0] ;  /* 0x00007600ff0477ac */ /* 0x000e220008000800 */
[----:B------:R-:W-:Y:S01]  /*12300*/  LEA.HI.X.SX32 R42, R6, R69, 0x1, P5 ;  /* 0x00000045062a7211 */ /* 0x000fe200028f0eff */
[----:B------:R-:W-:Y:S01]  /*12310*/  @P0 IMAD.MOV.U32 R6, RZ, RZ, R71 ;  /* 0x000000ffff060224 */ /* 0x000fe200078e0047 */
[----:B------:R-:W1:Y:S04]  /*12320*/  LDCU UR5, c[0x0][0x3b0] ;  /* 0x00007600ff0577ac */ /* 0x000e680008000800 */
[----:B------:R0:W4:Y:S02]  /*12330*/  @P0 LDG.E.U16 R66, desc[UR20][R6.64] ;  /* 0x0000001406420981 */ /* 0x000124000c1e1500 */
[----:B0-----:R-:W-:-:S02]  /*12340*/  @P0 IMAD.MOV.U32 R6, RZ, RZ, R26 ;  /* 0x000000ffff060224 */ /* 0x001fc400078e001a */
[----:B---3--:R0:W-:Y:S04]  /*12350*/  STL [R1+0x448], R22 ;  /* 0x0004481601007387 */ /* 0x0081e80000100800 */
[----:B0-----:R-:W3:Y:S04]  /*12360*/  LDL.LU R22, [R1+0x13d0] ;  /* 0x0013d00001167983 */ /* 0x001ee80000300800 */
[----:B------:R-:W3:Y:S04]  /*12370*/  LDL.LU R41, [R1+0x90] ;  /* 0x0000900001297983 */ /* 0x000ee80000300800 */
[----:B------:R-:W-:Y:S04]  /*12380*/  STL [R1+0x7c4], R71 ;  /* 0x0007c44701007387 */ /* 0x000fe80000100800 */
[----:B------:R-:W-:Y:S04]  /*12390*/  STL [R1+0x7f4], R26 ;  /* 0x0007f41a01007387 */ /* 0x000fe80000100800 */
[----:B------:R0:W-:Y:S04]  /*123a0*/  STL [R1+0x7c0], R7 ;  /* 0x0007c00701007387 */ /* 0x0001e80000100800 */
[----:B------:R1:W-:Y:S01]  /*123b0*/  STL [R1+0x7f0], R42 ;  /* 0x0007f02a01007387 */ /* 0x0003e20000100800 */
[----:B--2---:R-:W-:Y:S01]  /*123c0*/  ISETP.GT.U32.AND P3, PT, R68, R47, PT ;  /* 0x0000002f4400720c */ /* 0x004fe20003f64070 */
[----:B------:R-:W-:-:S02]  /*123d0*/  @!P6 IMAD.MOV R4, RZ, RZ, -R4 ;  /* 0x000000ffff04e224 */ /* 0x000fc400078e0a04 */
[----:B0-----:R-:W-:Y:S01]  /*123e0*/  @P0 IMAD.MOV.U32 R7, RZ, RZ, R42 ;  /* 0x000000ffff070224 */ /* 0x001fe200078e002a */
[----:B------:R-:W-:Y:S01]  /*123f0*/  SEL R5, R73, R5, !P1 ;  /* 0x0000000549057207 */ /* 0x000fe20004800000 */
[----:B------:R-:W2:Y:S04]  /*12400*/  LDL R26, [R1+0x124c] ;  /* 0x00124c00011a7983 */ /* 0x000ea80000100800 */
[----:B------:R-:W2:Y:S04]  /*12410*/  @P0 LDG.E.U16 R21, desc[UR20][R6.64] ;  /* 0x0000001406150981 */ /* 0x000ea8000c1e1500 */
[----:B------:R-:W3:Y:S01]  /*12420*/  LDL R6, [R1+0x1204] ;  /* 0x0012040001067983 */ /* 0x000ee20000100800 */
[----:B------:R-:W-:-:S02]  /*12430*/  ISETP.GT.U32.AND P6, PT, R68, R67, PT ;  /* 0x000000434400720c */ /* 0x000fc40003fc4070 */
[----:B------:R-:W-:Y:S01]  /*12440*/  SEL R4, R73, R4, !P1 ;  /* 0x0000000449047207 */ /* 0x000fe20004800000 */
[----:B------:R-:W-:Y:S01]  /*12450*/  IMAD R5, R5, UR11, RZ ;  /* 0x0000000b05057c24 */ /* 0x000fe2000f8e02ff */
[----:B------:R-:W3:Y:S01]  /*12460*/  LDL R7, [R1+0x1228] ;  /* 0x0012280001077983 */ /* 0x000ee20000100800 */
[--C-:B------:R-:W-:Y:S01]  /*12470*/  @!P3 IMAD.IADD R47, R47, 0x1, -R68.reuse ;  /* 0x000000012f2fb824 */ /* 0x100fe200078e0a44 */
[----:B----4-:R-:W-:Y:S01]  /*12480*/  ISETP.GT.U32.AND P4, PT, R68, R62, PT ;  /* 0x0000003e4400720c */ /* 0x010fe20003f84070 */
[----:B------:R-:W-:Y:S01]  /*12490*/  IMAD R4, R4, UR12, RZ ;  /* 0x0000000c04047c24 */ /* 0x000fe2000f8e02ff */
[-C--:B-1----:R-:W-:Y:S01]  /*124a0*/  LEA R42, P3, R5, R72.reuse, 0x1 ;  /* 0x00000048052a7211 */ /* 0x082fe200078608ff */
[----:B------:R-:W0:Y:S04]  /*124b0*/  LDCU UR11, c[0x0][0x3b0] ;  /* 0x00007600ff0b77ac */ /* 0x000e280008000800 */
[----:B------:R-:W-:Y:S01]  /*124c0*/  @!P6 IMAD.IADD R67, R67, 0x1, -R68 ;  /* 0x000000014343e824 */ /* 0x000fe200078e0a44 */
[----:B------:R-:W-:Y:S01]  /*124d0*/  LEA R71, P6, R4, R72, 0x1 ;  /* 0x0000004804477211 */ /* 0x000fe200078c08ff */
[----:B------:R-:W1:Y:S01]  /*124e0*/  LDCU UR12, c[0x0][0x3b0] ;  /* 0x00007600ff0c77ac */ /* 0x000e620008000800 */
[----:B------:R-:W-:Y:S01]  /*124f0*/  LEA.HI.X.SX32 R5, R5, R69, 0x1, P3 ;  /* 0x0000004505057211 */ /* 0x000fe200018f0eff */
[----:B--2---:R2:W-:Y:S01]  /*12500*/  STL [R1+0x440], R21 ;  /* 0x0004401501007387 */ /* 0x0045e20000100800 */
[----:B---3--:R-:W-:-:S03]  /*12510*/  ISETP.GE.AND P3, PT, R6, RZ, PT ;  /* 0x000000ff0600720c */ /* 0x008fc60003f66270 */
[----:B--2---:R-:W2:Y:S01]  /*12520*/  LDL R21, [R1+0x122c] ;  /* 0x00122c0001157983 */ /* 0x004ea20000100800 */
[----:B------:R-:W-:Y:S01]  /*12530*/  LEA.HI.X.SX32 R6, R4, R69, 0x1, P6 ;  /* 0x0000004504067211 */ /* 0x000fe200030f0eff */
[----:B------:R-:W-:Y:S02]  /*12540*/  @P0 IMAD.MOV.U32 R4, RZ, RZ, R42 ;  /* 0x000000ffff040224 */ /* 0x000fe400078e002a */
[----:B------:R3:W-:Y:S04]  /*12550*/  STL [R1+0x444], R66 ;  /* 0x0004444201007387 */ /* 0x0007e80000100800 */
[----:B------:R4:W2:Y:S04]  /*12560*/  @P0 LDG.E.U16 R37, desc[UR20][R4.64] ;  /* 0x0000001404250981 */ /* 0x0008a8000c1e1500 */
[----:B---3--:R-:W3:Y:S04]  /*12570*/  LDL.LU R66, [R1+0x8c] ;  /* 0x00008c0001427983 */ /* 0x008ee80000300800 */
[----:B------:R-:W-:Y:S01]  /*12580*/  STL [R1+0x824], R42 ;  /* 0x0008242a01007387 */ /* 0x000fe20000100800 */
[----:B----4-:R-:W-:-:S03]  /*12590*/  @P0 IMAD.MOV.U32 R4, RZ, RZ, R71 ;  /* 0x000000ffff040224 */ /* 0x010fc600078e0047 */
[----:B------:R-:W-:Y:S04]  /*125a0*/  STL [R1+0x84], R67 ;  /* 0x0000844301007387 */ /* 0x000fe80000100800 */
[----:B------:R-:W-:Y:S04]  /*125b0*/  STL [R1+0x854], R71 ;  /* 0x0008544701007387 */ /* 0x000fe80000100800 */
[----:B------:R4:W-:Y:S01]  /*125c0*/  STL [R1+0x820], R5 ;  /* 0x0008200501007387 */ /* 0x0009e20000100800 */
[----:B------:R-:W-:Y:S01]  /*125d0*/  ISETP.GT.U32.AND P5, PT, R68, R41, PT ;  /* 0x000000294400720c */ /* 0x000fe20003fa4070 */
[----:B------:R-:W-:-:S02]  /*125e0*/  @!P4 IMAD.IADD R62, R62, 0x1, -R68 ;  /* 0x000000013e3ec824 */ /* 0x000fc400078e0a44 */
[----:B----4-:R-:W-:Y:S01]  /*125f0*/  @P0 IMAD.MOV.U32 R5, RZ, RZ, R6 ;  /* 0x000000ffff050224 */ /* 0x010fe200078e0006 */
[----:B------:R-:W-:Y:S01]  /*12600*/  ISETP.GE.AND P6, PT, R7, RZ, PT ;  /* 0x000000ff0700720c */ /* 0x000fe20003fc6270 */
[----:B------:R-:W4:Y:S04]  /*12610*/  LDL.LU R42, [R1+0x13cc] ;  /* 0x0013cc00012a7983 */ /* 0x000f280000300800 */
[----:B------:R0:W4:Y:S01]  /*12620*/  @P0 LDG.E.U16 R38, desc[UR20][R4.64] ;  /* 0x0000001404260981 */ /* 0x000122000c1e1500 */
[----:B------:R-:W-:-:S03]  /*12630*/  ISETP.GT.U32.AND P4, PT, R68, R47, PT ;  /* 0x0000002f4400720c */ /* 0x000fc60003f84070 */
[----:B------:R-:W-:Y:S01]  /*12640*/  @!P5 IMAD.IADD R41, R41, 0x1, -R68 ;  /* 0x000000012929d824 */ /* 0x000fe200078e0a44 */
[----:B------:R-:W-:Y:S01]  /*12650*/  ISETP.GT.U32.AND P5, PT, R68, R62, PT ;  /* 0x0000003e4400720c */ /* 0x000fe20003fa4070 */
[----:B0-----:R-:W-:-:S08]  /*12660*/  IMAD.MOV.U32 R5, RZ, RZ, R67 ;  /* 0x000000ffff057224 */ /* 0x001fd000078e0043 */
[----:B------:R-:W-:Y:S01]  /*12670*/  @!P4 IMAD.IADD R47, R47, 0x1, -R68 ;  /* 0x000000012f2fc824 */ /* 0x000fe200078e0a44 */
[----:B------:R-:W-:Y:S01]  /*12680*/  ISETP.GT.U32.AND P4, PT, R68, R41, PT ;  /* 0x000000294400720c */ /* 0x000fe20003f84070 */
[----:B------:R-:W-:Y:S02]  /*12690*/  @!P3 IMAD.MOV R5, RZ, RZ, -R5 ;  /* 0x000000ffff05b224 */ /* 0x000fe400078e0a05 */
[----:B------:R-:W-:-:S03]  /*126a0*/  IMAD.MOV.U32 R4, RZ, RZ, R47 ;  /* 0x000000ffff047224 */ /* 0x000fc600078e002f */
[----:B------:R-:W-:Y:S01]  /*126b0*/  SEL R5, R73, R5, !P1 ;  /* 0x0000000549057207 */ /* 0x000fe20004800000 */
[----:B------:R-:W-:-:S05]  /*126c0*/  @!P6 IMAD.MOV R4, RZ, RZ, -R4 ;  /* 0x000000ffff04e224 */ /* 0x000fca00078e0a04 */
[----:B------:R-:W-:Y:S01]  /*126d0*/  SEL R4, R73, R4, !P1 ;  /* 0x0000000449047207 */ /* 0x000fe20004800000 */
[--C-:B------:R-:W-:Y:S02]  /*126e0*/  @!P4 IMAD.IADD R41, R41, 0x1, -R68.reuse ;  /* 0x000000012929c824 */ /* 0x100fe400078e0a44 */
[----:B------:R-:W-:Y:S02]  /*126f0*/  @!P5 IMAD.IADD R62, R62, 0x1, -R68 ;  /* 0x000000013e3ed824 */ /* 0x000fe400078e0a44 */
[----:B------:R-:W-:Y:S01]  /*12700*/  IMAD R4, R4, UR5, RZ ;  /* 0x0000000504047c24 */ /* 0x000fe2000f8e02ff */
[----:B------:R-:W-:Y:S01]  /*12710*/  PRMT R39, RZ, 0x7610, R39 ;  /* 0x00007610ff277816 */ /* 0x000fe20000000027 */
[----:B------:R-:W0:Y:S01]  /*12720*/  LDCU UR5, c[0x0][0x3b0] ;  /* 0x00007600ff0577ac */ /* 0x000e220008000800 */
[----:B------:R-:W-:Y:S02]  /*12730*/  ISETP.GE.AND P6, PT, R26, RZ, PT ;  /* 0x000000ff1a00720c */ /* 0x000fe40003fc6270 */
[----:B------:R-:W-:Y:S01]  /*12740*/  PRMT R8, RZ, 0x7610, R8 ;  /* 0x00007610ff087816 */ /* 0x000fe20000000008 */
[----:B--2---:R2:W-:Y:S01]  /*12750*/  STL [R1+0x390], R37 ;  /* 0x0003902501007387 */ /* 0x0045e20000100800 */
[----:B---3--:R-:W-:-:S03]  /*12760*/  ISETP.GT.U32.AND P3, PT, R68, R66, PT ;  /* 0x000000424400720c */ /* 0x008fc60003f64070 */
[----:B--2---:R-:W2:Y:S04]  /*12770*/  LDL.LU R37, [R1+0x13c8] ;  /* 0x0013c80001257983 */ /* 0x004ea80000300800 */
[----:B------:R3:W-:Y:S01]  /*12780*/  STL [R1+0x850], R6 ;  /* 0x0008500601007387 */ /* 0x0007e20000100800 */
[----:B------:R-:W-:Y:S01]  /*12790*/  ISETP.GE.AND P5, PT, R21, RZ, PT ;  /* 0x000000ff1500720c */ /* 0x000fe20003fa6270 */
[----:B---3--:R-:W-:Y:S01]  /*127a0*/  IMAD R6, R5, UR4, RZ ;  /* 0x0000000405067c24 */ /* 0x008fe2000f8e02ff */
[----:B------:R-:W-:-:S03]  /*127b0*/  PRMT R92, RZ, 0x7610, R92 ;  /* 0x00007610ff5c7816 */ /* 0x000fc6000000005c */
[----:B------:R-:W-:Y:S01]  /*127c0*/  @!P3 IMAD.IADD R66, R66, 0x1, -R68 ;  /* 0x000000014242b824 */ /* 0x000fe200078e0a44 */
[----:B------:R-:W3:Y:S01]  /*127d0*/  LDCU UR4, c[0x0][0x3b0] ;  /* 0x00007600ff0477ac */ /* 0x000ee20008000800 */
[-C--:B------:R-:W-:Y:S01]  /*127e0*/  LEA R7, P4, R6, R72.reuse, 0x1 ;  /* 0x0000004806077211 */ /* 0x080fe200078808ff */
[----:B------:R-:W-:Y:S01]  /*127f0*/  IMAD.MOV.U32 R5, RZ, RZ, R62 ;  /* 0x000000ffff057224 */ /* 0x000fe200078e003e */
[----:B------:R-:W-:Y:S02]  /*12800*/  LEA R21, P3, R4, R72, 0x1 ;  /* 0x0000004804157211 */ /* 0x000fe400078608ff */
[----:B------:R-:W-:Y:S01]  /*12810*/  LEA.HI.X.SX32 R6, R6, R69, 0x1, P4 ;  /* 0x0000004506067211 */ /* 0x000fe200020f0eff */
[----:B----4-:R4:W-:Y:S04]  /*12820*/  STL [R1+0x38c], R38 ;  /* 0x00038c2601007387 */ /* 0x0109e80000100800 */
[----:B----4-:R-:W4:Y:S04]  /*12830*/  LDL.LU R38, [R1+0x9c] ;  /* 0x00009c0001267983 */ /* 0x010f280000300800 */
[----:B------:R-:W2:Y:S04]  /*12840*/  LDL.LU R67, [R1+0x98] ;  /* 0x0000980001437983 */ /* 0x000ea80000300800 */
[----:B------:R0:W-:Y:S04]  /*12850*/  STL [R1+0x80], R47 ;  /* 0x0000802f01007387 */ /* 0x0001e80000100800 */
[----:B0-----:R-:W2:Y:S04]  /*12860*/  LDL R47, [R1+0x1264] ;  /* 0x00126400012f7983 */ /* 0x001ea80000100800 */
[----:B------:R0:W-:Y:S04]  /*12870*/  STL [R1+0x88], R62 ;  /* 0x0000883e01007387 */ /* 0x0001e80000100800 */
[----:B0-----:R-:W3:Y:S04]  /*12880*/  LDL.LU R62, [R1+0x94] ;  /* 0x00009400013e7983 */ /* 0x001ee80000300800 */
[----:B------:R0:W-:Y:S04]  /*12890*/  STL [R1+0x884], R7 ;  /* 0x0008840701007387 */ /* 0x0001e80000100800 */
[----:B------:R-:W-:Y:S01]  /*128a0*/  STL [R1+0x8b4], R21 ;  /* 0x0008b41501007387 */ /* 0x000fe20000100800 */
[----:B0-----:R-:W-:-:S03]  /*128b0*/  @P0 LOP3.LUT R7, R7, R6, RZ, 0x3c, !PT ;  /* 0x0000000607070212 */ /* 0x001fc600078e3cff */
[----:B------:R0:W-:Y:S01]  /*128c0*/  STL [R1+0x880], R6 ;  /* 0x0008800601007387 */ /* 0x0001e20000100800 */
[----:B------:R-:W-:Y:S02]  /*128d0*/  LEA.HI.X.SX32 R26, R4, R69, 0x1, P3 ;  /* 0x00000045041a7211 */ /* 0x000fe400018f0eff */
[----:B0-----:R-:W-:-:S04]  /*128e0*/  @P0 LOP3.LUT R6, R7, R6, RZ, 0x3c, !PT ;  /* 0x0000000607060212 */ /* 0x001fc800078e3cff */
[----:B------:R-:W-:-:S05]  /*128f0*/  @P0 LOP3.LUT R7, R7, R6, RZ, 0x3c, !PT ;  /* 0x0000000607070212 */ /* 0x000fca00078e3cff */
[----:B------:R0:W3:Y:S02]  /*12900*/  @P0 LDG.E.U16 R39, desc[UR20][R6.64] ;  /* 0x0000001406270981 */ /* 0x0000e4000c1e1500 */
[----:B0-----:R-:W-:Y:S02]  /*12910*/  @P0 IMAD.MOV.U32 R6, RZ, RZ, R21 ;  /* 0x000000ffff060224 */ /* 0x001fe400078e0015 */
[----:B------:R-:W-:-:S05]  /*12920*/  @P0 IMAD.MOV.U32 R7, RZ, RZ, R26 ;  /* 0x000000ffff070224 */ /* 0x000fca00078e001a */
[----:B------:R0:W4:Y:S01]  /*12930*/  @P0 LDG.E.U16 R8, desc[UR20][R6.64] ;  /* 0x0000001406080981 */ /* 0x000122000c1e1500 */
[----:B------:R-:W-:Y:S01]  /*12940*/  ISETP.GT.U32.AND P4, PT, R68, R66, PT ;  /* 0x000000424400720c */ /* 0x000fe20003f84070 */
[----:B------:R-:W-:Y:S02]  /*12950*/  @!P6 IMAD.MOV R5, RZ, RZ, -R5 ;  /* 0x000000ffff05e224 */ /* 0x000fe400078e0a05 */
[----:B------:R-:W-:-:S04]  /*12960*/  IMAD.MOV.U32 R4, RZ, RZ, R41 ;  /* 0x000000ffff047224 */ /* 0x000fc800078e0029 */
[----:B------:R-:W-:Y:S01]  /*12970*/  @!P5 IMAD.MOV R4, RZ, RZ, -R4 ;  /* 0x000000ffff04d224 */ /* 0x000fe200078e0a04 */
[C---:B0-----:R-:W-:Y:S01]  /*12980*/  SEL R6, R73.reuse, R5, !P1 ;  /* 0x0000000549067207 */ /* 0x041fe20004800000 */
[----:B------:R0:W-:Y:S03]  /*12990*/  STL [R1+0x8b0], R26 ;  /* 0x0008b01a01007387 */ /* 0x0001e60000100800 */
[----:B------:R-:W-:Y:S01]  /*129a0*/  SEL R5, R73, R4, !P1 ;  /* 0x0000000449057207 */ /* 0x000fe20004800000 */
[----:B------:R-:W-:Y:S02]  /*129b0*/  @!P4 IMAD.IADD R66, R66, 0x1, -R68 ;  /* 0x000000014242c824 */ /* 0x000fe400078e0a44 */
[----:B------:R-:W-:Y:S01]  /*129c0*/  IMAD R6, R6, UR11, RZ ;  /* 0x0000000b06067c24 */ /* 0x000fe2000f8e02ff */
[----:B------:R-:W-:Y:S01]  /*129d0*/  PRMT R7, RZ, 0x7610, R7 ;  /* 0x00007610ff077816 */ /* 0x000fe20000000007 */
[----:B------:R-:W-:Y:S01]  /*129e0*/  IMAD.MOV.U32 R4, RZ, RZ, R66 ;  /* 0x000000ffff047224 */ /* 0x000fe200078e0042 */
[----:B------:R-:W-:Y:S01]  /*129f0*/  PRMT R34, RZ, 0x7610, R34 ;  /* 0x00007610ff227816 */ /* 0x000fe20000000022 */
[----:B0-----:R-:W4:Y:S01]  /*12a00*/  LDL R26, [R1+0x1298] ;  /* 0x00129800011a7983 */ /* 0x001f220000100800 */
[----:B-1----:R-:W-:Y:S01]  /*12a10*/  IMAD R5, R5, UR12, RZ ;  /* 0x0000000c05057c24 */ /* 0x002fe2000f8e02ff */
[C---:B------:R-:W-:Y:S01]  /*12a20*/  LEA R21, P4, R6.reuse, R72, 0x1 ;  /* 0x0000004806157211 */ /* 0x040fe200078808ff */
[----:B------:R-:W0:Y:S03]  /*12a30*/  LDCU UR11, c[0x0][0x3b0] ;  /* 0x00007600ff0b77ac */ /* 0x000e260008000800 */
[----:B------:R-:W-:Y:S01]  /*12a40*/  LEA.HI.X.SX32 R41, R6, R69, 0x1, P4 ;  /* 0x0000004506297211 */ /* 0x000fe200020f0eff */
[----:B------:R-:W1:Y:S01]  /*12a50*/  LDCU UR12, c[0x0][0x3b0] ;  /* 0x00007600ff0c77ac */ /* 0x000e620008000800 */
[----:B--2---:R-:W-:-:S13]  /*12a60*/  ISETP.GE.AND P5, PT, R47, RZ, PT ;  /* 0x000000ff2f00720c */ /* 0x004fda0003fa6270 */
[----:B------:R-:W-:-:S05]  /*12a70*/  @!P5 IMAD.MOV R4, RZ, RZ, -R4 ;  /* 0x000000ffff04d224 */ /* 0x000fca00078e0a04 */
[----:B------:R-:W-:Y:S01]  /*12a80*/  SEL R6, R73, R4, !P1 ;  /* 0x0000000449067207 */ /* 0x000fe20004800000 */
[----:B------:R-:W-:Y:S01]  /*12a90*/  @P0 IMAD.MOV.U32 R4, RZ, RZ, R21 ;  /* 0x000000ffff040224 */ /* 0x000fe200078e0015 */
[----:B---3--:R2:W-:Y:S04]  /*12aa0*/  STL [R1+0x388], R39 ;  /* 0x0003882701007387 */ /* 0x0085e80000100800 */
[----:B--2---:R-:W2:Y:S04]  /*12ab0*/  LDL.LU R39, [R1+0xa0] ;  /* 0x0000a00001277983 */ /* 0x004ea80000300800 */
[----:B------:R-:W3:Y:S04]  /*12ac0*/  LDL R47, [R1+0x12c4] ;  /* 0x0012c400012f7983 */ /* 0x000ee80000100800 */
[----:B------:R0:W-:Y:S04]  /*12ad0*/  STL [R1+0x8c], R66 ;  /* 0x00008c4201007387 */ /* 0x0001e80000100800 */
[----:B0-----:R-:W2:Y:S04]  /*12ae0*/  LDL R66, [R1+0x12cc] ;  /* 0x0012cc0001427983 */ /* 0x001ea80000100800 */
[----:B----4-:R0:W-:Y:S02]  /*12af0*/  STL [R1+0x384], R8 ;  /* 0x0003840801007387 */ /* 0x0101e40000100800 */
[----:B0-----:R-:W-:-:S04]  /*12b00*/  LEA R8, P5, R5, R72, 0x1 ;  /* 0x0000004805087211 */ /* 0x001fc800078a08ff */
[----:B------:R-:W-:Y:S01]  /*12b10*/  LEA.HI.X.SX32 R71, R5, R69, 0x1, P5 ;  /* 0x0000004505477211 */ /* 0x000fe200028f0eff */
[----:B------:R-:W-:-:S05]  /*12b20*/  @P0 IMAD.MOV.U32 R5, RZ, RZ, R41 ;  /* 0x000000ffff050224 */ /* 0x000fca00078e0029 */
[----:B------:R0:W4:Y:S02]  /*12b30*/  @P0 LDG.E.U16 R92, desc[UR20][R4.64] ;  /* 0x00000014045c0981 */ /* 0x000124000c1e1500 */
[----:B0-----:R-:W-:Y:S02]  /*12b40*/  @P0 IMAD.MOV.U32 R4, RZ, RZ, R8 ;  /* 0x000000ffff040224 */ /* 0x001fe400078e0008 */
[----:B------:R-:W-:-:S05]  /*12b50*/  @P0 IMAD.MOV.U32 R5, RZ, RZ, R71 ;  /* 0x000000ffff050224 */ /* 0x000fca00078e0047 */
[----:B------:R0:W2:Y:S01]  /*12b60*/  @P0 LDG.E.U16 R7, desc[UR20][R4.64] ;  /* 0x0000001404070981 */ /* 0x0000a2000c1e1500 */
[C---:B------:R-:W-:Y:S02]  /*12b70*/  ISETP.GT.U32.AND P3, PT, R68.reuse, R67, PT ;  /* 0x000000434400720c */ /* 0x040fe40003f64070 */
[----:B------:R-:W-:-:S11]  /*12b80*/  ISETP.GT.U32.AND P6, PT, R68, R38, PT ;  /* 0x000000264400720c */ /* 0x000fd60003fc4070 */
[--C-:B------:R-:W-:Y:S02]  /*12b90*/  @!P3 IMAD.IADD R67, R67, 0x1, -R68.reuse ;  /* 0x000000014343b824 */ /* 0x100fe400078e0a44 */
[----:B------:R-:W-:-:S03]  /*12ba0*/  @!P6 IMAD.IADD R38, R38, 0x1, -R68 ;  /* 0x000000012626e824 */ /* 0x000fc600078e0a44 */
[C---:B------:R-:W-:Y:S01]  /*12bb0*/  ISETP.GT.U32.AND P6, PT, R68.reuse, R67, PT ;  /* 0x000000434400720c */ /* 0x040fe20003fc4070 */
[----:B------:R-:W-:Y:S01]  /*12bc0*/  STL [R1+0x8e4], R21 ;  /* 0x0008e41501007387 */ /* 0x000fe20000100800 */
[----:B------:R-:W-:Y:S01]  /*12bd0*/  ISETP.GT.U32.AND P4, PT, R68, R62, PT ;  /* 0x0000003e4400720c */ /* 0x000fe20003f84070 */
[----:B------:R-:W-:Y:S01]  /*12be0*/  IMAD R6, R6, UR4, RZ ;  /* 0x0000000406067c24 */ /* 0x000fe2000f8e02ff */
[----:B------:R-:W-:Y:S01]  /*12bf0*/  ISETP.GE.AND P5, PT, R26, RZ, PT ;  /* 0x000000ff1a00720c */ /* 0x000fe20003fa6270 */
[----:B------:R-:W-:Y:S01]  /*12c00*/  STL [R1+0x914], R8 ;  /* 0x0009140801007387 */ /* 0x000fe20000100800 */
[----:B0-----:R-:W-:Y:S01]  /*12c10*/  PRMT R4, RZ, 0x7610, R4 ;  /* 0x00007610ff047816 */ /* 0x001fe20000000004 */
[----:B------:R-:W0:Y:S02]  /*12c20*/  LDCU UR4, c[0x0][0x3b0] ;  /* 0x00007600ff0477ac */ /* 0x000e240008000800 */
[----:B------:R1:W-:Y:S04]  /*12c30*/  STL [R1+0x8e0], R41 ;  /* 0x0008e02901007387 */ /* 0x0003e80000100800 */
[--C-:B------:R-:W-:Y:S01]  /*12c40*/  @!P6 IMAD.IADD R67, R67, 0x1, -R68.reuse ;  /* 0x000000014343e824 */ /* 0x100fe200078e0a44 */
[----:B-1----:R-:W4:Y:S04]  /*12c50*/  LDL.LU R41, [R1+0x13c4] ;  /* 0x0013c40001297983 */ /* 0x002f280000300800 */
[----:B------:R-:W4:Y:S04]  /*12c60*/  LDL.LU R21, [R1+0x13c0] ;  /* 0x0013c00001157983 */ /* 0x000f280000300800 */
[----:B------:R-:W-:Y:S04]  /*12c70*/  STL [R1+0x910], R71 ;  /* 0x0009104701007387 */ /* 0x000fe80000100800 */
[----:B------:R-:W4:Y:S01]  /*12c80*/  LDL.LU R26, [R1+0xac] ;  /* 0x0000ac00011a7983 */ /* 0x000f220000300800 */
[----:B------:R-:W-:Y:S01]  /*12c90*/  @!P4 IMAD.IADD R62, R62, 0x1, -R68 ;  /* 0x000000013e3ec824 */ /* 0x000fe200078e0a44 */
[----:B---3--:R-:W-:-:S02]  /*12ca0*/  ISETP.GE.AND P4, PT, R47, RZ, PT ;  /* 0x000000ff2f00720c */ /* 0x008fc40003f86270 */
[----:B--2---:R1:W-:Y:S04]  /*12cb0*/  STL [R1+0x37c], R7 ;  /* 0x00037c0701007387 */ /* 0x0043e80000100800 */
[----:B------:R-:W-:Y:S01]  /*12cc0*/  STL [R1+0x98], R67 ;  /* 0x0000984301007387 */ /* 0x000fe20000100800 */
[----:B-1----:R-:W-:-:S04]  /*12cd0*/  LEA R7, P6, R6, R72, 0x1 ;  /* 0x0000004806077211 */ /* 0x002fc800078c08ff */
[----:B------:R-:W-:Y:S01]  /*12ce0*/  LEA.HI.X.SX32 R6, R6, R69, 0x1, P6 ;  /* 0x0000004506067211 */ /* 0x000fe200030f0eff */
[----:B------:R1:W-:Y:S04]  /*12cf0*/  STL [R1+0x944], R7 ;  /* 0x0009440701007387 */ /* 0x0003e80000100800 */
[----:B------:R-:W2:Y:S04]  /*12d00*/  LDL R71, [R1+0x1284] ;  /* 0x0012840001477983 */ /* 0x000ea80000100800 */
[----:B------:R-:W3:Y:S01]  /*12d10*/  LDL.LU R47, [R1+0xa8] ;  /* 0x0000a800012f7983 */ /* 0x000ee20000300800 */
[----:B-1----:R-:W-:-:S03]  /*12d20*/  @P0 LOP3.LUT R7, R7, R6, RZ, 0x3c, !PT ;  /* 0x0000000607070212 */ /* 0x002fc600078e3cff */
[----:B------:R1:W-:Y:S02]  /*12d30*/  STL [R1+0x940], R6 ;  /* 0x0009400601007387 */ /* 0x0003e40000100800 */
[----:B-1----:R-:W-:-:S04]  /*12d40*/  @P0 LOP3.LUT R6, R7, R6, RZ, 0x3c, !PT ;  /* 0x0000000607060212 */ /* 0x002fc800078e3cff */
[----:B------:R-:W-:-:S05]  /*12d50*/  @P0 LOP3.LUT R7, R7, R6, RZ, 0x3c, !PT ;  /* 0x0000000607070212 */ /* 0x000fca00078e3cff */
[----:B------:R1:W2:Y:S01]  /*12d60*/  @P0 LDG.E.U16 R4, desc[UR20][R6.64] ;  /* 0x0000001406040981 */ /* 0x0002a2000c1e1500 */
[C---:B------:R-:W-:Y:S02]  /*12d70*/  ISETP.GT.U32.AND P3, PT, R68.reuse, R38, PT ;  /* 0x000000264400720c */ /* 0x040fe40003f64070 */
[----:B------:R-:W-:-:S11]  /*12d80*/  ISETP.GT.U32.AND P6, PT, R68, R62, PT ;  /* 0x0000003e4400720c */ /* 0x000fd60003fc4070 */
[----:B------:R-:W-:Y:S01]  /*12d90*/  @!P3 IMAD.IADD R38, R38, 0x1, -R68 ;  /* 0x000000012626b824 */ /* 0x000fe200078e0a44 */
[----:B------:R-:W-:-:S03]  /*12da0*/  ISETP.GT.U32.AND P3, PT, R68, R39, PT ;  /* 0x000000274400720c */ /* 0x000fc60003f64070 */
[----:B------:R-:W-:-:S04]  /*12db0*/  IMAD.MOV.U32 R5, RZ, RZ, R38 ;  /* 0x000000ffff057224 */ /* 0x000fc800078e0026 */
[----:B------:R-:W-:Y:S01]  /*12dc0*/  @!P5 IMAD.MOV R5, RZ, RZ, -R5 ;  /* 0x000000ffff05d224 */ /* 0x000fe200078e0a05 */
[----:B------:R-:W-:-:S05]  /*12dd0*/  ISETP.GE.AND P5, PT, R66, RZ, PT ;  /* 0x000000ff4200720c */ /* 0x000fca0003fa6270 */
[----:B------:R-:W-:Y:S01]  /*12de0*/  @!P3 IMAD.IADD R39, R39, 0x1, -R68 ;  /* 0x000000012727b824 */ /* 0x000fe200078e0a44 */
[----:B-1----:R-:W-:-:S04]  /*12df0*/  SEL R6, R73, R5, !P1 ;  /* 0x0000000549067207 */ /* 0x002fc80004800000 */
[----:B------:R-:W-:Y:S01]  /*12e00*/  ISETP.GT.U32.AND P3, PT, R68, R39, PT ;  /* 0x000000274400720c */ /* 0x000fe20003f64070 */
[----:B------:R-:W-:Y:S02]  /*12e10*/  @!P6 IMAD.IADD R62, R62, 0x1, -R68 ;  /* 0x000000013e3ee824 */ /* 0x000fe400078e0a44 */
[----:B0-----:R-:W-:Y:S01]  /*12e20*/  IMAD R6, R6, UR4, RZ ;  /* 0x0000000406067c24 */ /* 0x001fe2000f8e02ff */
[----:B------:R-:W-:Y:S01]  /*12e30*/  PRMT R30, RZ, 0x7610, R30 ;  /* 0x00007610ff1e7816 */ /* 0x000fe2000000001e */
[----:B------:R-:W0:Y:S08]  /*12e40*/  LDCU UR4, c[0x0][0x3b0] ;  /* 0x00007600ff0477ac */ /* 0x000e300008000800 */
[----:B------:R-:W-:Y:S01]  /*12e50*/  @!P3 IMAD.IADD R39, R39, 0x1, -R68 ;  /* 0x000000012727b824 */ /* 0x000fe200078e0a44 */
[----:B--2---:R1:W-:Y:S04]  /*12e60*/  STL [R1+0x378], R4 ;  /* 0x0003780401007387 */ /* 0x0043e80000100800 */
[----:B------:R-:W2:Y:S01]  /*12e70*/  LDL.LU R8, [R1+0xb0] ;  /* 0x0000b00001087983 */ /* 0x000ea20000300800 */
[----:B-1----:R-:W-:-:S04]  /*12e80*/  IMAD.MOV.U32 R4, RZ, RZ, R67 ;  /* 0x000000ffff047224 */ /* 0x002fc800078e0043 */
[----:B------:R-:W-:Y:S01]  /*12e90*/  @!P4 IMAD.MOV R4, RZ, RZ, -R4 ;  /* 0x000000ffff04c224 */ /* 0x000fe200078e0a04 */
[----:B----4-:R-:W-:Y:S04]  /*12ea0*/  STL [R1+0x380], R92 ;  /* 0x0003805c01007387 */ /* 0x010fe80000100800 */
[----:B------:R-:W-:Y:S01]  /*12eb0*/  SEL R5, R73, R4, !P1 ;  /* 0x0000000449057207 */ /* 0x000fe20004800000 */
[----:B------:R-:W4:Y:S01]  /*12ec0*/  LDL.LU R66, [R1+0xa4] ;  /* 0x0000a40001427983 */ /* 0x000f220000300800 */
[----:B------:R-:W-:-:S03]  /*12ed0*/  IMAD.MOV.U32 R4, RZ, RZ, R62 ;  /* 0x000000ffff047224 */ /* 0x000fc600078e003e */
[----:B------:R1:W-:Y:S01]  /*12ee0*/  STL [R1+0x94], R62 ;  /* 0x0000943e01007387 */ /* 0x0003e20000100800 */
[----:B------:R-:W-:Y:S01]  /*12ef0*/  IMAD R5, R5, UR5, RZ ;  /* 0x0000000505057c24 */ /* 0x000fe2000f8e02ff */
[----:B------:R-:W-:Y:S01]  /*12f00*/  ISETP.GT.U32.AND P4, PT, R68, R26, PT ;  /* 0x0000001a4400720c */ /* 0x000fe20003f84070 */
[----:B------:R-:W-:Y:S01]  /*12f10*/  @!P5 IMAD.MOV R4, RZ, RZ, -R4 ;  /* 0x000000ffff04d224 */ /* 0x000fe200078e0a04 */
[----:B------:R-:W-:Y:S01]  /*12f20*/  PRMT R7, RZ, 0x7610, R7 ;  /* 0x00007610ff077816 */ /* 0x000fe20000000007 */
[----:B------:R-:W0:Y:S01]  /*12f30*/  LDCU UR5, c[0x0][0x3b0] ;  /* 0x00007600ff0577ac */ /* 0x000e220008000800 */
[-C--:B------:R-:W-:Y:S02]  /*12f40*/  LEA R67, P3, R5, R72.reuse, 0x1 ;  /* 0x0000004805437211 */ /* 0x080fe400078608ff */
[----:B-1----:R-:W-:-:S04]  /*12f50*/  LEA R62, P6, R6, R72, 0x1 ;  /* 0x00000048063e7211 */ /* 0x002fc800078c08ff */
[-C--:B------:R-:W-:Y:S02]  /*12f60*/  LEA.HI.X.SX32 R38, R6, R69.reuse, 0x1, P6 ;  /* 0x0000004506267211 */ /* 0x080fe400030f0eff */
[----:B------:R-:W-:Y:S02]  /*12f70*/  LEA.HI.X.SX32 R92, R5, R69, 0x1, P3 ;  /* 0x00000045055c7211 */ /* 0x000fe400018f0eff */
[----:B------:R-:W-:Y:S01]  /*12f80*/  SEL R6, R73, R4, !P1 ;  /* 0x0000000449067207 */ /* 0x000fe20004800000 */
[----:B------:R-:W-:Y:S02]  /*12f90*/  @P0 IMAD.MOV.U32 R4, RZ, RZ, R62 ;  /* 0x000000ffff040224 */ /* 0x000fe400078e003e */
[----:B------:R-:W-:-:S05]  /*12fa0*/  @P0 IMAD.MOV.U32 R5, RZ, RZ, R38 ;  /* 0x000000ffff050224 */ /* 0x000fca00078e0026 */
[----:B------:R1:W2:Y:S02]  /*12fb0*/  @P0 LDG.E.U16 R34, desc[UR20][R4.64] ;  /* 0x0000001404220981 */ /* 0x0002a4000c1e1500 */
[----:B-1----:R-:W-:Y:S02]  /*12fc0*/  @P0 IMAD.MOV.U32 R4, RZ, RZ, R67 ;  /* 0x000000ffff040224 */ /* 0x002fe400078e0043 */
[----:B------:R-:W-:-:S05]  /*12fd0*/  @P0 IMAD.MOV.U32 R5, RZ, RZ, R92 ;  /* 0x000000ffff050224 */ /* 0x000fca00078e005c */
[----:B------:R1:W4:Y:S01]  /*12fe0*/  @P0 LDG.E.U16 R30, desc[UR20][R4.64] ;  /* 0x00000014041e0981 */ /* 0x000322000c1e1500 */
[----:B------:R-:W-:Y:S01]  /*12ff0*/  ISETP.GE.AND P5, PT, R71, RZ, PT ;  /* 0x000000ff4700720c */ /* 0x000fe20003fa6270 */
[----:B------:R-:W-:Y:S02]  /*13000*/  IMAD R6, R6, UR11, RZ ;  /* 0x0000000b06067c24 */ /* 0x000fe4000f8e02ff */
[----:B------:R-:W-:Y:S01]  /*13010*/  STL [R1+0x974], R62 ;  /* 0x0009743e01007387 */ /* 0x000fe20000100800 */
[----:B------:R-:W-:Y:S01]  /*13020*/  @!P4 IMAD.IADD R26, R26, 0x1, -R68 ;  /* 0x000000011a1ac824 */ /* 0x000fe200078e0a44 */
[----:B---3--:R-:W-:Y:S01]  /*13030*/  ISETP.GT.U32.AND P6, PT, R68, R47, PT ;  /* 0x0000002f4400720c */ /* 0x008fe20003fc4070 */
[----:B------:R-:W3:Y:S01]  /*13040*/  LDCU UR11, c[0x0][0x3b0] ;  /* 0x00007600ff0b77ac */ /* 0x000ee20008000800 */
[----:B------:R-:W-:Y:S01]  /*13050*/  STL [R1+0x9a4], R67 ;  /* 0x0009a44301007387 */ /* 0x000fe20000100800 */
[----:B-1----:R-:W-:-:S03]  /*13060*/  IMAD.MOV.U32 R4, RZ, RZ, R39 ;  /* 0x000000ffff047224 */ /* 0x002fc600078e0027 */
[----:B------:R1:W-:Y:S01]  /*13070*/  STL [R1+0x970], R38 ;  /* 0x0009702601007387 */ /* 0x0003e20000100800 */
[----:B------:R-:W-:-:S03]  /*13080*/  LEA R5, P4, R6, R72, 0x1 ;  /* 0x0000004806057211 */ /* 0x000fc600078808ff */
[----:B------:R-:W3:Y:S01]  /*13090*/  LDL R71, [R1+0x11e8] ;  /* 0x0011e80001477983 */ /* 0x000ee20000100800 */
[----:B------:R-:W-:Y:S01]  /*130a0*/  @!P5 IMAD.MOV R4, RZ, RZ, -R4 ;  /* 0x000000ffff04d224 */ /* 0x000fe200078e0a04 */
[----:B------:R-:W-:Y:S02]  /*130b0*/  LEA.HI.X.SX32 R39, R6, R69, 0x1, P4 ;  /* 0x0000004506277211 */ /* 0x000fe400020f0eff */
[----:B-1----:R-:W3:Y:S04]  /*130c0*/  LDL.LU R38, [R1+0x13bc] ;  /* 0x0013bc0001267983 */ /* 0x002ee80000300800 */
[----:B------:R-:W3:Y:S04]  /*130d0*/  LDL R62, [R1+0x10fc] ;  /* 0x0010fc00013e7983 */ /* 0x000ee80000100800 */
[----:B------:R-:W-:Y:S01]  /*130e0*/  STL [R1+0x9a0], R92 ;  /* 0x0009a05c01007387 */ /* 0x000fe20000100800 */
[----:B------:R-:W-:Y:S01]  /*130f0*/  SEL R6, R73, R4, !P1 ;  /* 0x0000000449067207 */ /* 0x000fe20004800000 */
[----:B------:R-:W-:-:S02]  /*13100*/  @P0 IMAD.MOV.U32 R4, RZ, RZ, R5 ;  /* 0x000000ffff040224 */ /* 0x000fc400078e0005 */
[----:B--2---:R1:W-:Y:S04]  /*13110*/  STL [R1+0x374], R34 ;  /* 0x0003742201007387 */ /* 0x0043e80000100800 */
[----:B-1----:R-:W2:Y:S04]  /*13120*/  LDL.LU R34, [R1+0x13b8] ;  /* 0x0013b80001227983 */ /* 0x002ea80000300800 */
[----:B------:R-:W2:Y:S04]  /*13130*/  LDL.LU R67, [R1+0xb4] ;  /* 0x0000b40001437983 */ /* 0x000ea80000300800 */
[----:B----4-:R1:W-:Y:S04]  /*13140*/  STL [R1+0x370], R30 ;  /* 0x0003701e01007387 */ /* 0x0103e80000100800 */
[----:B-1----:R-:W4:Y:S04]  /*13150*/  LDL R30, [R1+0xff0] ;  /* 0x000ff000011e7983 */ /* 0x002f280000100800 */
[----:B------:R1:W-:Y:S02]  /*13160*/  STL [R1+0x9d4], R5 ;  /* 0x0009d40501007387 */ /* 0x0003e40000100800 */
[----:B-1----:R-:W-:-:S05]  /*13170*/  @P0 IMAD.MOV.U32 R5, RZ, RZ, R39 ;  /* 0x000000ffff050224 */ /* 0x002fca00078e0027 */
[----:B------:R1:W2:Y:S01]  /*13180*/  @P0 LDG.E.U16 R7, desc[UR20][R4.64] ;  /* 0x0000001404070981 */ /* 0x0002a2000c1e1500 */
[----:B------:R-:W-:Y:S01]  /*13190*/  @!P6 IMAD.IADD R47, R47, 0x1, -R68 ;  /* 0x000000012f2fe824 */ /* 0x000fe200078e0a44 */
[C---:B------:R-:W-:Y:S02]  /*131a0*/  ISETP.GT.U32.AND P6, PT, R68.reuse, R26, PT ;  /* 0x0000001a4400720c */ /* 0x040fe40003fc4070 */
[----:B------:R-:W-:Y:S01]  /*131b0*/  ISETP.GT.U32.AND P5, PT, R68, R66, PT ;  /* 0x000000424400720c */ /* 0x000fe20003fa4070 */
[----:B0-----:R-:W-:Y:S01]  /*131c0*/  IMAD R6, R6, UR4, RZ ;  /* 0x0000000406067c24 */ /* 0x001fe2000f8e02ff */
[----:B------:R0:W-:Y:S01]  /*131d0*/  STL [R1+0x9d0], R39 ;  /* 0x0009d02701007387 */ /* 0x0001e20000100800 */
[----:B-1----:R-:W-:Y:S01]  /*131e0*/  PRMT R4, RZ, 0x7610, R4 ;  /* 0x00007610ff047816 */ /* 0x002fe20000000004 */
[----:B------:R-:W1:Y:S07]  /*131f0*/  LDCU UR4, c[0x0][0x3b0] ;  /* 0x00007600ff0477ac */ /* 0x000e6e0008000800 */
[--C-:B------:R-:W-:Y:S01]  /*13200*/  @!P6 IMAD.IADD R26, R26, 0x1, -R68.reuse ;  /* 0x000000011a1ae824 */ /* 0x100fe200078e0a44 */
[----:B0-----:R-:W4:Y:S01]  /*13210*/  LDL R39, [R1+0xf90] ;  /* 0x000f900001277983 */ /* 0x001f220000100800 */
[----:B------:R-:W-:Y:S01]  /*13220*/  @!P5 IMAD.IADD R66, R66, 0x1, -R68 ;  /* 0x000000014242d824 */ /* 0x000fe200078e0a44 */
[----:B---3--:R-:W-:-:S02]  /*13230*/  ISETP.GE.AND P5, PT, R62, RZ, PT ;  /* 0x000000ff3e00720c */ /* 0x008fc40003fa6270 */
[----:B--2---:R0:W-:Y:S04]  /*13240*/  STL [R1+0x36c], R7 ;  /* 0x00036c0701007387 */ /* 0x0041e80000100800 */
[----:B------:R-:W2:Y:S01]  /*13250*/  LDL.LU R62, [R1+0xb8] ;  /* 0x0000b800013e7983 */ /* 0x000ea20000300800 */
[----:B0-----:R-:W-:-:S04]  /*13260*/  LEA R7, P6, R6, R72, 0x1 ;  /* 0x0000004806077211 */ /* 0x001fc800078c08ff */
[----:B------:R-:W-:Y:S01]  /*13270*/  LEA.HI.X.SX32 R6, R6, R69, 0x1, P6 ;  /* 0x0000004506067211 */ /* 0x000fe200030f0eff */
[----:B------:R0:W-:Y:S04]  /*13280*/  STL [R1+0xa04], R7 ;  /* 0x000a040701007387 */ /* 0x0001e80000100800 */
[----:B------:R3:W-:Y:S01]  /*13290*/  STL [R1+0xa00], R6 ;  /* 0x000a000601007387 */ /* 0x0007e20000100800 */
[----:B0-----:R-:W-:-:S04]  /*132a0*/  @P0 LOP3.LUT R7, R7, R6, RZ, 0x3c, !PT ;  /* 0x0000000607070212 */ /* 0x001fc800078e3cff */
[----:B---3--:R-:W-:-:S04]  /*132b0*/  @P0 LOP3.LUT R6, R7, R6, RZ, 0x3c, !PT ;  /* 0x0000000607060212 */ /* 0x008fc800078e3cff */
[----:B------:R-:W-:-:S05]  /*132c0*/  @P0 LOP3.LUT R7, R7, R6, RZ, 0x3c, !PT ;  /* 0x0000000607070212 */ /* 0x000fca00078e3cff */
[----:B------:R0:W3:Y:S01]  /*132d0*/  @P0 LDG.E.U16 R4, desc[UR20][R6.64] ;  /* 0x0000001406040981 */ /* 0x0000e2000c1e1500 */
[C---:B------:R-:W-:Y:S02]  /*132e0*/  ISETP.GT.U32.AND P3, PT, R68.reuse, R8, PT ;  /* 0x000000084400720c */ /* 0x040fe40003f64070 */
[----:B------:R-:W-:Y:S01]  /*132f0*/  ISETP.GT.U32.AND P4, PT, R68, R47, PT ;  /* 0x0000002f4400720c */ /* 0x000fe20003f84070 */
[----:B------:R-:W-:-:S10]  /*13300*/  IMAD.MOV.U32 R5, RZ, RZ, R26 ;  /* 0x000000ffff057224 */ /* 0x000fd400078e001a */
[--C-:B------:R-:W-:Y:S01]  /*13310*/  @!P3 IMAD.IADD R8, R8, 0x1, -R68.reuse ;  /* 0x000000010808b824 */ /* 0x100fe200078e0a44 */
[----:B------:R-:W-:Y:S01]  /*13320*/  ISETP.GE.AND P3, PT, R71, RZ, PT ;  /* 0x000000ff4700720c */ /* 0x000fe20003f66270 */
[----:B------:R-:W-:Y:S01]  /*13330*/  @!P4 IMAD.IADD R47, R47, 0x1, -R68 ;  /* 0x000000012f2fc824 */ /* 0x000fe200078e0a44 */
[----:B------:R-:W-:-:S04]  /*13340*/  ISETP.GT.U32.AND P4, PT, R68, R66, PT ;  /* 0x000000424400720c */ /* 0x000fc80003f84070 */
[----:B------:R-:W-:Y:S01]  /*13350*/  STL [R1+0xa8], R47 ;  /* 0x0000a82f01007387 */ /* 0x000fe20000100800 */
[----:B------:R-:W-:-:S06]  /*13360*/  ISETP.GT.U32.AND P6, PT, R68, R67, PT ;  /* 0x000000434400720c */ /* 0x000fcc0003fc4070 */
[----:B------:R-:W-:-:S05]  /*13370*/  @!P3 IMAD.MOV R5, RZ, RZ, -R5 ;  /* 0x000000ffff05b224 */ /* 0x000fca00078e0a05 */
[----:B0-----:R-:W-:Y:S01]  /*13380*/  SEL R6, R73, R5, !P1 ;  /* 0x0000000549067207 */ /* 0x001fe20004800000 */
[----:B------:R-:W-:Y:S01]  /*13390*/  @!P4 IMAD.IADD R66, R66, 0x1, -R68 ;  /* 0x000000014242c824 */ /* 0x000fe200078e0a44 */
[----:B------:R-:W-:-:S03]  /*133a0*/  ISETP.GT.U32.AND P3, PT, R68, R8, PT ;  /* 0x000000084400720c */ /* 0x000fc60003f64070 */
[----:B------:R-:W-:Y:S02]  /*133b0*/  IMAD R6, R6, UR5, RZ ;  /* 0x0000000506067c24 */ /* 0x000fe4000f8e02ff */
[----:B------:R-:W-:Y:S01]  /*133c0*/  @!P6 IMAD.IADD R67, R67, 0x1, -R68 ;  /* 0x000000014343e824 */ /* 0x000fe200078e0a44 */
[----:B----4-:R-:W-:Y:S01]  /*133d0*/  ISETP.GE.AND P4, PT, R39, RZ, PT ;  /* 0x000000ff2700720c */ /* 0x010fe20003f86270 */
[----:B------:R-:W0:Y:S01]  /*133e0*/  LDCU UR5, c[0x0][0x3b0] ;  /* 0x00007600ff0577ac */ /* 0x000e220008000800 */
[----:B------:R-:W-:-:S05]  /*133f0*/  PRMT R29, RZ, 0x7610, R29 ;  /* 0x00007610ff1d7816 */ /* 0x000fca000000001d */
[----:B------:R-:W-:Y:S01]  /*13400*/  @!P3 IMAD.IADD R8, R8, 0x1, -R68 ;  /* 0x000000010808b824 */ /* 0x000fe200078e0a44 */
[----:B------:R-:W-:Y:S02]  /*13410*/  PRMT R33, RZ, 0x7610, R33 ;  /* 0x00007610ff217816 */ /* 0x000fe40000000021 */
[----:B------:R-:W-:Y:S01]  /*13420*/  PRMT R13, RZ, 0x7610, R13 ;  /* 0x00007610ff0d7816 */ /* 0x000fe2000000000d */
[----:B---3--:R3:W-:Y:S02]  /*13430*/  STL [R1+0x368], R4 ;  /* 0x0003680401007387 */ /* 0x0087e40000100800 */
[----:B---3--:R-:W-:Y:S02]  /*13440*/  IMAD.MOV.U32 R4, RZ, RZ, R47 ;  /* 0x000000ffff047224 */ /* 0x008fe400078e002f */
[----:B------:R-:W3:Y:S02]  /*13450*/  LDL R47, [R1+0xfa4] ;  /* 0x000fa400012f7983 */ /* 0x000ee40000100800 */
[----:B------:R-:W-:Y:S01]  /*13460*/  @!P5 IMAD.MOV R4, RZ, RZ, -R4 ;  /* 0x000000ffff04d224 */ /* 0x000fe200078e0a04 */
[----:B------:R-:W-:Y:S01]  /*13470*/  ISETP.GE.AND P5, PT, R30, RZ, PT ;  /* 0x000000ff1e00720c */ /* 0x000fe20003fa6270 */
[----:B------:R-:W4:Y:S03]  /*13480*/  LDL.LU R92, [R1+0xbc] ;  /* 0x0000bc00015c7983 */ /* 0x000f260000300800 */
[----:B------:R-:W-:Y:S01]  /*13490*/  SEL R5, R73, R4, !P1 ;  /* 0x0000000449057207 */ /* 0x000fe20004800000 */
[----:B------:R-:W-:Y:S01]  /*134a0*/  IMAD.MOV.U32 R4, RZ, RZ, R66 ;  /* 0x000000ffff047224 */ /* 0x000fe200078e0042 */
[----:B------:R-:W-:-:S03]  /*134b0*/  LEA R30, P6, R6, R72, 0x1 ;  /* 0x00000048061e7211 */ /* 0x000fc600078c08ff */
[----:B-1----:R-:W-:Y:S01]  /*134c0*/  IMAD R5, R5, UR4, RZ ;  /* 0x0000000405057c24 */ /* 0x002fe2000f8e02ff */
[----:B------:R-:W-:Y:S01]  /*134d0*/  LEA.HI.X.SX32 R39, R6, R69, 0x1, P6 ;  /* 0x0000004506277211 */ /* 0x000fe200030f0eff */
[----:B------:R1:W-:Y:S01]  /*134e0*/  STL [R1+0xa4], R66 ;  /* 0x0000a44201007387 */ /* 0x0003e20000100800 */
[----:B------:R-:W-:Y:S01]  /*134f0*/  ISETP.GT.U32.AND P3, PT, R68, R67, PT ;  /* 0x000000434400720c */ /* 0x000fe20003f64070 */
[----:B------:R-:W-:Y:S01]  /*13500*/  @!P5 IMAD.MOV R4, RZ, RZ, -R4 ;  /* 0x000000ffff04d224 */ /* 0x000fe200078e0a04 */
[----:B------:R-:W-:Y:S01]  /*13510*/  LEA R7, P5, R5, R72, 0x1 ;  /* 0x0000004805077211 */ /* 0x000fe200078a08ff */
[----:B------:R-:W0:Y:S03]  /*13520*/  LDCU UR4, c[0x0][0x3b0] ;  /* 0x00007600ff0477ac */ /* 0x000e260008000800 */
[----:B------:R-:W-:Y:S01]  /*13530*/  SEL R6, R73, R4, !P1 ;  /* 0x0000000449067207 */ /* 0x000fe20004800000 */
[----:B------:R-:W-:Y:S01]  /*13540*/  @P0 IMAD.MOV.U32 R4, RZ, RZ, R30 ;  /* 0x000000ffff040224 */ /* 0x000fe200078e001e */
[----:B------:R-:W-:Y:S01]  /*13550*/  LEA.HI.X.SX32 R71, R5, R69, 0x1, P5 ;  /* 0x0000004505477211 */ /* 0x000fe200028f0eff */
[----:B------:R-:W-:Y:S01]  /*13560*/  @P0 IMAD.MOV.U32 R5, RZ, RZ, R39 ;  /* 0x000000ffff050224 */ /* 0x000fe200078e0027 */
[----:B-1----:R-:W4:Y:S04]  /*13570*/  LDL R66, [R1+0xfc4] ;  /* 0x000fc40001427983 */ /* 0x002f280000100800 */
[----:B------:R1:W4:Y:S04]  /*13580*/  @P0 LDG.E.U16 R29, desc[UR20][R4.64] ;  /* 0x00000014041d0981 */ /* 0x000328000c1e1500 */
[----:B------:R-:W4:Y:S04]  /*13590*/  LDL.LU R26, [R1+0xc0] ;  /* 0x0000c000011a7983 */ /* 0x000f280000300800 */
[----:B------:R-:W-:Y:S01]  /*135a0*/  STL [R1+0xa34], R30 ;  /* 0x000a341e01007387 */ /* 0x000fe20000100800 */
[----:B-1----:R-:W-:-:S02]  /*135b0*/  IMAD.MOV.U32 R4, RZ, RZ, R8 ;  /* 0x000000ffff047224 */ /* 0x002fc400078e0008 */
[----:B------:R-:W-:Y:S01]  /*135c0*/  IMAD R8, R6, UR11, RZ ;  /* 0x0000000b06087c24 */ /* 0x000fe2000f8e02ff */
[----:B------:R1:W-:Y:S01]  /*135d0*/  STL [R1+0xa64], R7 ;  /* 0x000a640701007387 */ /* 0x0003e20000100800 */
[----:B------:R-:W-:Y:S01]  /*135e0*/  @P0 IMAD.MOV.U32 R6, RZ, RZ, R7 ;  /* 0x000000ffff060224 */ /* 0x000fe200078e0007 */
[----:B------:R-:W-:Y:S01]  /*135f0*/  PRMT R27, RZ, 0x7610, R27 ;  /* 0x00007610ff1b7816 */ /* 0x000fe2000000001b */
[----:B------:R-:W-:Y:S01]  /*13600*/  @!P4 IMAD.MOV R4, RZ, RZ, -R4 ;  /* 0x000000ffff04c224 */ /* 0x000fe200078e0a04 */
[----:B--2---:R-:W-:Y:S01]  /*13610*/  ISETP.GT.U32.AND P6, PT, R68, R62, PT ;  /* 0x0000003e4400720c */ /* 0x004fe20003fc4070 */
[----:B------:R-:W-:Y:S01]  /*13620*/  @!P3 IMAD.IADD R67, R67, 0x1, -R68 ;  /* 0x000000014343b824 */ /* 0x000fe200078e0a44 */
[----:B------:R-:W-:Y:S01]  /*13630*/  PRMT R31, RZ, 0x7610, R31 ;  /* 0x00007610ff1f7816 */ /* 0x000fe2000000001f */
[----:B------:R-:W2:Y:S01]  /*13640*/  LDCU UR11, c[0x0][0x3b0] ;  /* 0x00007600ff0b77ac */ /* 0x000ea20008000800 */
[----:B-1----:R-:W-:-:S05]  /*13650*/  @P0 IMAD.MOV.U32 R7, RZ, RZ, R71 ;  /* 0x000000ffff070224 */ /* 0x002fca00078e0047 */
[----:B------:R1:W2:Y:S02]  /*13660*/  @P0 LDG.E.U16 R33, desc[UR20][R6.64] ;  /* 0x0000001406210981 */ /* 0x0002a4000c1e1500 */
[----:B-1----:R-:W-:-:S04]  /*13670*/  LEA R6, P4, R8, R72, 0x1 ;  /* 0x0000004808067211 */ /* 0x002fc800078808ff */
[----:B------:R-:W-:-:S05]  /*13680*/  LEA.HI.X.SX32 R7, R8, R69, 0x1, P4 ;  /* 0x0000004508077211 */ /* 0x000fca00020f0eff */
[----:B------:R1:W2:Y:S01]  /*13690*/  @P0 LDG.E.U16 R13, desc[UR20][R6.64] ;  /* 0x00000014060d0981 */ /* 0x0002a2000c1e1500 */
[----:B------:R-:W-:-:S03]  /*136a0*/  SEL R5, R73, R4, !P1 ;  /* 0x0000000449057207 */ /* 0x000fc60004800000 */
[----:B------:R0:W-:Y:S01]  /*136b0*/  STL [R1+0xa30], R39 ;  /* 0x000a302701007387 */ /* 0x0001e20000100800 */
[----:B------:R-:W-:Y:S02]  /*136c0*/  IMAD.MOV.U32 R4, RZ, RZ, R67 ;  /* 0x000000ffff047224 */ /* 0x000fe400078e0043 */
[----:B------:R-:W-:Y:S01]  /*136d0*/  IMAD R5, R5, UR7, RZ ;  /* 0x0000000705057c24 */ /* 0x000fe2000f8e02ff */
[----:B0-----:R-:W2:Y:S04]  /*136e0*/  LDL.LU R39, [R1+0x13b4] ;  /* 0x0013b40001277983 */ /* 0x001ea80000300800 */
[----:B------:R-:W2:Y:S01]  /*136f0*/  LDL.LU R30, [R1+0x13b0] ;  /* 0x0013b000011e7983 */ /* 0x000ea20000300800 */
[----:B---3--:R-:W-:Y:S02]  /*13700*/  ISETP.GE.AND P5, PT, R47, RZ, PT ;  /* 0x000000ff2f00720c */ /* 0x008fe40003fa6270 */
[----:B----4-:R-:W-:-:S11]  /*13710*/  ISETP.GT.U32.AND P3, PT, R68, R92, PT ;  /* 0x0000005c4400720c */ /* 0x010fd60003f64070 */
[----:B------:R-:W-:Y:S02]  /*13720*/  @!P5 IMAD.MOV R4, RZ, RZ, -R4 ;  /* 0x000000ffff04d224 */ /* 0x000fe400078e0a04 */
[----:B------:R-:W-:Y:S01]  /*13730*/  @!P3 IMAD.IADD R92, R92, 0x1, -R68 ;  /* 0x000000015c5cb824 */ /* 0x000fe200078e0a44 */
[----:B------:R0:W-:Y:S01]  /*13740*/  STL [R1+0x35c], R29 ;  /* 0x00035c1d01007387 */ /* 0x0001e20000100800 */
[----:B------:R-:W-:-:S03]  /*13750*/  ISETP.GE.AND P3, PT, R66, RZ, PT ;  /* 0x000000ff4200720c */ /* 0x000fc60003f66270 */
[----:B0-----:R-:W3:Y:S04]  /*13760*/  LDL.LU R29, [R1+0x13ac] ;  /* 0x0013ac00011d7983 */ /* 0x001ee80000300800 */
[----:B------:R-:W-:Y:S04]  /*13770*/  STL [R1+0xa60], R71 ;  /* 0x000a604701007387 */ /* 0x000fe80000100800 */
[----:B------:R-:W4:Y:S04]  /*13780*/  LDL.LU R47, [R1+0xc4] ;  /* 0x0000c400012f7983 */ /* 0x000f280000300800 */
[----:B------:R0:W-:Y:S04]  /*13790*/  STL [R1+0xb4], R67 ;  /* 0x0000b44301007387 */ /* 0x0001e80000100800 */
[----:B------:R1:W-:Y:S04]  /*137a0*/  STL [R1+0xa94], R6 ;  /* 0x000a940601007387 */ /* 0x0003e80000100800 */
[----:B------:R-:W-:Y:S04]  /*137b0*/  STL [R1+0xa90], R7 ;  /* 0x000a900701007387 */ /* 0x000fe80000100800 */
[----:B0-----:R-:W3:Y:S01]  /*137c0*/  LDL R67, [R1+0xfe4] ;  /* 0x000fe40001437983 */ /* 0x001ee20000100800 */
[----:B-1----:R-:W-:-:S03]  /*137d0*/  LEA R6, P5, R5, R72, 0x1 ;  /* 0x0000004805067211 */ /* 0x002fc600078a08ff */
[----:B------:R-:W3:Y:S04]  /*137e0*/  LDL.LU R71, [R1+0xcc] ;  /* 0x0000cc0001477983 */ /* 0x000ee80000300800 */
[----:B------:R-:W3:Y:S01]  /*137f0*/  LDL R66, [R1+0x1014] ;  /* 0x0010140001427983 */ /* 0x000ee20000100800 */
[----:B------:R-:W-:-:S03]  /*13800*/  SEL R4, R73, R4, !P1 ;  /* 0x0000000449047207 */ /* 0x000fc60004800000 */
[----:B------:R-:W-:Y:S04]  /*13810*/  STL [R1+0x2cc], R6 ;  /* 0x0002cc0601007387 */ /* 0x000fe80000100800 */
[----:B--2---:R0:W-:Y:S04]  /*13820*/  STL [R1+0x358], R33 ;  /* 0x0003582101007387 */ /* 0x0041e80000100800 */
[----:B0-----:R-:W2:Y:S04]  /*13830*/  LDL.LU R33, [R1+0xc8] ;  /* 0x0000c80001217983 */ /* 0x001ea80000300800 */
[----:B------:R0:W-:Y:S02]  /*13840*/  STL [R1+0x34c], R13 ;  /* 0x00034c0d01007387 */ /* 0x0001e40000100800 */
[----:B0-----:R-:W-:Y:S01]  /*13850*/  LEA.HI.X.SX32 R13, R5, R69, 0x1, P5 ;  /* 0x00000045050d7211 */ /* 0x001fe200028f0eff */
[----:B------:R-:W-:-:S02]  /*13860*/  IMAD.MOV.U32 R5, RZ, RZ, R6 ;  /* 0x000000ffff057224 */ /* 0x000fc400078e0006 */
[----:B------:R-:W-:Y:S02]  /*13870*/  IMAD R6, R4, UR7, RZ ;  /* 0x0000000704067c24 */ /* 0x000fe4000f8e02ff */
[----:B------:R-:W-:-:S05]  /*13880*/  IMAD.MOV.U32 R4, RZ, RZ, R13 ;  /* 0x000000ffff047224 */ /* 0x000fca00078e000d */
[----:B------:R-:W-:-:S04]  /*13890*/  @P0 LOP3.LUT R5, R5, R4, RZ, 0x3c, !PT ;  /* 0x0000000405050212 */ /* 0x000fc800078e3cff */
[----:B------:R-:W-:-:S04]  /*138a0*/  @P0 LOP3.LUT R4, R5, R4, RZ, 0x3c, !PT ;  /* 0x0000000405040212 */ /* 0x000fc800078e3cff */
[----:B------:R-:W-:-:S05]  /*138b0*/  @P0 LOP3.LUT R5, R5, R4, RZ, 0x3c, !PT ;  /* 0x0000000405050212 */ /* 0x000fca00078e3cff */
[----:B------:R0:W2:Y:S01]  /*138c0*/  @P0 LDG.E.U16 R27, desc[UR20][R4.64] ;  /* 0x00000014041b0981 */ /* 0x0000a2000c1e1500 */
[----:B------:R-:W-:-:S05]  /*138d0*/  @!P6 IMAD.IADD R62, R62, 0x1, -R68 ;  /* 0x000000013e3ee824 */ /* 0x000fca00078e0a44 */
[----:B------:R-:W-:Y:S01]  /*138e0*/  ISETP.GT.U32.AND P6, PT, R68, R62, PT ;  /* 0x0000003e4400720c */ /* 0x000fe20003fc4070 */
[----:B------:R1:W-:Y:S01]  /*138f0*/  STL [R1+0x2c8], R13 ;  /* 0x0002c80d01007387 */ /* 0x0003e20000100800 */
[----:B------:R-:W-:-:S03]  /*13900*/  PRMT R7, RZ, 0x7610, R7 ;  /* 0x00007610ff077816 */ /* 0x000fc60000000007 */
[----:B-1----:R-:W3:Y:S08]  /*13910*/  LDL.LU R13, [R1+0x13a8] ;  /* 0x0013a800010d7983 */ /* 0x002ef00000300800 */
[----:B------:R-:W-:Y:S01]  /*13920*/  @!P6 IMAD.IADD R62, R62, 0x1, -R68 ;  /* 0x000000013e3ee824 */ /* 0x000fe200078e0a44 */
[----:B0-----:R-:W-:-:S03]  /*13930*/  LEA R5, P6, R6, R72, 0x1 ;  /* 0x0000004806057211 */ /* 0x001fc600078c08ff */
[----:B------:R-:W-:Y:S01]  /*13940*/  IMAD.MOV.U32 R4, RZ, RZ, R62 ;  /* 0x000000ffff047224 */ /* 0x000fe200078e003e */
[----:B------:R0:W-:Y:S03]  /*13950*/  STL [R1+0xb8], R62 ;  /* 0x0000b83e01007387 */ /* 0x0001e60000100800 */
[----:B------:R-:W-:Y:S01]  /*13960*/  @!P3 IMAD.MOV R4, RZ, RZ, -R4 ;  /* 0x000000ffff04b224 */ /* 0x000fe200078e0a04 */
[----:B0-----:R-:W3:Y:S04]  /*13970*/  LDL R62, [R1+0x1048] ;  /* 0x00104800013e7983 */ /* 0x001ee80000100800 */
[----:B------:R-:W-:Y:S04]  /*13980*/  STL [R1+0x314], R5 ;  /* 0x0003140501007387 */ /* 0x000fe80000100800 */
[----:B--2---:R0:W-:Y:S02]  /*13990*/  STL [R1+0x348], R27 ;  /* 0x0003481b01007387 */ /* 0x0041e40000100800 */
[----:B0-----:R-:W-:-:S02]  /*139a0*/  LEA.HI.X.SX32 R27, R6, R69, 0x1, P6 ;  /* 0x00000045061b7211 */ /* 0x001fc400030f0eff */
[----:B------:R-:W-:Y:S01]  /*139b0*/  SEL R6, R73, R4, !P1 ;  /* 0x0000000449067207 */ /* 0x000fe20004800000 */
[----:B------:R-:W-:Y:S02]  /*139c0*/  @P0 IMAD.MOV.U32 R4, RZ, RZ, R5 ;  /* 0x000000ffff040224 */ /* 0x000fe400078e0005 */
[----:B------:R-:W-:-:S05]  /*139d0*/  @P0 IMAD.MOV.U32 R5, RZ, RZ, R27 ;  /* 0x000000ffff050224 */ /* 0x000fca00078e001b */
[----:B------:R0:W2:Y:S01]  /*139e0*/  @P0 LDG.E.U16 R7, desc[UR20][R4.64] ;  /* 0x0000001404070981 */ /* 0x0000a2000c1e1500 */
[----:B------:R-:W-:-:S13]  /*139f0*/  ISETP.GT.U32.AND P4, PT, R68, R26, PT ;  /* 0x0000001a4400720c */ /* 0x000fda0003f84070 */
[----:B------:R-:W-:-:S05]  /*13a00*/  @!P4 IMAD.IADD R26, R26, 0x1, -R68 ;  /* 0x000000011a1ac824 */ /* 0x000fca00078e0a44 */
[----:B------:R-:W-:Y:S01]  /*13a10*/  ISETP.GT.U32.AND P4, PT, R68, R26, PT ;  /* 0x0000001a4400720c */ /* 0x000fe20003f84070 */
[----:B------:R-:W-:Y:S01]  /*13a20*/  IMAD R6, R6, UR4, RZ ;  /* 0x0000000406067c24 */ /* 0x000fe2000f8e02ff */
[----:B------:R1:W-:Y:S01]  /*13a30*/  STL [R1+0x308], R27 ;  /* 0x0003081b01007387 */ /* 0x0003e20000100800 */
[----:B---3--:R-:W-:Y:S01]  /*13a40*/  ISETP.GE.AND P6, PT, R67, RZ, PT ;  /* 0x000000ff4300720c */ /* 0x008fe20003fc6270 */
[----:B------:R-:W3:Y:S02]  /*13a50*/  LDCU UR4, c[0x0][0x3b0] ;  /* 0x00007600ff0477ac */ /* 0x000ee40008000800 */
[----:B------:R-:W3:Y:S04]  /*13a60*/  LDL R67, [R1+0x10e0] ;  /* 0x0010e00001437983 */ /* 0x000ee80000100800 */
[----:B-1----:R-:W3:Y:S03]  /*13a70*/  LDL.LU R27, [R1+0xd0] ;  /* 0x0000d000011b7983 */ /* 0x002ee60000300800 */
[----:B------:R-:W-:Y:S01]  /*13a80*/  @!P4 IMAD.IADD R26, R26, 0x1, -R68 ;  /* 0x000000011a1ac824 */ /* 0x000fe200078e0a44 */
[----:B0-----:R-:W-:Y:S01]  /*13a90*/  PRMT R4, RZ, 0x7610, R4 ;  /* 0x00007610ff047816 */ /* 0x001fe20000000004 */
[----:B--2---:R0:W-:Y:S02]  /*13aa0*/  STL [R1+0x33c], R7 ;  /* 0x00033c0701007387 */ /* 0x0041e40000100800 */
[----:B0-----:R-:W-:-:S04]  /*13ab0*/  LEA R7, P4, R6, R72, 0x1 ;  /* 0x0000004806077211 */ /* 0x001fc800078808ff */
[----:B------:R-:W-:Y:S01]  /*13ac0*/  LEA.HI.X.SX32 R6, R6, R69, 0x1, P4 ;  /* 0x0000004506067211 */ /* 0x000fe200020f0eff */
[----:B------:R0:W-:Y:S04]  /*13ad0*/  STL [R1+0x52c], R7 ;  /* 0x00052c0701007387 */ /* 0x0001e80000100800 */
[----:B------:R1:W-:Y:S01]  /*13ae0*/  STL [R1+0x528], R6 ;  /* 0x0005280601007387 */ /* 0x0003e20000100800 */
[----:B0-----:R-:W-:-:S04]  /*13af0*/  @P0 LOP3.LUT R7, R7, R6, RZ, 0x3c, !PT ;  /* 0x0000000607070212 */ /* 0x001fc800078e3cff */
[----:B-1----:R-:W-:-:S04]  /*13b00*/  @P0 LOP3.LUT R6, R7, R6, RZ, 0x3c, !PT ;  /* 0x0000000607060212 */ /* 0x002fc800078e3cff */
[----:B------:R-:W-:-:S05]  /*13b10*/  @P0 LOP3.LUT R7, R7, R6, RZ, 0x3c, !PT ;  /* 0x0000000607070212 */ /* 0x000fca00078e3cff */
[----:B------:R0:W2:Y:S01]  /*13b20*/  @P0 LDG.E.U16 R4, desc[UR20][R6.64] ;  /* 0x0000001406040981 */ /* 0x0000a2000c1e1500 */
[C---:B------:R-:W-:Y:S02]  /*13b30*/  ISETP.GT.U32.AND P5, PT, R68.reuse, R92, PT ;  /* 0x0000005c4400720c */ /* 0x040fe40003fa4070 */
[----:B----4-:R-:W-:-:S11]  /*13b40*/  ISETP.GT.U32.AND P3, PT, R68, R47, PT ;  /* 0x0000002f4400720c */ /* 0x010fd60003f64070 */
[--C-:B------:R-:W-:Y:S02]  /*13b50*/  @!P5 IMAD.IADD R92, R92, 0x1, -R68.reuse ;  /* 0x000000015c5cd824 */ /* 0x100fe400078e0a44 */
[----:B------:R-:W-:Y:S02]  /*13b60*/  @!P3 IMAD.IADD R47, R47, 0x1, -R68 ;  /* 0x000000012f2fb824 */ /* 0x000fe400078e0a44 */
[----:B------:R-:W-:-:S04]  /*13b70*/  IMAD.MOV.U32 R5, RZ, RZ, R92 ;  /* 0x000000ffff057224 */ /* 0x000fc800078e005c */
[----:B------:R-:W-:Y:S01]  /*13b80*/  @!P6 IMAD.MOV R5, RZ, RZ, -R5 ;  /* 0x000000ffff05e224 */ /* 0x000fe200078e0a05 */
[C---:B------:R-:W-:Y:S02]  /*13b90*/  ISETP.GT.U32.AND P6, PT, R68.reuse, R33, PT ;  /* 0x000000214400720c */ /* 0x040fe40003fc4070 */
[----:B------:R-:W-:Y:S02]  /*13ba0*/  ISETP.GT.U32.AND P4, PT, R68, R47, PT ;  /* 0x0000002f4400720c */ /* 0x000fe40003f84070 */
[----:B------:R-:W-:Y:S02]  /*13bb0*/  ISETP.GE.AND P3, PT, R66, RZ, PT ;  /* 0x000000ff4200720c */ /* 0x000fe40003f66270 */
[----:B------:R-:W-:Y:S01]  /*13bc0*/  SEL R5, R73, R5, !P1 ;  /* 0x0000000549057207 */ /* 0x000fe20004800000 */
[----:B------:R-:W4:Y:S04]  /*13bd0*/  LDL.LU R66, [R1+0xd4] ;  /* 0x0000d40001427983 */ /* 0x000f280000300800 */
[----:B0-----:R-:W-:Y:S01]  /*13be0*/  IMAD R6, R5, UR5, RZ ;  /* 0x0000000505067c24 */ /* 0x001fe2000f8e02ff */
[----:B------:R-:W-:Y:S01]  /*13bf0*/  ISETP.GT.U32.AND P5, PT, R68, R71, PT ;  /* 0x000000474400720c */ /* 0x000fe20003fa4070 */
[----:B------:R-:W-:Y:S01]  /*13c00*/  @!P6 IMAD.IADD R33, R33, 0x1, -R68 ;  /* 0x000000012121e824 */ /* 0x000fe200078e0a44 */
[----:B------:R-:W-:Y:S01]  /*13c10*/  PRMT R16, RZ, 0x7610, R16 ;  /* 0x00007610ff107816 */ /* 0x000fe20000000010 */
[----:B------:R-:W-:Y:S01]  /*13c20*/  @!P4 IMAD.IADD R47, R47, 0x1, -R68 ;  /* 0x000000012f2fc824 */ /* 0x000fe200078e0a44 */
[C---:B------:R-:W-:Y:S01]  /*13c30*/  LEA R7, P6, R6.reuse, R72, 0x1 ;  /* 0x0000004806077211 */ /* 0x040fe200078c08ff */
[----:B------:R-:W0:Y:S03]  /*13c40*/  LDCU UR5, c[0x0][0x3b0] ;  /* 0x00007600ff0577ac */ /* 0x000e260008000800 */
[----:B------:R-:W-:Y:S01]  /*13c50*/  LEA.HI.X.SX32 R6, R6, R69, 0x1, P6 ;  /* 0x0000004506067211 */ /* 0x000fe200030f0eff */
[----:B--2---:R1:W-:Y:S02]  /*13c60*/  STL [R1+0x338], R4 ;  /* 0x0003380401007387 */ /* 0x0043e40000100800 */
[----:B-1----:R-:W-:-:S04]  /*13c70*/  IMAD.MOV.U32 R4, RZ, RZ, R26 ;  /* 0x000000ffff047224 */ /* 0x002fc800078e001a */
[----:B------:R-:W-:Y:S01]  /*13c80*/  @!P3 IMAD.MOV R4, RZ, RZ, -R4 ;  /* 0x000000ffff04b224 */ /* 0x000fe200078e0a04 */
[----:B------:R-:W-:Y:S02]  /*13c90*/  ISETP.GE.AND P3, PT, R62, RZ, PT ;  /* 0x000000ff3e00720c */ /* 0x000fe40003f66270 */
[----:B------:R-:W2:Y:S04]  /*13ca0*/  LDL R62, [R1+0x1088] ;  /* 0x00108800013e7983 */ /* 0x000ea80000100800 */
[----:B------:R-:W-:Y:S04]  /*13cb0*/  STL [R1+0xc4], R47 ;  /* 0x0000c42f01007387 */ /* 0x000fe80000100800 */
[----:B------:R1:W-:Y:S04]  /*13cc0*/  STL [R1+0x55c], R7 ;  /* 0x00055c0701007387 */ /* 0x0003e80000100800 */
[----:B------:R0:W-:Y:S01]  /*13cd0*/  STL [R1+0x558], R6 ;  /* 0x0005580601007387 */ /* 0x0001e20000100800 */
[----:B-1----:R-:W-:-:S04]  /*13ce0*/  @P0 LOP3.LUT R7, R7, R6, RZ, 0x3c, !PT ;  /* 0x0000000607070212 */ /* 0x002fc800078e3cff */
[----:B0-----:R-:W-:-:S04]  /*13cf0*/  @P0 LOP3.LUT R6, R7, R6, RZ, 0x3c, !PT ;  /* 0x0000000607060212 */ /* 0x001fc800078e3cff */
[----:B------:R-:W-:-:S05]  /*13d00*/  @P0 LOP3.LUT R7, R7, R6, RZ, 0x3c, !PT ;  /* 0x0000000607070212 */ /* 0x000fca00078e3cff */
[----:B------:R0:W4:Y:S01]  /*13d10*/  @P0 LDG.E.U16 R31, desc[UR20][R6.64] ;  /* 0x00000014061f0981 */ /* 0x000122000c1e1500 */
[----:B------:R-:W-:Y:S01]  /*13d20*/  @!P5 IMAD.IADD R71, R71, 0x1, -R68 ;  /* 0x000000014747d824 */ /* 0x000fe200078e0a44 */
[----:B------:R-:W-:-:S04]  /*13d30*/  SEL R4, R73, R4, !P1 ;  /* 0x0000000449047207 */ /* 0x000fc80004800000 */
[----:B------:R-:W-:Y:S01]  /*13d40*/  ISETP.GT.U32.AND P5, PT, R68, R71, PT ;  /* 0x000000474400720c */ /* 0x000fe20003fa4070 */
[----:B------:R-:W-:Y:S02]  /*13d50*/  IMAD.MOV.U32 R5, RZ, RZ, R47 ;  /* 0x000000ffff057224 */ /* 0x000fe400078e002f */
[----:B---3--:R-:W-:Y:S01]  /*13d60*/  IMAD R4, R4, UR4, RZ ;  /* 0x0000000404047c24 */ /* 0x008fe2000f8e02ff */
[----:B------:R-:W-:Y:S01]  /*13d70*/  ISETP.GE.AND P4, PT, R67, RZ, PT ;  /* 0x000000ff4300720c */ /* 0x000fe20003f86270 */
[----:B------:R-:W-:Y:S01]  /*13d80*/  @!P3 IMAD.MOV R5, RZ, RZ, -R5 ;  /* 0x000000ffff05b224 */ /* 0x000fe200078e0a05 */
[----:B------:R-:W3:Y:S01]  /*13d90*/  LDL R67, [R1+0x1114] ;  /* 0x0011140001437983 */ /* 0x000ee20000100800 */
[----:B------:R-:W1:Y:S01]  /*13da0*/  LDCU UR4, c[0x0][0x3b0] ;  /* 0x00007600ff0477ac */ /* 0x000e620008000800 */
[----:B------:R-:W-:-:S05]  /*13db0*/  LEA R26, P3, R4, R72, 0x1 ;  /* 0x00000048041a7211 */ /* 0x000fca00078608ff */
[----:B------:R-:W-:Y:S01]  /*13dc0*/  @!P5 IMAD.IADD R71, R71, 0x1, -R68 ;  /* 0x000000014747d824 */ /* 0x000fe200078e0a44 */
[C---:B------:R-:W-:Y:S01]  /*13dd0*/  ISETP.GT.U32.AND P5, PT, R68.reuse, R27, PT ;  /* 0x0000001b4400720c */ /* 0x040fe20003fa4070 */
[----:B------:R-:W-:Y:S04]  /*13de0*/  STL [R1+0x58c], R26 ;  /* 0x00058c1a01007387 */ /* 0x000fe80000100800 */
[----:B------:R-:W3:Y:S01]  /*13df0*/  LDL.LU R47, [R1+0xd8] ;  /* 0x0000d800012f7983 */ /* 0x000ee20000300800 */
[----:B------:R-:W-:Y:S01]  /*13e00*/  ISETP.GT.U32.AND P6, PT, R68, R33, PT ;  /* 0x000000214400720c */ /* 0x000fe20003fc4070 */
[----:B0-----:R-:W-:-:S06]  /*13e10*/  @P0 IMAD.MOV.U32 R6, RZ, RZ, R26 ;  /* 0x000000ffff060224 */ /* 0x001fcc00078e001a */
[----:B------:R-:W-:-:S06]  /*13e20*/  @!P5 IMAD.IADD R27, R27, 0x1, -R68 ;  /* 0x000000011b1bd824 */ /* 0x000fcc00078e0a44 */
[----:B------:R-:W-:Y:S01]  /*13e30*/  @!P6 IMAD.IADD R33, R33, 0x1, -R68 ;  /* 0x000000012121e824 */ /* 0x000fe200078e0a44 */
[----:B------:R-:W-:Y:S02]  /*13e40*/  PRMT R9, RZ, 0x7610, R9 ;  /* 0x00007610ff097816 */ /* 0x000fe40000000009 */
[----:B--2---:R-:W-:Y:S01]  /*13e50*/  ISETP.GE.AND P5, PT, R62, RZ, PT ;  /* 0x000000ff3e00720c */ /* 0x004fe20003fa6270 */
[----:B----4-:R0:W-:Y:S02]  /*13e60*/  STL [R1+0x32c], R31 ;  /* 0x00032c1f01007387 */ /* 0x0101e40000100800 */
[----:B0-----:R-:W-:Y:S01]  /*13e70*/  LEA.HI.X.SX32 R31, R4, R69, 0x1, P3 ;  /* 0x00000045041f7211 */ /* 0x001fe200018f0eff */
[----:B------:R-:W-:-:S04]  /*13e80*/  IMAD.MOV.U32 R4, RZ, RZ, R71 ;  /* 0x000000ffff047224 */ /* 0x000fc800078e0047 */
[----:B------:R-:W-:Y:S02]  /*13e90*/  @P0 IMAD.MOV.U32 R7, RZ, RZ, R31 ;  /* 0x000000ffff070224 */ /* 0x000fe400078e001f */
[----:B------:R-:W-:-:S03]  /*13ea0*/  @!P4 IMAD.MOV R4, RZ, RZ, -R4 ;  /* 0x000000ffff04c224 */ /* 0x000fc600078e0a04 */
[----:B------:R0:W2:Y:S02]  /*13eb0*/  @P0 LDG.E.U16 R16, desc[UR20][R6.64] ;  /* 0x0000001406100981 */ /* 0x0000a4000c1e1500 */
[C---:B0-----:R-:W-:Y:S02]  /*13ec0*/  SEL R6, R73.reuse, R5, !P1 ;  /* 0x0000000549067207 */ /* 0x041fe40004800000 */
[----:B------:R-:W-:-:S03]  /*13ed0*/  SEL R5, R73, R4, !P1 ;  /* 0x0000000449057207 */ /* 0x000fc60004800000 */
[----:B------:R-:W-:Y:S01]  /*13ee0*/  IMAD R6, R6, UR11, RZ ;  /* 0x0000000b06067c24 */ /* 0x000fe2000f8e02ff */
[----:B------:R0:W-:Y:S01]  /*13ef0*/  STL [R1+0x588], R31 ;  /* 0x0005881f01007387 */ /* 0x0001e20000100800 */
[----:B------:R-:W-:Y:S01]  /*13f00*/  IMAD.MOV.U32 R4, RZ, RZ, R33 ;  /* 0x000000ffff047224 */ /* 0x000fe200078e0021 */
[----:B------:R-:W-:Y:S01]  /*13f10*/  PRMT R7, RZ, 0x7610, R7 ;  /* 0x00007610ff077816 */ /* 0x000fe20000000007 */
[----:B-1----:R-:W-:Y:S01]  /*13f20*/  IMAD R5, R5, UR4, RZ ;  /* 0x0000000405057c24 */ /* 0x002fe2000f8e02ff */
[----:B------:R-:W-:Y:S01]  /*13f30*/  LEA R26, P6, R6, R72, 0x1 ;  /* 0x00000048061a7211 */ /* 0x000fe200078c08ff */
[----:B------:R-:W-:Y:S01]  /*13f40*/  @!P5 IMAD.MOV R4, RZ, RZ, -R4 ;  /* 0x000000ffff04d224 */ /* 0x000fe200078e0a04 */
[----:B------:R-:W4:Y:S01]  /*13f50*/  LDL R62, [R1+0x109c] ;  /* 0x00109c00013e7983 */ /* 0x000f220000100800 */
[----:B------:R-:W-:Y:S01]  /*13f60*/  ISETP.GT.U32.AND P3, PT, R68, R66, PT ;  /* 0x000000424400720c */ /* 0x000fe20003f64070 */
[----:B------:R-:W1:Y:S01]  /*13f70*/  LDCU UR4, c[0x0][0x3b0] ;  /* 0x00007600ff0477ac */ /* 0x000e620008000800 */
[C---:B------:R-:W-:Y:S01]  /*13f80*/  LEA R71, P5, R5.reuse, R72, 0x1 ;  /* 0x0000004805477211 */ /* 0x040fe200078a08ff */
[----:B------:R-:W4:Y:S01]  /*13f90*/  LDL.LU R92, [R1+0xdc] ;  /* 0x0000dc00015c7983 */ /* 0x000f220000300800 */
[-C--:B------:R-:W-:Y:S01]  /*13fa0*/  LEA.HI.X.SX32 R33, R6, R69.reuse, 0x1, P6 ;  /* 0x0000004506217211 */ /* 0x080fe200030f0eff */
[----:B------:R-:W1:Y:S01]  /*13fb0*/  LDCU UR11, c[0x0][0x3b0] ;  /* 0x00007600ff0b77ac */ /* 0x000e620008000800 */
[----:B0-----:R-:W-:-:S02]  /*13fc0*/  LEA.HI.X.SX32 R31, R5, R69, 0x1, P5 ;  /* 0x00000045051f7211 */ /* 0x001fc400028f0eff */
[----:B------:R-:W-:Y:S01]  /*13fd0*/  SEL R6, R73, R4, !P1 ;  /* 0x0000000449067207 */ /* 0x000fe20004800000 */
[----:B------:R-:W-:Y:S02]  /*13fe0*/  @P0 IMAD.MOV.U32 R4, RZ, RZ, R26 ;  /* 0x000000ffff040224 */ /* 0x000fe400078e001a */
[----:B------:R-:W-:-:S05]  /*13ff0*/  @P0 IMAD.MOV.U32 R5, RZ, RZ, R33 ;  /* 0x000000ffff050224 */ /* 0x000fca00078e0021 */
[----:B------:R0:W4:Y:S02]  /*14000*/  @P0 LDG.E.U16 R9, desc[UR20][R4.64] ;  /* 0x0000001404090981 */ /* 0x000124000c1e1500 */
[----:B0-----:R-:W-:Y:S02]  /*14010*/  @P0 IMAD.MOV.U32 R4, RZ, RZ, R71 ;  /* 0x000000ffff040224 */ /* 0x001fe400078e0047 */
[----:B------:R-:W-:-:S05]  /*14020*/  @P0 IMAD.MOV.U32 R5, RZ, RZ, R31 ;  /* 0x000000ffff050224 */ /* 0x000fca00078e001f */
[----:B------:R0:W4:Y:S01]  /*14030*/  @P0 LDG.E.U16 R7, desc[UR20][R4.64] ;  /* 0x0000001404070981 */ /* 0x000122000c1e1500 */
[----:B------:R-:W-:Y:S01]  /*14040*/  ISETP.GT.U32.AND P4, PT, R68, R27, PT ;  /* 0x0000001b4400720c */ /* 0x000fe20003f84070 */
[----:B------:R-:W-:-:S05]  /*14050*/  @!P3 IMAD.IADD R66, R66, 0x1, -R68 ;  /* 0x000000014242b824 */ /* 0x000fca00078e0a44 */
[----:B------:R-:W-:-:S07]  /*14060*/  ISETP.GT.U32.AND P3, PT, R68, R66, PT ;  /* 0x000000424400720c */ /* 0x000fce0003f64070 */
[--C-:B------:R-:W-:Y:S01]  /*14070*/  @!P4 IMAD.IADD R27, R27, 0x1, -R68.reuse ;  /* 0x000000011b1bc824 */ /* 0x100fe200078e0a44 */
[----:B---3--:R-:W-:Y:S01]  /*14080*/  ISETP.GE.AND P4, PT, R67, RZ, PT ;  /* 0x000000ff4300720c */ /* 0x008fe20003f86270 */
[----:B------:R-:W-:Y:S01]  /*14090*/  IMAD R6, R6, UR5, RZ ;  /* 0x0000000506067c24 */ /* 0x000fe2000f8e02ff */
[----:B------:R-:W-:Y:S01]  /*140a0*/  PRMT R23, RZ, 0x7610, R23 ;  /* 0x00007610ff177816 */ /* 0x000fe20000000017 */
[----:B0-----:R-:W-:Y:S01]  /*140b0*/  IMAD.MOV.U32 R4, RZ, RZ, R27 ;  /* 0x000000ffff047224 */ /* 0x001fe200078e001b */
[----:B--2---:R0:W-:Y:S01]  /*140c0*/  STL [R1+0x328], R16 ;  /* 0x0003281001007387 */ /* 0x0041e20000100800 */
[----:B------:R-:W-:Y:S01]  /*140d0*/  @!P3 IMAD.IADD R66, R66, 0x1, -R68 ;  /* 0x000000014242b824 */ /* 0x000fe200078e0a44 */
[----:B------:R-:W-:Y:S01]  /*140e0*/  PRMT R64, RZ, 0x7610, R64 ;  /* 0x00007610ff407816 */ /* 0x000fe20000000040 */
[----:B------:R-:W2:Y:S01]  /*140f0*/  LDCU UR5, c[0x0][0x3b0] ;  /* 0x00007600ff0577ac */ /* 0x000ea20008000800 */
[----:B0-----:R-:W3:Y:S04]  /*14100*/  LDL.LU R16, [R1+0xe0] ;  /* 0x0000e00001107983 */ /* 0x001ee80000300800 */
[----:B------:R-:W-:Y:S04]  /*14110*/  STL [R1+0x5bc], R26 ;  /* 0x0005bc1a01007387 */ /* 0x000fe80000100800 */
[----:B------:R-:W-:Y:S04]  /*14120*/  STL [R1+0x5ec], R71 ;  /* 0x0005ec4701007387 */ /* 0x000fe80000100800 */
[----:B------:R-:W2:Y:S04]  /*14130*/  LDL R67, [R1+0x1054] ;  /* 0x0010540001437983 */ /* 0x000ea80000100800 */
[----:B------:R0:W-:Y:S01]  /*14140*/  STL [R1+0x5b8], R33 ;  /* 0x0005b82101007387 */ /* 0x0001e20000100800 */
[----:B----4-:R-:W-:Y:S01]  /*14150*/  ISETP.GE.AND P5, PT, R62, RZ, PT ;  /* 0x000000ff3e00720c */ /* 0x010fe20003fa6270 */
[----:B------:R-:W-:-:S02]  /*14160*/  @!P4 IMAD.MOV R4, RZ, RZ, -R4 ;  /* 0x000000ffff04c224 */ /* 0x000fc400078e0a04 */
[----:B0-----:R-:W4:Y:S04]  /*14170*/  LDL.LU R33, [R1+0x13a4] ;  /* 0x0013a40001217983 */ /* 0x001f280000300800 */
[----:B------:R-:W3:Y:S04]  /*14180*/  LDL.LU R26, [R1+0x13a0] ;  /* 0x0013a000011a7983 */ /* 0x000ee80000300800 */
[----:B------:R-:W-:Y:S04]  /*14190*/  STL [R1+0x5e8], R31 ;  /* 0x0005e81f01007387 */ /* 0x000fe80000100800 */
[----:B------:R0:W-:Y:S04]  /*141a0*/  STL [R1+0x31c], R9 ;  /* 0x00031c0901007387 */ /* 0x0001e80000100800 */
[----:B0-----:R-:W3:Y:S04]  /*141b0*/  LDL.LU R9, [R1+0x139c] ;  /* 0x00139c0001097983 */ /* 0x001ee80000300800 */
[----:B------:R-:W3:Y:S04]  /*141c0*/  LDL.LU R31, [R1+0x1398] ;  /* 0x00139800011f7983 */ /* 0x000ee80000300800 */
[----:B------:R-:W3:Y:S04]  /*141d0*/  LDL.LU R62, [R1+0xe4] ;  /* 0x0000e400013e7983 */ /* 0x000ee80000300800 */
[----:B------:R0:W-:Y:S02]  /*141e0*/  STL [R1+0x318], R7 ;  /* 0x0003180701007387 */ /* 0x0001e40000100800 */
[----:B0-----:R-:W-:-:S02]  /*141f0*/  LEA R7, P4, R6, R72, 0x1 ;  /* 0x0000004806077211 */ /* 0x001fc400078808ff */
[----:B------:R-:W-:Y:S02]  /*14200*/  STL [R1+0xd4], R66 ;  /* 0x0000d44201007387 */ /* 0x000fe40000100800 */
[----:B------:R-:W-:Y:S02]  /*14210*/  LEA.HI.X.SX32 R27, R6, R69, 0x1, P4 ;  /* 0x00000045061b7211 */ /* 0x000fe400020f0eff */
[----:B------:R0:W-:Y:S01]  /*14220*/  STL [R1+0x61c], R7 ;  /* 0x00061c0701007387 */ /* 0x0001e20000100800 */
[----:B------:R-:W-:Y:S02]  /*14230*/  @P0 IMAD.MOV.U32 R6, RZ, RZ, R7 ;  /* 0x000000ffff060224 */ /* 0x000fe400078e0007 */
[----:B0-----:R-:W-:-:S05]  /*14240*/  @P0 IMAD.MOV.U32 R7, RZ, RZ, R27 ;  /* 0x000000ffff070224 */ /* 0x001fca00078e001b */
[----:B------:R0:W3:Y:S01]  /*14250*/  @P0 LDG.E.U16 R23, desc[UR20][R6.64] ;  /* 0x0000001406170981 */ /* 0x0000e2000c1e1500 */
[----:B------:R-:W-:Y:S02]  /*14260*/  ISETP.GT.U32.AND P3, PT, R68, R92, PT ;  /* 0x0000005c4400720c */ /* 0x000fe40003f64070 */
[----:B------:R-:W-:Y:S01]  /*14270*/  SEL R5, R73, R4, !P1 ;  /* 0x0000000449057207 */ /* 0x000fe20004800000 */
[----:B------:R-:W-:-:S04]  /*14280*/  IMAD.MOV.U32 R4, RZ, RZ, R66 ;  /* 0x000000ffff047224 */ /* 0x000fc800078e0042 */
[----:B------:R-:W-:Y:S01]  /*14290*/  IMAD R5, R5, UR12, RZ ;  /* 0x0000000c05057c24 */ /* 0x000fe2000f8e02ff */
[----:B------:R1:W-:Y:S01]  /*142a0*/  STL [R1+0x618], R27 ;  /* 0x0006181b01007387 */ /* 0x0003e20000100800 */
[----:B------:R-:W-:Y:S01]  /*142b0*/  @!P5 IMAD.MOV R4, RZ, RZ, -R4 ;  /* 0x000000ffff04d224 */ /* 0x000fe200078e0a04 */
[----:B------:R-:W-:Y:S01]  /*142c0*/  ISETP.GT.U32.AND P6, PT, R68, R47, PT ;  /* 0x0000002f4400720c */ /* 0x000fe20003fc4070 */
[----:B------:R-:W1:Y:S01]  /*142d0*/  LDCU UR12, c[0x0][0x3b0] ;  /* 0x00007600ff0c77ac */ /* 0x000e620008000800 */
[----:B0-----:R-:W-:Y:S01]  /*142e0*/  LEA R6, P5, R5, R72, 0x1 ;  /* 0x0000004805067211 */ /* 0x001fe200078a08ff */
[----:B------:R-:W4:Y:S01]  /*142f0*/  LDL R66, [R1+0x10cc] ;  /* 0x0010cc0001427983 */ /* 0x000f220000100800 */
[----:B------:R-:W-:-:S03]  /*14300*/  @!P3 IMAD.IADD R92, R92, 0x1, -R68 ;  /* 0x000000015c5cb824 */ /* 0x000fc600078e0a44 */
[----:B------:R-:W4:Y:S01]  /*14310*/  LDL.LU R71, [R1+0xec] ;  /* 0x0000ec0001477983 */ /* 0x000f220000300800 */
[----:B------:R-:W-:Y:S02]  /*14320*/  SEL R4, R73, R4, !P1 ;  /* 0x0000000449047207 */ /* 0x000fe40004800000 */
[----:B--2---:R-:W-:Y:S02]  /*14330*/  ISETP.GE.AND P3, PT, R67, RZ, PT ;  /* 0x000000ff4300720c */ /* 0x004fe40003f66270 */
[----:B------:R-:W2:Y:S04]  /*14340*/  LDL R67, [R1+0x1060] ;  /* 0x0010600001437983 */ /* 0x000ea80000100800 */
[----:B------:R-:W-:Y:S04]  /*14350*/  STL [R1+0x64c], R6 ;  /* 0x00064c0601007387 */ /* 0x000fe80000100800 */
[----:B-1----:R-:W2:Y:S04]  /*14360*/  LDL.LU R27, [R1+0xe8] ;  /* 0x0000e800011b7983 */ /* 0x002ea80000300800 */
[----:B---3--:R0:W-:Y:S02]  /*14370*/  STL [R1+0x310], R23 ;  /* 0x0003101701007387 */ /* 0x0081e40000100800 */
[----:B0-----:R-:W-:Y:S01]  /*14380*/  LEA.HI.X.SX32 R23, R5, R69, 0x1, P5 ;  /* 0x0000004505177211 */ /* 0x001fe200028f0eff */
[----:B------:R-:W-:-:S02]  /*14390*/  IMAD.MOV.U32 R5, RZ, RZ, R6 ;  /* 0x000000ffff057224 */ /* 0x000fc400078e0006 */
[----:B------:R-:W-:Y:S02]  /*143a0*/  IMAD R6, R4, UR4, RZ ;  /* 0x0000000404067c24 */ /* 0x000fe4000f8e02ff */
[----:B------:R-:W-:Y:S01]  /*143b0*/  @!P6 IMAD.IADD R47, R47, 0x1, -R68 ;  /* 0x000000012f2fe824 */ /* 0x000fe200078e0a44 */
[----:B------:R0:W-:Y:S01]  /*143c0*/  STL [R1+0x648], R23 ;  /* 0x0006481701007387 */ /* 0x0001e20000100800 */
[----:B------:R-:W-:Y:S01]  /*143d0*/  IMAD.MOV.U32 R4, RZ, RZ, R23 ;  /* 0x000000ffff047224 */ /* 0x000fe200078e0017 */
[----:B------:R-:W-:Y:S01]  /*143e0*/  PRMT R7, RZ, 0x7610, R7 ;  /* 0x00007610ff077816 */ /* 0x000fe20000000007 */
[----:B------:R-:W1:Y:S03]  /*143f0*/  LDCU UR4, c[0x0][0x3b0] ;  /* 0x00007600ff0477ac */ /* 0x000e660008000800 */
[----:B------:R-:W-:-:S04]  /*14400*/  @P0 LOP3.LUT R5, R5, R4, RZ, 0x3c, !PT ;  /* 0x0000000405050212 */ /* 0x000fc800078e3cff */
[C---:B------:R-:W-:Y:S01]  /*14410*/  @P0 LOP3.LUT R4, R5.reuse, R4, RZ, 0x3c, !PT ;  /* 0x0000000405040212 */ /* 0x040fe200078e3cff */
[----:B0-----:R-:W3:Y:S03]  /*14420*/  LDL.LU R23, [R1+0x1394] ;  /* 0x0013940001177983 */ /* 0x001ee60000300800 */
[----:B------:R-:W-:-:S05]  /*14430*/  @P0 LOP3.LUT R5, R5, R4, RZ, 0x3c, !PT ;  /* 0x0000000405050212 */ /* 0x000fca00078e3cff */
[----:B------:R0:W2:Y:S01]  /*14440*/  @P0 LDG.E.U16 R64, desc[UR20][R4.64] ;  /* 0x0000001404400981 */ /* 0x0000a2000c1e1500 */
[----:B------:R-:W-:-:S13]  /*14450*/  ISETP.GT.U32.AND P6, PT, R68, R47, PT ;  /* 0x0000002f4400720c */ /* 0x000fda0003fc4070 */
        /* <DEDUP_REMOVED lines=18> */
[----:B----4-:R-:W-:Y:S01]  /*14580*/  ISETP.GE.AND P6, PT, R66, RZ, PT ;  /* 0x000000ff4200720c */ /* 0x010fe20003fc6270 */
[----:B------:R-:W4:Y:S02]  /*14590*/  LDCU UR5, c[0x0][0x3b0] ;  /* 0x00007600ff0577ac */ /* 0x000f240008000800 */
[----:B------:R-:W3:Y:S04]  /*145a0*/  LDL R66, [R1+0x1154] ;  /* 0x0011540001427983 */ /* 0x000ee80000100800 */
[----:B0-----:R-:W3:Y:S03]  /*145b0*/  LDL.LU R64, [R1+0xf8] ;  /* 0x0000f80001407983 */ /* 0x001ee60000300800 */
[----:B------:R-:W-:Y:S01]  /*145c0*/  @!P4 IMAD.IADD R16, R16, 0x1, -R68 ;  /* 0x000000011010c824 */ /* 0x000fe200078e0a44 */
[----:B------:R-:W-:Y:S01]  /*145d0*/  PRMT R4, RZ, 0x7610, R4 ;  /* 0x00007610ff047816 */ /* 0x000fe20000000004 */
        /* <DEDUP_REMOVED lines=8> */
[----:B------:R1:W2:Y:S01]  /*14660*/  @P0 LDG.E.U16 R4, desc[UR20][R6.64] ;  /* 0x0000001406040981 */ /* 0x0002a2000c1e1500 */
[C---:B------:R-:W-:Y:S02]  /*14670*/  ISETP.GT.U32.AND P5, PT, R68.reuse, R92, PT ;  /* 0x0000005c4400720c */ /* 0x040fe40003fa4070 */
[----:B------:R-:W-:-:S11]  /*14680*/  ISETP.GT.U32.AND P3, PT, R68, R62, PT ;  /* 0x0000003e4400720c */ /* 0x000fd60003f64070 */
        /* <DEDUP_REMOVED lines=9> */
[----:B-1----:R-:W-:Y:S01]  /*14720*/  IMAD R6, R5, UR4, RZ ;  /* 0x0000000405067c24 */ /* 0x002fe2000f8e02ff */
[----:B------:R-:W-:Y:S01]  /*14730*/  PRMT R17, RZ, 0x7610, R17 ;  /* 0x00007610ff117816 */ /* 0x000fe20000000011 */
[--C-:B------:R-:W-:Y:S01]  /*14740*/  @!P6 IMAD.IADD R27, R27, 0x1, -R68.reuse ;  /* 0x000000011b1be824 */ /* 0x100fe200078e0a44 */
        /* <DEDUP_REMOVED lines=8> */
[----:B---3--:R-:W-:Y:S02]  /*147d0*/  ISETP.GE.AND P3, PT, R47, RZ, PT ;  /* 0x000000ff2f00720c */ /* 0x008fe40003f66270 */
[----:B------:R-:W2:Y:S04]  /*147e0*/  LDL R47, [R1+0x1188] ;  /* 0x00118800012f7983 */ /* 0x000ea80000100800 */
[----:B------:R-:W-:Y:S04]  /*147f0*/  STL [R1+0xe4], R62 ;  /* 0x0000e43e01007387 */ /* 0x000fe80000100800 */
[----:B------:R1:W-:Y:S04]  /*14800*/  STL [R1+0x6dc], R7 ;  /* 0x0006dc0701007387 */ /* 0x0003e80000100800 */
[----:B------:R3:W-:Y:S01]  /*14810*/  STL [R1+0x6d8], R6 ;  /* 0x0006d80601007387 */ /* 0x0007e20000100800 */
[----:B-1----:R-:W-:-:S04]  /*14820*/  @P0 LOP3.LUT R7, R7, R6, RZ, 0x3c, !PT ;  /* 0x0000000607070212 */ /* 0x002fc800078e3cff */
[----:B---3--:R-:W-:-:S04]  /*14830*/  @P0 LOP3.LUT R6, R7, R6, RZ, 0x3c, !PT ;  /* 0x0000000607060212 */ /* 0x008fc800078e3cff */
[----:B------:R-:W-:-:S05]  /*14840*/  @P0 LOP3.LUT R7, R7, R6, RZ, 0x3c, !PT ;  /* 0x0000000607070212 */ /* 0x000fca00078e3cff */
[----:B------:R1:W3:Y:S01]  /*14850*/  @P0 LDG.E.U16 R17, desc[UR20][R6.64] ;  /* 0x0000001406110981 */ /* 0x0002e2000c1e1500 */
[----:B------:R-:W-:Y:S01]  /*14860*/  SEL R4, R73, R4, !P1 ;  /* 0x0000000449047207 */ /* 0x000fe20004800000 */
[----:B------:R-:W-:-:S04]  /*14870*/  IMAD.MOV.U32 R5, RZ, RZ, R62 ;  /* 0x000000ffff057224 */ /* 0x000fc800078e003e */
[----:B----4-:R-:W-:Y:S01]  /*14880*/  IMAD R4, R4, UR5, RZ ;  /* 0x0000000504047c24 */ /* 0x010fe2000f8e02ff */
[----:B------:R-:W-:Y:S01]  /*14890*/  ISETP.GE.AND P4, PT, R66, RZ, PT ;  /* 0x000000ff4200720c */ /* 0x000fe20003f86270 */
[----:B------:R-:W-:Y:S01]  /*148a0*/  @!P3 IMAD.MOV R5, RZ, RZ, -R5 ;  /* 0x000000ffff05b224 */ /* 0x000fe200078e0a05 */
[----:B------:R-:W4:Y:S01]  /*148b0*/  LDL R66, [R1+0x11ac] ;  /* 0x0011ac0001427983 */ /* 0x000f220000100800 */
[----:B------:R-:W-:Y:S01]  /*148c0*/  ISETP.GT.U32.AND P5, PT, R68, R71, PT ;  /* 0x000000474400720c */ /* 0x000fe20003fa4070 */
[----:B------:R-:W0:Y:S01]  /*148d0*/  LDCU UR5, c[0x0][0x3b0] ;  /* 0x00007600ff0577ac */ /* 0x000e220008000800 */
[----:B------:R-:W-:-:S05]  /*148e0*/  LEA R16, P3, R4, R72, 0x1 ;  /* 0x0000004804107211 */ /* 0x000fca00078608ff */
[----:B------:R-:W-:Y:S04]  /*148f0*/  STL [R1+0x70c], R16 ;  /* 0x00070c1001007387 */ /* 0x000fe80000100800 */
[----:B------:R-:W2:Y:S01]  /*14900*/  LDL.LU R62, [R1+0x100] ;  /* 0x00010000013e7983 */ /* 0x000ea20000300800 */
[----:B-1----:R-:W-:Y:S02]  /*14910*/  @P0 IMAD.MOV.U32 R6, RZ, RZ, R16 ;  /* 0x000000ffff060224 */ /* 0x002fe400078e0010 */
[----:B------:R-:W-:-:S05]  /*14920*/  @!P5 IMAD.IADD R71, R71, 0x1, -R68 ;  /* 0x000000014747d824 */ /* 0x000fca00078e0a44 */
[----:B------:R-:W-:Y:S01]  /*14930*/  ISETP.GT.U32.AND P5, PT, R68, R71, PT ;  /* 0x000000474400720c */ /* 0x000fe20003fa4070 */
[----:B---3--:R1:W-:Y:S02]  /*14940*/  STL [R1+0x270], R17 ;  /* 0x0002701101007387 */ /* 0x0083e40000100800 */
[----:B-1----:R-:W-:-:S05]  /*14950*/  LEA.HI.X.SX32 R17, R4, R69, 0x1, P3 ;  /* 0x0000004504117211 */ /* 0x002fca00018f0eff */
[----:B------:R-:W-:-:S05]  /*14960*/  @P0 IMAD.MOV.U32 R7, RZ, RZ, R17 ;  /* 0x000000ffff070224 */ /* 0x000fca00078e0011 */
[----:B------:R1:W3:Y:S01]  /*14970*/  @P0 LDG.E.U16 R11, desc[UR20][R6.64] ;  /* 0x00000014060b0981 */ /* 0x0002e2000c1e1500 */
[----:B------:R-:W-:Y:S01]  /*14980*/  @!P5 IMAD.IADD R71, R71, 0x1, -R68 ;  /* 0x000000014747d824 */ /* 0x000fe200078e0a44 */
[C---:B------:R-:W-:Y:S02]  /*14990*/  ISETP.GT.U32.AND P5, PT, R68.reuse, R64, PT ;  /* 0x000000404400720c */ /* 0x040fe40003fa4070 */
[----:B------:R-:W-:Y:S01]  /*149a0*/  ISETP.GT.U32.AND P6, PT, R68, R27, PT ;  /* 0x0000001b4400720c */ /* 0x000fe20003fc4070 */
[----:B------:R-:W-:-:S04]  /*149b0*/  IMAD.MOV.U32 R4, RZ, RZ, R71 ;  /* 0x000000ffff047224 */ /* 0x000fc800078e0047 */
[----:B------:R-:W-:Y:S01]  /*149c0*/  @!P4 IMAD.MOV R4, RZ, RZ, -R4 ;  /* 0x000000ffff04c224 */ /* 0x000fe200078e0a04 */
[----:B-1----:R-:W-:-:S05]  /*149d0*/  SEL R6, R73, R5, !P1 ;  /* 0x0000000549067207 */ /* 0x002fca0004800000 */
[--C-:B------:R-:W-:Y:S01]  /*149e0*/  @!P5 IMAD.IADD R64, R64, 0x1, -R68.reuse ;  /* 0x000000014040d824 */ /* 0x100fe200078e0a44 */
[----:B--2---:R-:W-:Y:S01]  /*149f0*/  ISETP.GE.AND P5, PT, R47, RZ, PT ;  /* 0x000000ff2f00720c */ /* 0x004fe20003fa6270 */
[----:B------:R-:W-:Y:S01]  /*14a00*/  @!P6 IMAD.IADD R27, R27, 0x1, -R68 ;  /* 0x000000011b1be824 */ /* 0x000fe200078e0a44 */
[----:B------:R-:W-:Y:S02]  /*14a10*/  SEL R5, R73, R4, !P1 ;  /* 0x0000000449057207 */ /* 0x000fe40004800000 */
[----:B------:R-:W-:Y:S01]  /*14a20*/  ISETP.GT.U32.AND P4, PT, R68, R64, PT ;  /* 0x000000404400720c */ /* 0x000fe20003f84070 */
[----:B------:R-:W-:Y:S01]  /*14a30*/  IMAD R6, R6, UR11, RZ ;  /* 0x0000000b06067c24 */ /* 0x000fe2000f8e02ff */
[----:B------:R1:W-:Y:S01]  /*14a40*/  STL [R1+0x708], R17 ;  /* 0x0007081101007387 */ /* 0x0003e20000100800 */
[----:B------:R-:W-:Y:S01]  /*14a50*/  IMAD.MOV.U32 R4, RZ, RZ, R27 ;  /* 0x000000ffff047224 */ /* 0x000fe200078e001b */
[----:B------:R-:W-:Y:S01]  /*14a60*/  PRMT R28, RZ, 0x7610, R28 ;  /* 0x00007610ff1c7816 */ /* 0x000fe2000000001c */
[----:B0-----:R-:W-:Y:S01]  /*14a70*/  IMAD R5, R5, UR4, RZ ;  /* 0x0000000405057c24 */ /* 0x001fe2000f8e02ff */
[CC--:B------:R-:W-:Y:S01]  /*14a80*/  LEA R16, P6, R6.reuse, R72.reuse, 0x1 ;  /* 0x0000004806107211 */ /* 0x0c0fe200078c08ff */
[----:B------:R-:W2:Y:S01]  /*14a90*/  LDL R47, [R1+0x118c] ;  /* 0x00118c00012f7983 */ /* 0x000ea20000100800 */
[----:B------:R-:W-:Y:S01]  /*14aa0*/  PRMT R7, RZ, 0x7610, R7 ;  /* 0x00007610ff077816 */ /* 0x000fe20000000007 */
[----:B------:R-:W-:Y:S01]  /*14ab0*/  @!P5 IMAD.MOV R4, RZ, RZ, -R4 ;  /* 0x000000ffff04d224 */ /* 0x000fe200078e0a04 */
[----:B------:R-:W-:Y:S01]  /*14ac0*/  LEA R71, P5, R5, R72, 0x1 ;  /* 0x0000004805477211 */ /* 0x000fe200078a08ff */
[----:B------:R-:W2:Y:S01]  /*14ad0*/  LDL.LU R92, [R1+0x10c] ;  /* 0x00010c00015c7983 */ /* 0x000ea20000300800 */
[----:B------:R-:W-:Y:S01]  /*14ae0*/  LEA.HI.X.SX32 R27, R6, R69, 0x1, P6 ;  /* 0x00000045061b7211 */ /* 0x000fe200030f0eff */
[----:B------:R-:W-:Y:S01]  /*14af0*/  @!P4 IMAD.IADD R64, R64, 0x1, -R68 ;  /* 0x000000014040c824 */ /* 0x000fe200078e0a44 */
[----:B------:R-:W-:Y:S01]  /*14b00*/  ISETP.GT.U32.AND P3, PT, R68, R67, PT ;  /* 0x000000434400720c */ /* 0x000fe20003f64070 */
[----:B-1----:R-:W2:Y:S01]  /*14b10*/  LDL.LU R17, [R1+0x110] ;  /* 0x0001100001117983 */ /* 0x002ea20000300800 */
[----:B----4-:R-:W-:Y:S01]  /*14b20*/  ISETP.GE.AND P4, PT, R66, RZ, PT ;  /* 0x000000ff4200720c */ /* 0x010fe20003f86270 */
[----:B------:R-:W0:Y:S02]  /*14b30*/  LDCU UR4, c[0x0][0x3b0] ;  /* 0x00007600ff0477ac */ /* 0x000e240008000800 */
[----:B------:R-:W-:Y:S01]  /*14b40*/  STL [R1+0x73c], R16 ;  /* 0x00073c1001007387 */ /* 0x000fe20000100800 */
[----:B------:R-:W-:Y:S01]  /*14b50*/  PRMT R15, RZ, 0x7610, R15 ;  /* 0x00007610ff0f7816 */ /* 0x000fe2000000000f */
[----:B------:R-:W1:Y:S02]  /*14b60*/  LDCU UR11, c[0x0][0x3b0] ;  /* 0x00007600ff0b77ac */ /* 0x000e640008000800 */
[----:B------:R-:W-:Y:S04]  /*14b70*/  STL [R1+0x76c], R71 ;  /* 0x00076c4701007387 */ /* 0x000fe80000100800 */
[----:B------:R-:W4:Y:S01]  /*14b80*/  LDL R66, [R1+0x11b0] ;  /* 0x0011b00001427983 */ /* 0x000f220000100800 */
[----:B------:R-:W-:-:S03]  /*14b90*/  SEL R6, R73, R4, !P1 ;  /* 0x0000000449067207 */ /* 0x000fc60004800000 */
[----:B------:R-:W-:Y:S01]  /*14ba0*/  STL [R1+0x738], R27 ;  /* 0x0007381b01007387 */ /* 0x000fe20000100800 */
[----:B------:R-:W-:-:S03]  /*14bb0*/  @P0 IMAD.MOV.U32 R4, RZ, RZ, R16 ;  /* 0x000000ffff040224 */ /* 0x000fc600078e0010 */
[----:B------:R-:W-:Y:S04]  /*14bc0*/  STL [R1+0xf8], R64 ;  /* 0x0000f84001007387 */ /* 0x000fe80000100800 */
[----:B---3--:R3:W-:Y:S02]  /*14bd0*/  STL [R1+0x260], R11 ;  /* 0x0002600b01007387 */ /* 0x0087e40000100800 */
[----:B---3--:R-:W-:Y:S01]  /*14be0*/  LEA.HI.X.SX32 R11, R5, R69, 0x1, P5 ;  /* 0x00000045050b7211 */ /* 0x008fe200028f0eff */
[----:B------:R-:W-:Y:S02]  /*14bf0*/  @P0 IMAD.MOV.U32 R5, RZ, RZ, R27 ;  /* 0x000000ffff050224 */ /* 0x000fe400078e001b */
[----:B------:R-:W-:Y:S01]  /*14c00*/  @!P3 IMAD.IADD R67, R67, 0x1, -R68 ;  /* 0x000000014343b824 */ /* 0x000fe200078e0a44 */
[----:B------:R-:W3:Y:S04]  /*14c10*/  LDL.LU R27, [R1+0x1390] ;  /* 0x00139000011b7983 */ /* 0x000ee80000300800 */
[----:B------:R0:W3:Y:S01]  /*14c20*/  @P0 LDG.E.U16 R28, desc[UR20][R4.64] ;  /* 0x00000014041c0981 */ /* 0x0000e2000c1e1500 */
[----:B------:R-:W-:Y:S01]  /*14c30*/  ISETP.GT.U32.AND P3, PT, R68, R67, PT ;  /* 0x000000434400720c */ /* 0x000fe20003f64070 */
[----:B------:R-:W-:Y:S01]  /*14c40*/  IMAD R6, R6, UR5, RZ ;  /* 0x0000000506067c24 */ /* 0x000fe2000f8e02ff */
[----:B------:R-:W-:Y:S01]  /*14c50*/  PRMT R24, RZ, 0x7610, R24 ;  /* 0x00007610ff187816 */ /* 0x000fe20000000018 */
[----:B------:R-:W4:Y:S01]  /*14c60*/  LDL.LU R16, [R1+0x138c] ;  /* 0x00138c0001107983 */ /* 0x000f220000300800 */
[----:B------:R-:W-:Y:S01]  /*14c70*/  ISETP.GT.U32.AND P6, PT, R68, R62, PT ;  /* 0x0000003e4400720c */ /* 0x000fe20003fc4070 */
[----:B------:R-:W1:Y:S01]  /*14c80*/  LDCU UR5, c[0x0][0x3b0] ;  /* 0x00007600ff0577ac */ /* 0x000e620008000800 */
[----:B0-----:R-:W-:-:S02]  /*14c90*/  @P0 IMAD.MOV.U32 R4, RZ, RZ, R71 ;  /* 0x000000ffff040224 */ /* 0x001fc400078e0047 */
[----:B------:R-:W-:-:S05]  /*14ca0*/  @P0 IMAD.MOV.U32 R5, RZ, RZ, R11 ;  /* 0x000000ffff050224 */ /* 0x000fca00078e000b */
[----:B------:R0:W4:Y:S01]  /*14cb0*/  @P0 LDG.E.U16 R7, desc[UR20][R4.64] ;  /* 0x0000001404070981 */ /* 0x000122000c1e1500 */
[----:B--2---:R-:W-:-:S03]  /*14cc0*/  ISETP.GE.AND P5, PT, R47, RZ, PT ;  /* 0x000000ff2f00720c */ /* 0x004fc60003fa6270 */
[----:B------:R-:W-:Y:S01]  /*14cd0*/  STL [R1+0x768], R11 ;  /* 0x0007680b01007387 */ /* 0x000fe20000100800 */
[----:B0-----:R-:W-:-:S04]  /*14ce0*/  IMAD.MOV.U32 R4, RZ, RZ, R64 ;  /* 0x000000ffff047224 */ /* 0x001fc800078e0040 */
[----:B------:R-:W-:Y:S02]  /*14cf0*/  @!P4 IMAD.MOV R4, RZ, RZ, -R4 ;  /* 0x000000ffff04c224 */ /* 0x000fe400078e0a04 */
[----:B------:R-:W-:Y:S01]  /*14d00*/  @!P3 IMAD.IADD R67, R67, 0x1, -R68 ;  /* 0x000000014343b824 */ /* 0x000fe200078e0a44 */
[----:B---3--:R0:W-:Y:S04]  /*14d10*/  STL [R1+0x24c], R28 ;  /* 0x00024c1c01007387 */ /* 0x0081e80000100800 */
[----:B0-----:R-:W2:Y:S04]  /*14d20*/  LDL.LU R28, [R1+0x1388] ;  /* 0x00138800011c7983 */ /* 0x001ea80000300800 */
[----:B------:R-:W3:Y:S04]  /*14d30*/  LDL.LU R11, [R1+0x1384] ;  /* 0x00138400010b7983 */ /* 0x000ee80000300800 */
[----:B------:R-:W2:Y:S04]  /*14d40*/  LDL.LU R47, [R1+0x118] ;  /* 0x00011800012f7983 */ /* 0x000ea80000300800 */
[----:B----4-:R0:W-:Y:S02]  /*14d50*/  STL [R1+0x248], R7 ;  /* 0x0002480701007387 */ /* 0x0101e40000100800 */
[----:B0-----:R-:W-:-:S02]  /*14d60*/  LEA R7, P4, R6, R72, 0x1 ;  /* 0x0000004806077211 */ /* 0x001fc400078808ff */
[----:B------:R-:W-:Y:S02]  /*14d70*/  STL [R1+0xfc], R67 ;  /* 0x0000fc4301007387 */ /* 0x000fe40000100800 */
[----:B------:R-:W-:Y:S02]  /*14d80*/  LEA.HI.X.SX32 R64, R6, R69, 0x1, P4 ;  /* 0x0000004506407211 */ /* 0x000fe400020f0eff */
[----:B------:R0:W-:Y:S01]  /*14d90*/  STL [R1+0x79c], R7 ;  /* 0x00079c0701007387 */ /* 0x0001e20000100800 */
[----:B------:R-:W-:Y:S02]  /*14da0*/  @P0 IMAD.MOV.U32 R6, RZ, RZ, R7 ;  /* 0x000000ffff060224 */ /* 0x000fe400078e0007 */
[----:B0-----:R-:W-:-:S05]  /*14db0*/  @P0 IMAD.MOV.U32 R7, RZ, RZ, R64 ;  /* 0x000000ffff070224 */ /* 0x001fca00078e0040 */
[----:B------:R0:W4:Y:S01]  /*14dc0*/  @P0 LDG.E.U16 R15, desc[UR20][R6.64] ;  /* 0x00000014060f0981 */ /* 0x000122000c1e1500 */
[----:B------:R-:W-:Y:S02]  /*14dd0*/  ISETP.GT.U32.AND P3, PT, R68, R92, PT ;  /* 0x0000005c4400720c */ /* 0x000fe40003f64070 */
[----:B------:R-:W-:Y:S01]  /*14de0*/  SEL R5, R73, R4, !P1 ;  /* 0x0000000449057207 */ /* 0x000fe20004800000 */
[----:B------:R-:W-:-:S04]  /*14df0*/  IMAD.MOV.U32 R4, RZ, RZ, R67 ;  /* 0x000000ffff047224 */ /* 0x000fc800078e0043 */
[----:B------:R-:W-:Y:S01]  /*14e00*/  IMAD R5, R5, UR12, RZ ;  /* 0x0000000c05057c24 */ /* 0x000fe2000f8e02ff */
[----:B------:R1:W-:Y:S01]  /*14e10*/  STL [R1+0x798], R64 ;  /* 0x0007984001007387 */ /* 0x0003e20000100800 */
[----:B------:R-:W-:Y:S02]  /*14e20*/  @!P5 IMAD.MOV R4, RZ, RZ, -R4 ;  /* 0x000000ffff04d224 */ /* 0x000fe400078e0a04 */
[--C-:B------:R-:W-:Y:S01]  /*14e30*/  @!P6 IMAD.IADD R62, R62, 0x1, -R68.reuse ;  /* 0x000000013e3ee824 */ /* 0x100fe200078e0a44 */
[----:B0-----:R-:W-:Y:S01]  /*14e40*/  LEA R6, P5, R5, R72, 0x1 ;  /* 0x0000004805067211 */ /* 0x001fe200078a08ff */
[----:B------:R-:W-:Y:S01]  /*14e50*/  @!P3 IMAD.IADD R92, R92, 0x1, -R68 ;  /* 0x000000015c5cb824 */ /* 0x000fe200078e0a44 */
[----:B------:R-:W-:Y:S01]  /*14e60*/  ISETP.GE.AND P3, PT, R66, RZ, PT ;  /* 0x000000ff4200720c */ /* 0x000fe20003f66270 */
[----:B------:R-:W0:Y:S01]  /*14e70*/  LDCU UR12, c[0x0][0x3b0] ;  /* 0x00007600ff0c77ac */ /* 0x000e220008000800 */
[----:B-1----:R-:W2:Y:S04]  /*14e80*/  LDL R64, [R1+0x11ec] ;  /* 0x0011ec0001407983 */ /* 0x002ea80000100800 */
[----:B------:R-:W2:Y:S01]  /*14e90*/  LDL.LU R71, [R1+0x124] ;  /* 0x0001240001477983 */ /* 0x000ea20000300800 */
[----:B------:R-:W-:-:S03]  /*14ea0*/  SEL R4, R73, R4, !P1 ;  /* 0x0000000449047207 */ /* 0x000fc60004800000 */
[----:B------:R-:W2:Y:S04]  /*14eb0*/  LDL R66, [R1+0x120c] ;  /* 0x00120c0001427983 */ /* 0x000ea80000100800 */
[----:B------:R-:W-:Y:S04]  /*14ec0*/  STL [R1+0x7cc], R6 ;  /* 0x0007cc0601007387 */ /* 0x000fe80000100800 */
[----:B------:R-:W2:Y:S04]  /*14ed0*/  LDL.LU R67, [R1+0x128] ;  /* 0x0001280001437983 */ /* 0x000ea80000300800 */
[----:B----4-:R1:W-:Y:S02]  /*14ee0*/  STL [R1+0x244], R15 ;  /* 0x0002440f01007387 */ /* 0x0103e40000100800 */
[----:B-1----:R-:W-:Y:S01]  /*14ef0*/  LEA.HI.X.SX32 R15, R5, R69, 0x1, P5 ;  /* 0x00000045050f7211 */ /* 0x002fe200028f0eff */
[----:B------:R-:W-:-:S02]  /*14f00*/  IMAD.MOV.U32 R5, RZ, RZ, R6 ;  /* 0x000000ffff057224 */ /* 0x000fc400078e0006 */
[----:B------:R-:W-:Y:S01]  /*14f10*/  IMAD R6, R4, UR4, RZ ;  /* 0x0000000404067c24 */ /* 0x000fe2000f8e02ff */
[----:B------:R-:W-:Y:S01]  /*14f20*/  ISETP.GT.U32.AND P6, PT, R68, R62, PT ;  /* 0x0000003e4400720c */ /* 0x000fe20003fc4070 */
[----:B------:R-:W-:Y:S01]  /*14f30*/  IMAD.MOV.U32 R4, RZ, RZ, R15 ;  /* 0x000000ffff047224 */ /* 0x000fe200078e000f */
[----:B------:R1:W-:Y:S01]  /*14f40*/  STL [R1+0x7c8], R15 ;  /* 0x0007c80f01007387 */ /* 0x0003e20000100800 */
[----:B------:R-:W-:Y:S01]  /*14f50*/  PRMT R7, RZ, 0x7610, R7 ;  /* 0x00007610ff077816 */ /* 0x000fe20000000007 */
[----:B------:R-:W4:Y:S02]  /*14f60*/  LDCU UR4, c[0x0][0x3b0] ;  /* 0x00007600ff0477ac */ /* 0x000f240008000800 */
[----:B------:R-:W-:-:S04]  /*14f70*/  @P0 LOP3.LUT R5, R5, R4, RZ, 0x3c, !PT ;  /* 0x0000000405050212 */ /* 0x000fc800078e3cff */
[C---:B------:R-:W-:Y:S01]  /*14f80*/  @P0 LOP3.LUT R4, R5.reuse, R4, RZ, 0x3c, !PT ;  /* 0x0000000405040212 */ /* 0x040fe200078e3cff */
[----:B-1----:R-:W2:Y:S03]  /*14f90*/  LDL.LU R15, [R1+0x1380] ;  /* 0x00138000010f7983 */ /* 0x002ea60000300800 */
[----:B------:R-:W-:-:S05]  /*14fa0*/  @P0 LOP3.LUT R5, R5, R4, RZ, 0x3c, !PT ;  /* 0x0000000405050212 */ /* 0x000fca00078e3cff */
[----:B------:R1:W2:Y:S01]  /*14fb0*/  @P0 LDG.E.U16 R24, desc[UR20][R4.64] ;  /* 0x0000001404180981 */ /* 0x0002a2000c1e1500 */
[----:B------:R-:W-:-:S05]  /*14fc0*/  @!P6 IMAD.IADD R62, R62, 0x1, -R68 ;  /* 0x000000013e3ee824 */ /* 0x000fca00078e0a44 */
[----:B------:R0:W-:Y:S01]  /*14fd0*/  STL [R1+0x100], R62 ;  /* 0x0001003e01007387 */ /* 0x0001e20000100800 */
[----:B-1----:R-:W-:Y:S01]  /*14fe0*/  LEA R5, P6, R6, R72, 0x1 ;  /* 0x0000004806057211 */ /* 0x002fe200078c08ff */
[----:B------:R-:W-:-:S04]  /*14ff0*/  IMAD.MOV.U32 R4, RZ, RZ, R62 ;  /* 0x000000ffff047224 */ /* 0x000fc800078e003e */
        /* <DEDUP_REMOVED lines=14> */
[----:B------:R-:W-:Y:S01]  /*150e0*/  ISETP.GE.AND P6, PT, R64, RZ, PT ;  /* 0x000000ff4000720c */ /* 0x000fe20003fc6270 */
[----:B------:R-:W2:Y:S02]  /*150f0*/  LDCU UR5, c[0x0][0x3b0] ;  /* 0x00007600ff0577ac */ /* 0x000ea40008000800 */
[----:B-1----:R-:W3:Y:S07]  /*15100*/  LDL R24, [R1+0x121c] ;  /* 0x00121c0001187983 */ /* 0x002eee0000100800 */
[----:B------:R-:W-:Y:S01]  /*15110*/  @!P4 IMAD.IADD R17, R17, 0x1, -R68 ;  /* 0x000000011111c824 */ /* 0x000fe200078e0a44 */
[----:B------:R-:W3:Y:S01]  /*15120*/  LDL.LU R64, [R1+0x134] ;  /* 0x0001340001407983 */ /* 0x000ee20000300800 */
[----:B0-----:R-:W-:-:S03]  /*15130*/  PRMT R4, RZ, 0x7610, R4 ;  /* 0x00007610ff047816 */ /* 0x001fc60000000004 */
        /* <DEDUP_REMOVED lines=10> */
[----:B------:R-:W-:-:S11]  /*151e0*/  ISETP.GT.U32.AND P3, PT, R68, R47, PT ;  /* 0x0000002f4400720c */ /* 0x000fd60003f64070 */
[--C-:B------:R-:W-:Y:S02]  /*151f0*/  @!P5 IMAD.IADD R92, R92, 0x1, -R68.reuse ;  /* 0x000000015c5cd824 */ /* 0x100fe400078e0a44 */
[----:B------:R-:W-:Y:S02]  /*15200*/  @!P3 IMAD.IADD R47, R47, 0x1, -R68 ;  /* 0x000000012f2fb824 */ /* 0x000fe400078e0a44 */
[----:B------:R-:W-:Y:S01]  /*15210*/  IMAD.MOV.U32 R5, RZ, RZ, R92 ;  /* 0x000000ffff057224 */ /* 0x000fe200078e005c */
[----:B------:R-:W-:Y:S02]  /*15220*/  ISETP.GE.AND P3, PT, R66, RZ, PT ;  /* 0x000000ff4200720c */ /* 0x000fe40003f66270 */
[C---:B------:R-:W-:Y:S01]  /*15230*/  ISETP.GT.U32.AND P4, PT, R68.reuse, R47, PT ;  /* 0x0000002f4400720c */ /* 0x040fe20003f84070 */
[----:B------:R-:W-:Y:S01]  /*15240*/  @!P6 IMAD.MOV R5, RZ, RZ, -R5 ;  /* 0x000000ffff05e224 */ /* 0x000fe200078e0a05 */
[----:B------:R-:W-:Y:S01]  /*15250*/  ISETP.GT.U32.AND P6, PT, R68, R67, PT ;  /* 0x000000434400720c */ /* 0x000fe20003fc4070 */
[----:B------:R-:W2:Y:S03]  /*15260*/  LDL.LU R66, [R1+0x13c] ;  /* 0x00013c0001427983 */ /* 0x000ea60000300800 */
[----:B------:R-:W-:-:S05]  /*15270*/  SEL R5, R73, R5, !P1 ;  /* 0x0000000549057207 */ /* 0x000fca0004800000 */
[----:B----4-:R-:W-:Y:S01]  /*15280*/  IMAD R6, R5, UR4, RZ ;  /* 0x0000000405067c24 */ /* 0x010fe2000f8e02ff */
[----:B------:R-:W-:Y:S01]  /*15290*/  PRMT R10, RZ, 0x7610, R10 ;  /* 0x00007610ff0a7816 */ /* 0x000fe2000000000a */
[----:B------:R-:W-:Y:S01]  /*152a0*/  @!P4 IMAD.IADD R47, R47, 0x1, -R68 ;  /* 0x000000012f2fc824 */ /* 0x000fe200078e0a44 */
[----:B------:R-:W-:Y:S01]  /*152b0*/  PRMT R12, RZ, 0x7610, R12 ;  /* 0x00007610ff0c7816 */ /* 0x000fe2000000000c */
[----:B------:R-:W-:Y:S01]  /*152c0*/  @!P6 IMAD.IADD R67, R67, 0x1, -R68 ;  /* 0x000000014343e824 */ /* 0x000fe200078e0a44 */
[C---:B------:R-:W-:Y:S01]  /*152d0*/  LEA R7, P6, R6.reuse, R72, 0x1 ;  /* 0x0000004806077211 */ /* 0x040fe200078c08ff */
[----:B------:R-:W0:Y:S03]  /*152e0*/  LDCU UR4, c[0x0][0x3b0] ;  /* 0x00007600ff0477ac */ /* 0x000e260008000800 */
[----:B------:R-:W-:Y:S01]  /*152f0*/  LEA.HI.X.SX32 R6, R6, R69, 0x1, P6 ;  /* 0x0000004506067211 */ /* 0x000fe200030f0eff */
[----:B------:R-:W-:Y:S01]  /*15300*/  IMAD.MOV.U32 R5, RZ, RZ, R47 ;  /* 0x000000ffff057224 */ /* 0x000fe200078e002f */
[----:B---3--:R-:W-:Y:S01]  /*15310*/  ISETP.GE.AND P4, PT, R24, RZ, PT ;  /* 0x000000ff1800720c */ /* 0x008fe20003f86270 */
[----:B--2---:R1:W-:Y:S02]  /*15320*/  STL [R1+0x234], R4 ;  /* 0x0002340401007387 */ /* 0x0043e40000100800 */
[----:B-1----:R-:W-:-:S04]  /*15330*/  IMAD.MOV.U32 R4, RZ, RZ, R17 ;  /* 0x000000ffff047224 */ /* 0x002fc800078e0011 */
[----:B------:R-:W-:Y:S01]  /*15340*/  @!P3 IMAD.MOV R4, RZ, RZ, -R4 ;  /* 0x000000ffff04b224 */ /* 0x000fe200078e0a04 */
[----:B------:R-:W-:Y:S02]  /*15350*/  ISETP.GE.AND P3, PT, R62, RZ, PT ;  /* 0x000000ff3e00720c */ /* 0x000fe40003f66270 */
[----:B------:R-:W2:Y:S02]  /*15360*/  LDL R62, [R1+0x123c] ;  /* 0x00123c00013e7983 */ /* 0x000ea40000100800 */
[----:B------:R-:W-:Y:S02]  /*15370*/  SEL R4, R73, R4, !P1 ;  /* 0x0000000449047207 */ /* 0x000fe40004800000 */
[----:B------:R-:W-:Y:S04]  /*15380*/  STL [R1+0x118], R47 ;  /* 0x0001182f01007387 */ /* 0x000fe80000100800 */
[----:B------:R1:W-:Y:S01]  /*15390*/  STL [R1+0x85c], R7 ;  /* 0x00085c0701007387 */ /* 0x0003e20000100800 */
[----:B------:R-:W-:Y:S01]  /*153a0*/  IMAD R4, R4, UR5, RZ ;  /* 0x0000000504047c24 */ /* 0x000fe2000f8e02ff */
[C---:B------:R-:W-:Y:S01]  /*153b0*/  ISETP.GT.U32.AND P5, PT, R68.reuse, R71, PT ;  /* 0x000000474400720c */ /* 0x040fe20003fa4070 */
[----:B------:R-:W-:Y:S01]  /*153c0*/  @!P3 IMAD.MOV R5, RZ, RZ, -R5 ;  /* 0x000000ffff05b224 */ /* 0x000fe200078e0a05 */
[----:B------:R3:W-:Y:S01]  /*153d0*/  STL [R1+0x858], R6 ;  /* 0x0008580601007387 */ /* 0x0007e20000100800 */
[----:B------:R-:W-:Y:S01]  /*153e0*/  ISETP.GT.U32.AND P6, PT, R68, R67, PT ;  /* 0x000000434400720c */ /* 0x000fe20003fc4070 */
[----:B------:R-:W4:Y:S01]  /*153f0*/  LDCU UR5, c[0x0][0x3b0] ;  /* 0x00007600ff0577ac */ /* 0x000f220008000800 */
[----:B-1----:R-:W-:Y:S01]  /*15400*/  @P0 LOP3.LUT R7, R7, R6, RZ, 0x3c, !PT ;  /* 0x0000000607070212 */ /* 0x002fe200078e3cff */
[----:B------:R-:W4:Y:S01]  /*15410*/  LDL R47, [R1+0x1274] ;  /* 0x00127400012f7983 */ /* 0x000f220000100800 */
[----:B------:R-:W-:-:S02]  /*15420*/  LEA R17, P3, R4, R72, 0x1 ;  /* 0x0000004804117211 */ /* 0x000fc400078608ff */
[C---:B---3--:R-:W-:Y:S02]  /*15430*/  @P0 LOP3.LUT R6, R7.reuse, R6, RZ, 0x3c, !PT ;  /* 0x0000000607060212 */ /* 0x048fe400078e3cff */
[----:B------:R-:W-:Y:S02]  /*15440*/  LEA.HI.X.SX32 R24, R4, R69, 0x1, P3 ;  /* 0x0000004504187211 */ /* 0x000fe400018f0eff */
[----:B------:R-:W-:-:S05]  /*15450*/  @P0 LOP3.LUT R7, R7, R6, RZ, 0x3c, !PT ;  /* 0x0000000607070212 */ /* 0x000fca00078e3cff */
[----:B------:R1:W3:Y:S02]  /*15460*/  @P0 LDG.E.U16 R10, desc[UR20][R6.64] ;  /* 0x00000014060a0981 */ /* 0x0002e4000c1e1500 */
[----:B-1----:R-:W-:Y:S02]  /*15470*/  @P0 IMAD.MOV.U32 R6, RZ, RZ, R17 ;  /* 0x000000ffff060224 */ /* 0x002fe400078e0011 */
[----:B------:R-:W-:-:S05]  /*15480*/  @P0 IMAD.MOV.U32 R7, RZ, RZ, R24 ;  /* 0x000000ffff070224 */ /* 0x000fca00078e0018 */
[----:B------:R1:W4:Y:S01]  /*15490*/  @P0 LDG.E.U16 R12, desc[UR20][R6.64] ;  /* 0x00000014060c0981 */ /* 0x000322000c1e1500 */
[----:B------:R-:W-:-:S05]  /*154a0*/  @!P5 IMAD.IADD R71, R71, 0x1, -R68 ;  /* 0x000000014747d824 */ /* 0x000fca00078e0a44 */
[----:B------:R-:W-:-:S13]  /*154b0*/  ISETP.GT.U32.AND P5, PT, R68, R71, PT ;  /* 0x000000474400720c */ /* 0x000fda0003fa4070 */
[----:B------:R-:W-:Y:S01]  /*154c0*/  @!P5 IMAD.IADD R71, R71, 0x1, -R68 ;  /* 0x000000014747d824 */ /* 0x000fe200078e0a44 */
[----:B------:R-:W-:-:S03]  /*154d0*/  ISETP.GT.U32.AND P5, PT, R68, R64, PT ;  /* 0x000000404400720c */ /* 0x000fc60003fa4070 */
[----:B------:R-:W-:Y:S01]  /*154e0*/  IMAD.MOV.U32 R4, RZ, RZ, R71 ;  /* 0x000000ffff047224 */ /* 0x000fe200078e0047 */
[----:B-1----:R-:W-:Y:S01]  /*154f0*/  SEL R6, R73, R5, !P1 ;  /* 0x0000000549067207 */ /* 0x002fe20004800000 */
[----:B------:R-:W-:Y:S02]  /*15500*/  STL [R1+0x88c], R17 ;  /* 0x00088c1101007387 */ /* 0x000fe40000100800 */
[----:B------:R-:W-:Y:S02]  /*15510*/  @!P4 IMAD.MOV R4, RZ, RZ, -R4 ;  /* 0x000000ffff04c224 */ /* 0x000fe400078e0a04 */
[----:B------:R-:W-:-:S04]  /*15520*/  @!P6 IMAD.IADD R67, R67, 0x1, -R68 ;  /* 0x000000014343e824 */ /* 0x000fc800078e0a44 */
[----:B------:R-:W-:Y:S01]  /*15530*/  @!P5 IMAD.IADD R64, R64, 0x1, -R68 ;  /* 0x000000014040d824 */ /* 0x000fe200078e0a44 */
[----:B------:R-:W-:Y:S01]  /*15540*/  SEL R5, R73, R4, !P1 ;  /* 0x0000000449057207 */ /* 0x000fe20004800000 */
[----:B------:R-:W-:Y:S01]  /*15550*/  IMAD R6, R6, UR11, RZ ;  /* 0x0000000b06067c24 */ /* 0x000fe2000f8e02ff */
[----:B------:R-:W-:Y:S01]  /*15560*/  PRMT R20, RZ, 0x7610, R20 ;  /* 0x00007610ff147816 */ /* 0x000fe20000000014 */
[----:B------:R-:W-:Y:S01]  /*15570*/  IMAD.MOV.U32 R4, RZ, RZ, R67 ;  /* 0x000000ffff047224 */ /* 0x000fe200078e0043 */
[----:B------:R-:W-:Y:S01]  /*15580*/  PRMT R7, RZ, 0x7610, R7 ;  /* 0x00007610ff077816 */ /* 0x000fe20000000007 */
[----:B0-----:R-:W-:Y:S01]  /*15590*/  IMAD R5, R5, UR4, RZ ;  /* 0x0000000405057c24 */ /* 0x001fe2000f8e02ff */
[----:B--2---:R-:W-:Y:S01]  /*155a0*/  ISETP.GE.AND P5, PT, R62, RZ, PT ;  /* 0x000000ff3e00720c */ /* 0x004fe20003fa6270 */
[----:B------:R-:W0:Y:S01]  /*155b0*/  LDCU UR4, c[0x0][0x3b0] ;  /* 0x00007600ff0477ac */ /* 0x000e220008000800 */
[----:B---3--:R1:W-:Y:S01]  /*155c0*/  STL [R1+0x22c], R10 ;  /* 0x00022c0a01007387 */ /* 0x0083e20000100800 */
[----:B------:R-:W-:Y:S01]  /*155d0*/  ISETP.GT.U32.AND P3, PT, R68, R66, PT ;  /* 0x000000424400720c */ /* 0x000fe20003f64070 */
[----:B------:R-:W2:Y:S02]  /*155e0*/  LDCU UR11, c[0x0][0x3b0] ;  /* 0x00007600ff0b77ac */ /* 0x000ea40008000800 */
[----:B-1----:R-:W3:Y:S04]  /*155f0*/  LDL.LU R10, [R1+0x138] ;  /* 0x00013800010a7983 */ /* 0x002ee80000300800 */
[----:B------:R-:W-:Y:S04]  /*15600*/  STL [R1+0x888], R24 ;  /* 0x0008881801007387 */ /* 0x000fe80000100800 */
[----:B------:R-:W2:Y:S04]  /*15610*/  LDL R62, [R1+0x12a4] ;  /* 0x0012a400013e7983 */ /* 0x000ea80000100800 */
[----:B------:R-:W3:Y:S04]  /*15620*/  LDL.LU R71, [R1+0x130] ;  /* 0x0001300001477983 */ /* 0x000ee80000300800 */
[----:B------:R1:W-:Y:S04]  /*15630*/  STL [R1+0x128], R67 ;  /* 0x0001284301007387 */ /* 0x0003e80000100800 */
[----:B------:R-:W3:Y:S04]  /*15640*/  LDL.LU R17, [R1+0x120] ;  /* 0x0001200001117983 */ /* 0x000ee80000300800 */
[----:B----4-:R4:W-:Y:S01]  /*15650*/  STL [R1+0x224], R12 ;  /* 0x0002240c01007387 */ /* 0x0109e20000100800 */
[----:B------:R-:W-:Y:S01]  /*15660*/  @!P5 IMAD.MOV R4, RZ, RZ, -R4 ;  /* 0x000000ffff04d224 */ /* 0x000fe200078e0a04 */
[----:B-1----:R-:W-:-:S02]  /*15670*/  LEA R67, P5, R5, R72, 0x1 ;  /* 0x0000004805437211 */ /* 0x002fc400078a08ff */
[----:B----4-:R-:W-:-:S04]  /*15680*/  LEA R12, P6, R6, R72, 0x1 ;  /* 0x00000048060c7211 */ /* 0x010fc800078c08ff */
[-C--:B------:R-:W-:Y:S02]  /*15690*/  LEA.HI.X.SX32 R24, R6, R69.reuse, 0x1, P6 ;  /* 0x0000004506187211 */ /* 0x080fe400030f0eff */
[----:B------:R-:W-:Y:S02]  /*156a0*/  LEA.HI.X.SX32 R92, R5, R69, 0x1, P5 ;  /* 0x00000045055c7211 */ /* 0x000fe400028f0eff */
[----:B------:R-:W-:Y:S01]  /*156b0*/  SEL R6, R73, R4, !P1 ;  /* 0x0000000449067207 */ /* 0x000fe20004800000 */
[----:B------:R-:W-:Y:S02]  /*156c0*/  @P0 IMAD.MOV.U32 R4, RZ, RZ, R12 ;  /* 0x000000ffff040224 */ /* 0x000fe400078e000c */
[----:B------:R-:W-:-:S05]  /*156d0*/  @P0 IMAD.MOV.U32 R5, RZ, RZ, R24 ;  /* 0x000000ffff050224 */ /* 0x000fca00078e0018 */
[----:B------:R1:W4:Y:S02]  /*156e0*/  @P0 LDG.E.U16 R20, desc[UR20][R4.64] ;  /* 0x0000001404140981 */ /* 0x000324000c1e1500 */
[----:B-1----:R-:W-:Y:S02]  /*156f0*/  @P0 IMAD.MOV.U32 R4, RZ, RZ, R67 ;  /* 0x000000ffff040224 */ /* 0x002fe400078e0043 */
[----:B------:R-:W-:-:S05]  /*15700*/  @P0 IMAD.MOV.U32 R5, RZ, RZ, R92 ;  /* 0x000000ffff050224 */ /* 0x000fca00078e005c */
[----:B------:R1:W3:Y:S01]  /*15710*/  @P0 LDG.E.U16 R7, desc[UR20][R4.64] ;  /* 0x0000001404070981 */ /* 0x0002e2000c1e1500 */
[----:B------:R-:W-:Y:S01]  /*15720*/  ISETP.GT.U32.AND P4, PT, R68, R64, PT ;  /* 0x000000404400720c */ /* 0x000fe20003f84070 */
[--C-:B------:R-:W-:Y:S02]  /*15730*/  @!P3 IMAD.IADD R66, R66, 0x1, -R68.reuse ;  /* 0x000000014242b824 */ /* 0x100fe400078e0a44 */
[----:B------:R-:W-:Y:S03]  /*15740*/  STL [R1+0x8bc], R12 ;  /* 0x0008bc0c01007387 */ /* 0x000fe60000100800 */
[----:B------:R-:W-:Y:S01]  /*15750*/  ISETP.GT.U32.AND P3, PT, R68, R66, PT ;  /* 0x000000424400720c */ /* 0x000fe20003f64070 */
[----:B------:R-:W-:Y:S06]  /*15760*/  STL [R1+0x8ec], R67 ;  /* 0x0008ec4301007387 */ /* 0x000fec0000100800 */
[----:B------:R-:W-:Y:S01]  /*15770*/  @!P4 IMAD.IADD R64, R64, 0x1, -R68 ;  /* 0x000000014040c824 */ /* 0x000fe200078e0a44 */
[----:B------:R-:W-:-:S02]  /*15780*/  ISETP.GE.AND P4, PT, R47, RZ, PT ;  /* 0x000000ff2f00720c */ /* 0x000fc40003f86270 */
[----:B------:R-:W3:Y:S04]  /*15790*/  LDL R47, [R1+0x12c8] ;  /* 0x0012c800012f7983 */ /* 0x000ee80000100800 */
[----:B------:R0:W-:Y:S04]  /*157a0*/  STL [R1+0x8b8], R24 ;  /* 0x0008b81801007387 */ /* 0x0001e80000100800 */
[----:B------:R-:W-:Y:S01]  /*157b0*/  STL [R1+0x134], R64 ;  /* 0x0001344001007387 */ /* 0x000fe20000100800 */
[----:B-1----:R-:W-:Y:S02]  /*157c0*/  IMAD.MOV.U32 R4, RZ, RZ, R64 ;  /* 0x000000ffff047224 */ /* 0x002fe400078e0040 */
[----:B------:R-:W-:Y:S01]  /*157d0*/  IMAD R6, R6, UR5, RZ ;  /* 0x0000000506067c24 */ /* 0x000fe2000f8e02ff */
[----:B------:R-:W-:Y:S01]  /*157e0*/  PRMT R14, RZ, 0x7610, R14 ;  /* 0x00007610ff0e7816 */ /* 0x000fe2000000000e */
[----:B0-----:R-:W3:Y:S01]  /*157f0*/  LDL.LU R24, [R1+0x137c] ;  /* 0x00137c0001187983 */ /* 0x001ee20000300800 */
[----:B------:R-:W-:Y:S01]  /*15800*/  @!P4 IMAD.MOV R4, RZ, RZ, -R4 ;  /* 0x000000ffff04c224 */ /* 0x000fe200078e0a04 */
[----:B------:R-:W-:Y:S01]  /*15810*/  PRMT R19, RZ, 0x7610, R19 ;  /* 0x00007610ff137816 */ /* 0x000fe20000000013 */
[----:B------:R-:W-:Y:S01]  /*15820*/  @!P3 IMAD.IADD R66, R66, 0x1, -R68 ;  /* 0x000000014242b824 */ /* 0x000fe200078e0a44 */
[----:B------:R-:W3:Y:S01]  /*15830*/  LDL.LU R12, [R1+0x1378] ;  /* 0x00137800010c7983 */ /* 0x000ee20000300800 */
[----:B------:R-:W0:Y:S03]  /*15840*/  LDCU UR5, c[0x0][0x3b0] ;  /* 0x00007600ff0577ac */ /* 0x000e260008000800 */
[----:B------:R-:W-:Y:S01]  /*15850*/  STL [R1+0x8e8], R92 ;  /* 0x0008e85c01007387 */ /* 0x000fe20000100800 */
[----:B--2---:R-:W-:-:S03]  /*15860*/  ISETP.GE.AND P5, PT, R62, RZ, PT ;  /* 0x000000ff3e00720c */ /* 0x004fc60003fa6270 */
[----:B----4-:R1:W-:Y:S04]  /*15870*/  STL [R1+0x220], R20 ;  /* 0x0002201401007387 */ /* 0x0103e80000100800 */
[----:B-1----:R-:W2:Y:S04]  /*15880*/  LDL.LU R20, [R1+0x1374] ;  /* 0x0013740001147983 */ /* 0x002ea80000300800 */
[----:B------:R-:W4:Y:S04]  /*15890*/  LDL R67, [R1+0x129c] ;  /* 0x00129c0001437983 */ /* 0x000f280000100800 */
[----:B------:R-:W2:Y:S04]  /*158a0*/  LDL.LU R62, [R1+0x114] ;  /* 0x00011400013e7983 */ /* 0x000ea80000300800 */
[----:B---3--:R1:W-:Y:S02]  /*158b0*/  STL [R1+0x21c], R7 ;  /* 0x00021c0701007387 */ /* 0x0083e40000100800 */
[----:B-1----:R-:W-:-:S02]  /*158c0*/  LEA R7, P4, R6, R72, 0x1 ;  /* 0x0000004806077211 */ /* 0x002fc400078808ff */
[----:B------:R-:W-:Y:S02]  /*158d0*/  STL [R1+0x13c], R66 ;  /* 0x00013c4201007387 */ /* 0x000fe40000100800 */
[----:B------:R-:W-:Y:S02]  /*158e0*/  LEA.HI.X.SX32 R64, R6, R69, 0x1, P4 ;  /* 0x0000004506407211 */ /* 0x000fe400020f0eff */
[----:B------:R1:W-:Y:S01]  /*158f0*/  STL [R1+0x91c], R7 ;  /* 0x00091c0701007387 */ /* 0x0003e20000100800 */
[----:B------:R-:W-:Y:S02]  /*15900*/  @P0 IMAD.MOV.U32 R6, RZ, RZ, R7 ;  /* 0x000000ffff060224 */ /* 0x000fe400078e0007 */
[----:B-1----:R-:W-:-:S05]  /*15910*/  @P0 IMAD.MOV.U32 R7, RZ, RZ, R64 ;  /* 0x000000ffff070224 */ /* 0x002fca00078e0040 */
[----:B------:R1:W3:Y:S01]  /*15920*/  @P0 LDG.E.U16 R14, desc[UR20][R6.64] ;  /* 0x00000014060e0981 */ /* 0x0002e2000c1e1500 */
[----:B------:R-:W-:Y:S01]  /*15930*/  SEL R5, R73, R4, !P1 ;  /* 0x0000000449057207 */ /* 0x000fe20004800000 */
[----:B------:R-:W-:-:S04]  /*15940*/  IMAD.MOV.U32 R4, RZ, RZ, R66 ;  /* 0x000000ffff047224 */ /* 0x000fc800078e0042 */
[----:B------:R-:W-:Y:S02]  /*15950*/  @!P5 IMAD.MOV R4, RZ, RZ, -R4 ;  /* 0x000000ffff04d224 */ /* 0x000fe400078e0a04 */
[----:B------:R-:W-:Y:S01]  /*15960*/  IMAD R5, R5, UR12, RZ ;  /* 0x0000000c05057c24 */ /* 0x000fe2000f8e02ff */
[----:B------:R-:W-:Y:S01]  /*15970*/  STL [R1+0x918], R64 ;  /* 0x0009184001007387 */ /* 0x000fe20000100800 */
[----:B------:R-:W-:Y:S01]  /*15980*/  ISETP.GT.U32.AND P6, PT, R68, R10, PT ;  /* 0x0000000a4400720c */ /* 0x000fe20003fc4070 */
[----:B------:R-:W0:Y:S01]  /*15990*/  LDCU UR12, c[0x0][0x3b0] ;  /* 0x00007600ff0c77ac */ /* 0x000e220008000800 */
[----:B------:R-:W-:Y:S01]  /*159a0*/  SEL R4, R73, R4, !P1 ;  /* 0x0000000449047207 */ /* 0x000fe20004800000 */
[----:B------:R-:W2:Y:S04]  /*159b0*/  LDL R92, [R1+0x1258] ;  /* 0x00125800015c7983 */ /* 0x000ea80000100800 */
[----:B-1----:R-:W-:Y:S01]  /*159c0*/  IMAD R6, R4, UR4, RZ ;  /* 0x0000000404067c24 */ /* 0x002fe2000f8e02ff */
[----:B------:R-:W-:Y:S01]  /*159d0*/  ISETP.GT.U32.AND P3, PT, R68, R71, PT ;  /* 0x000000474400720c */ /* 0x000fe20003f64070 */
[----:B------:R-:W1:Y:S01]  /*159e0*/  LDCU UR4, c[0x0][0x3b0] ;  /* 0x00007600ff0477ac */ /* 0x000e620008000800 */
[----:B---3--:R3:W-:Y:S03]  /*159f0*/  STL [R1+0x218], R14 ;  /* 0x0002180e01007387 */ /* 0x0087e60000100800 */
[----:B------:R-:W-:-:S08]  /*15a00*/  @!P6 IMAD.IADD R10, R10, 0x1, -R68 ;  /* 0x000000010a0ae824 */ /* 0x000fd000078e0a44 */
[----:B------:R-:W-:Y:S01]  /*15a10*/  @!P3 IMAD.IADD R71, R71, 0x1, -R68 ;  /* 0x000000014747b824 */ /* 0x000fe200078e0a44 */
[----:B------:R-:W2:Y:S01]  /*15a20*/  LDL.LU R66, [R1+0x104] ;  /* 0x0001040001427983 */ /* 0x000ea20000300800 */
[----:B---3--:R-:W-:-:S04]  /*15a30*/  LEA R14, P5, R5, R72, 0x1 ;  /* 0x00000048050e7211 */ /* 0x008fc800078a08ff */
[----:B------:R-:W-:Y:S01]  /*15a40*/  LEA.HI.X.SX32 R5, R5, R69, 0x1, P5 ;  /* 0x0000004505057211 */ /* 0x000fe200028f0eff */
[----:B------:R-:W-:-:S05]  /*15a50*/  @P0 IMAD.MOV.U32 R4, RZ, RZ, R14 ;  /* 0x000000ffff040224 */ /* 0x000fca00078e000e */
[----:B------:R3:W2:Y:S01]  /*15a60*/  @P0 LDG.E.U16 R19, desc[UR20][R4.64] ;  /* 0x0000001404130981 */ /* 0x0006a2000c1e1500 */
[----:B------:R-:W-:Y:S02]  /*15a70*/  ISETP.GT.U32.AND P6, PT, R68, R10, PT ;  /* 0x0000000a4400720c */ /* 0x000fe40003fc4070 */
[----:B------:R-:W-:Y:S01]  /*15a80*/  ISETP.GE.AND P3, PT, R47, RZ, PT ;  /* 0x000000ff2f00720c */ /* 0x000fe20003f66270 */
[----:B------:R0:W-:Y:S04]  /*15a90*/  STL [R1+0x94c], R14 ;  /* 0x00094c0e01007387 */ /* 0x0001e80000100800 */
[----:B------:R-:W4:Y:S04]  /*15aa0*/  LDL.LU R64, [R1+0xf4] ;  /* 0x0000f40001407983 */ /* 0x000f280000300800 */
[----:B------:R-:W4:Y:S02]  /*15ab0*/  LDL.LU R47, [R1+0x144] ;  /* 0x00014400012f7983 */ /* 0x000f240000300800 */
[----:B------:R-:W-:-:S02]  /*15ac0*/  @!P6 IMAD.IADD R10, R10, 0x1, -R68 ;  /* 0x000000010a0ae824 */ /* 0x000fc400078e0a44 */
[----:B------:R1:W-:Y:S02]  /*15ad0*/  STL [R1+0x948], R5 ;  /* 0x0009480501007387 */ /* 0x0003e40000100800 */
[----:B---3--:R-:W-:Y:S02]  /*15ae0*/  IMAD.MOV.U32 R4, RZ, RZ, R10 ;  /* 0x000000ffff047224 */ /* 0x008fe400078e000a */
[----:B0-----:R-:W3:Y:S02]  /*15af0*/  LDL.LU R14, [R1+0x1370] ;  /* 0x00137000010e7983 */ /* 0x001ee40000300800 */
[----:B------:R-:W-:Y:S01]  /*15b00*/  @!P3 IMAD.MOV R4, RZ, RZ, -R4 ;  /* 0x000000ffff04b224 */ /* 0x000fe200078e0a04 */
[----:B-1----:R-:W-:-:S04]  /*15b10*/  LEA R5, P6, R6, R72, 0x1 ;  /* 0x0000004806057211 */ /* 0x002fc800078c08ff */
[----:B------:R-:W-:Y:S02]  /*15b20*/  LEA.HI.X.SX32 R10, R6, R69, 0x1, P6 ;  /* 0x00000045060a7211 */ /* 0x000fe400030f0eff */
[----:B------:R-:W-:Y:S01]  /*15b30*/  SEL R6, R73, R4, !P1 ;  /* 0x0000000449067207 */ /* 0x000fe20004800000 */
[----:B------:R-:W-:Y:S01]  /*15b40*/  @P0 IMAD.MOV.U32 R4, RZ, RZ, R5 ;  /* 0x000000ffff040224 */ /* 0x000fe200078e0005 */
[----:B------:R-:W-:Y:S01]  /*15b50*/  PRMT R7, RZ, 0x7610, R7 ;  /* 0x00007610ff077816 */ /* 0x000fe20000000007 */
[----:B--2---:R0:W-:Y:S04]  /*15b60*/  STL [R1+0x210], R19 ;  /* 0x0002101301007387 */ /* 0x0041e80000100800 */
[----:B0-----:R-:W2:Y:S04]  /*15b70*/  LDL.LU R19, [R1+0x136c] ;  /* 0x00136c0001137983 */ /* 0x001ea80000300800 */
[----:B------:R0:W-:Y:S02]  /*15b80*/  STL [R1+0x97c], R5 ;  /* 0x00097c0501007387 */ /* 0x0001e40000100800 */
[----:B0-----:R-:W-:-:S05]  /*15b90*/  @P0 IMAD.MOV.U32 R5, RZ, RZ, R10 ;  /* 0x000000ffff050224 */ /* 0x001fca00078e000a */
[----:B------:R-:W2:Y:S01]  /*15ba0*/  @P0 LDG.E.U16 R7, desc[UR20][R4.64] ;  /* 0x0000001404070981 */ /* 0x000ea2000c1e1500 */
[----:B------:R-:W-:-:S13]  /*15bb0*/  ISETP.GT.U32.AND P4, PT, R68, R17, PT ;  /* 0x000000114400720c */ /* 0x000fda0003f84070 */
[----:B------:R-:W-:-:S05]  /*15bc0*/  @!P4 IMAD.IADD R17, R17, 0x1, -R68 ;  /* 0x000000011111c824 */ /* 0x000fca00078e0a44 */
[----:B------:R-:W-:Y:S01]  /*15bd0*/  ISETP.GT.U32.AND P4, PT, R68, R17, PT ;  /* 0x000000114400720c */ /* 0x000fe20003f84070 */
[----:B------:R-:W-:Y:S01]  /*15be0*/  IMAD R6, R6, UR5, RZ ;  /* 0x0000000506067c24 */ /* 0x000fe2000f8e02ff */
[----:B----4-:R-:W-:Y:S01]  /*15bf0*/  ISETP.GE.AND P3, PT, R67, RZ, PT ;  /* 0x000000ff4300720c */ /* 0x010fe20003f66270 */
[----:B------:R-:W0:Y:S01]  /*15c00*/  LDCU UR5, c[0x0][0x3b0] ;  /* 0x00007600ff0577ac */ /* 0x000e220008000800 */
[----:B------:R-:W4:Y:S04]  /*15c10*/  LDL R67, [R1+0x11d4] ;  /* 0x0011d40001437983 */ /* 0x000f280000100800 */
[----:B------:R1:W-:Y:S05]  /*15c20*/  STL [R1+0x978], R10 ;  /* 0x0009780a01007387 */ /* 0x0003ea0000100800 */
[----:B------:R-:W-:Y:S01]  /*15c30*/  @!P4 IMAD.IADD R17, R17, 0x1, -R68 ;  /* 0x000000011111c824 */ /* 0x000fe200078e0a44 */
[----:B-1----:R-:W3:Y:S01]  /*15c40*/  LDL.LU R10, [R1+0x1368] ;  /* 0x00136800010a7983 */ /* 0x002ee20000300800 */
[----:B------:R-:W-:-:S03]  /*15c50*/  PRMT R57, RZ, 0x7610, R57 ;  /* 0x00007610ff397816 */ /* 0x000fc60000000039 */
[----:B--2---:R1:W-:Y:S02]  /*15c60*/  STL [R1+0x208], R7 ;  /* 0x0002080701007387 */ /* 0x0043e40000100800 */
[----:B-1----:R-:W-:-:S04]  /*15c70*/  LEA R7, P4, R6, R72, 0x1 ;  /* 0x0000004806077211 */ /* 0x002fc800078808ff */
[----:B------:R-:W-:Y:S01]  /*15c80*/  LEA.HI.X.SX32 R6, R6, R69, 0x1, P4 ;  /* 0x0000004506067211 */ /* 0x000fe200020f0eff */
[----:B------:R1:W-:Y:S04]  /*15c90*/  STL [R1+0x9ac], R7 ;  /* 0x0009ac0701007387 */ /* 0x0003e80000100800 */
[----:B------:R2:W-:Y:S01]  /*15ca0*/  STL [R1+0x9a8], R6 ;  /* 0x0009a80601007387 */ /* 0x0005e20000100800 */
[----:B-1----:R-:W-:-:S04]  /*15cb0*/  @P0 LOP3.LUT R7, R7, R6, RZ, 0x3c, !PT ;  /* 0x0000000607070212 */ /* 0x002fc800078e3cff */
[----:B--2---:R-:W-:-:S04]  /*15cc0*/  @P0 LOP3.LUT R6, R7, R6, RZ, 0x3c, !PT ;  /* 0x0000000607060212 */ /* 0x004fc800078e3cff */
[----:B------:R-:W-:-:S05]  /*15cd0*/  @P0 LOP3.LUT R7, R7, R6, RZ, 0x3c, !PT ;  /* 0x0000000607070212 */ /* 0x000fca00078e3cff */
[----:B------:R1:W2:Y:S01]  /*15ce0*/  @P0 LDG.E.U16 R57, desc[UR20][R6.64] ;  /* 0x0000001406390981 */ /* 0x0002a2000c1e1500 */
[C---:B------:R-:W-:Y:S02]  /*15cf0*/  ISETP.GT.U32.AND P5, PT, R68.reuse, R71, PT ;  /* 0x000000474400720c */ /* 0x040fe40003fa4070 */
[----:B------:R-:W-:Y:S01]  /*15d00*/  ISETP.GT.U32.AND P6, PT, R68, R62, PT ;  /* 0x0000003e4400720c */ /* 0x000fe20003fc4070 */
[----:B------:R-:W-:Y:S02]  /*15d10*/  IMAD.MOV.U32 R4, RZ, RZ, R17 ;  /* 0x000000ffff047224 */ /* 0x000fe400078e0011 */
[----:B------:R-:W3:Y:S08]  /*15d20*/  LDL R17, [R1+0x10e8] ;  /* 0x0010e80001117983 */ /* 0x000ef00000100800 */
[--C-:B------:R-:W-:Y:S01]  /*15d30*/  @!P5 IMAD.IADD R71, R71, 0x1, -R68.reuse ;  /* 0x000000014747d824 */ /* 0x100fe200078e0a44 */
[----:B------:R-:W-:Y:S01]  /*15d40*/  ISETP.GE.AND P5, PT, R92, RZ, PT ;  /* 0x000000ff5c00720c */ /* 0x000fe20003fa6270 */
[----:B------:R-:W-:-:S02]  /*15d50*/  @!P6 IMAD.IADD R62, R62, 0x1, -R68 ;  /* 0x000000013e3ee824 */ /* 0x000fc400078e0a44 */
[----:B------:R-:W-:-:S04]  /*15d60*/  IMAD.MOV.U32 R5, RZ, RZ, R71 ;  /* 0x000000ffff057224 */ /* 0x000fc800078e0047 */
[----:B------:R-:W-:Y:S01]  /*15d70*/  @!P3 IMAD.MOV R5, RZ, RZ, -R5 ;  /* 0x000000ffff05b224 */ /* 0x000fe200078e0a05 */
[----:B------:R-:W-:-:S05]  /*15d80*/  ISETP.GT.U32.AND P3, PT, R68, R47, PT ;  /* 0x0000002f4400720c */ /* 0x000fca0003f64070 */
[----:B------:R-:W-:Y:S01]  /*15d90*/  @!P5 IMAD.MOV R4, RZ, RZ, -R4 ;  /* 0x000000ffff04d224 */ /* 0x000fe200078e0a04 */
[C---:B------:R-:W-:Y:S02]  /*15da0*/  ISETP.GT.U32.AND P5, PT, R68.reuse, R62, PT ;  /* 0x0000003e4400720c */ /* 0x040fe40003fa4070 */
[C---:B------:R-:W-:Y:S02]  /*15db0*/  SEL R5, R73.reuse, R5, !P1 ;  /* 0x0000000549057207 */ /* 0x040fe40004800000 */
[----:B------:R-:W-:Y:S02]  /*15dc0*/  ISETP.GT.U32.AND P6, PT, R68, R64, PT ;  /* 0x000000404400720c */ /* 0x000fe40003fc4070 */
[----:B------:R-:W-:Y:S01]  /*15dd0*/  SEL R4, R73, R4, !P1 ;  /* 0x0000000449047207 */ /* 0x000fe20004800000 */
[----:B-1----:R-:W-:Y:S01]  /*15de0*/  IMAD R6, R5, UR4, RZ ;  /* 0x0000000405067c24 */ /* 0x002fe2000f8e02ff */
[----:B------:R-:W-:Y:S01]  /*15df0*/  PRMT R93, RZ, 0x7610, R93 ;  /* 0x00007610ff5d7816 */ /* 0x000fe2000000005d */
[----:B------:R-:W-:-:S02]  /*15e00*/  @!P3 IMAD.IADD R47, R47, 0x1, -R68 ;  /* 0x000000012f2fb824 */ /* 0x000fc400078e0a44 */
[----:B0-----:R-:W-:Y:S02]  /*15e10*/  IMAD R5, R4, UR5, RZ ;  /* 0x0000000504057c24 */ /* 0x001fe4000f8e02ff */
[--C-:B------:R-:W-:Y:S01]  /*15e20*/  @!P5 IMAD.IADD R62, R62, 0x1, -R68.reuse ;  /* 0x000000013e3ed824 */ /* 0x100fe200078e0a44 */
[-C--:B------:R-:W-:Y:S01]  /*15e30*/  LEA R7, P5, R6, R72.reuse, 0x1 ;  /* 0x0000004806077211 */ /* 0x080fe200078a08ff */
[----:B------:R-:W0:Y:S01]  /*15e40*/  LDCU UR4, c[0x0][0x3b0] ;  /* 0x00007600ff0477ac */ /* 0x000e220008000800 */
[----:B----4-:R-:W-:Y:S01]  /*15e50*/  ISETP.GE.AND P3, PT, R67, RZ, PT ;  /* 0x000000ff4300720c */ /* 0x010fe20003f66270 */
[----:B------:R-:W-:Y:S01]  /*15e60*/  @!P6 IMAD.IADD R64, R64, 0x1, -R68 ;  /* 0x000000014040e824 */ /* 0x000fe200078e0a44 */
[----:B------:R-:W-:Y:S01]  /*15e70*/  LEA.HI.X.SX32 R6, R6, R69, 0x1, P5 ;  /* 0x0000004506067211 */ /* 0x000fe200028f0eff */
[----:B------:R-:W1:Y:S01]  /*15e80*/  LDCU UR5, c[0x0][0x3b0] ;  /* 0x00007600ff0577ac */ /* 0x000e620008000800 */
[----:B------:R-:W-:Y:S01]  /*15e90*/  LEA R71, P6, R5, R72, 0x1 ;  /* 0x0000004805477211 */ /* 0x000fe200078c08ff */
[----:B------:R-:W-:Y:S01]  /*15ea0*/  IMAD.MOV.U32 R4, RZ, RZ, R62 ;  /* 0x000000ffff047224 */ /* 0x000fe200078e003e */
[----:B--2---:R2:W-:Y:S04]  /*15eb0*/  STL [R1+0x204], R57 ;  /* 0x0002043901007387 */ /* 0x0045e80000100800 */
[----:B--2---:R-:W2:Y:S04]  /*15ec0*/  LDL R57, [R1+0xfec] ;  /* 0x000fec0001397983 */ /* 0x004ea80000100800 */
[----:B------:R-:W4:Y:S04]  /*15ed0*/  LDL.LU R92, [R1+0x148] ;  /* 0x00014800015c7983 */ /* 0x000f280000300800 */
[----:B------:R-:W4:Y:S04]  /*15ee0*/  LDL.LU R67, [R1+0x150] ;  /* 0x0001500001437983 */ /* 0x000f280000300800 */
[----:B------:R0:W-:Y:S04]  /*15ef0*/  STL [R1+0x114], R62 ;  /* 0x0001143e01007387 */ /* 0x0001e80000100800 */
[----:B------:R1:W-:Y:S04]  /*15f00*/  STL [R1+0x9dc], R7 ;  /* 0x0009dc0701007387 */ /* 0x0003e80000100800 */
[----:B0-----:R-:W4:Y:S01]  /*15f10*/  LDL R62, [R1+0xf8c] ;  /* 0x000f8c00013e7983 */ /* 0x001f220000100800 */
[----:B-1----:R-:W-:-:S03]  /*15f20*/  @P0 LOP3.LUT R7, R7, R6, RZ, 0x3c, !PT ;  /* 0x0000000607070212 */ /* 0x002fc600078e3cff */
[----:B------:R-:W-:Y:S04]  /*15f30*/  STL [R1+0xa0c], R71 ;  /* 0x000a0c4701007387 */ /* 0x000fe80000100800 */
[----:B------:R0:W-:Y:S02]  /*15f40*/  STL [R1+0x9d8], R6 ;  /* 0x0009d80601007387 */ /* 0x0001e40000100800 */
[----:B0-----:R-:W-:-:S04]  /*15f50*/  @P0 LOP3.LUT R6, R7, R6, RZ, 0x3c, !PT ;  /* 0x0000000607060212 */ /* 0x001fc800078e3cff */
[----:B------:R-:W-:-:S05]  /*15f60*/  @P0 LOP3.LUT R7, R7, R6, RZ, 0x3c, !PT ;  /* 0x0000000607070212 */ /* 0x000fca00078e3cff */
[----:B------:R0:W4:Y:S01]  /*15f70*/  @P0 LDG.E.U16 R93, desc[UR20][R6.64] ;  /* 0x00000014065d0981 */ /* 0x000122000c1e1500 */
[C---:B------:R-:W-:Y:S01]  /*15f80*/  ISETP.GT.U32.AND P4, PT, R68.reuse, R66, PT ;  /* 0x000000424400720c */ /* 0x040fe20003f84070 */
[----:B------:R-:W-:Y:S01]  /*15f90*/  @!P3 IMAD.MOV R4, RZ, RZ, -R4 ;  /* 0x000000ffff04b224 */ /* 0x000fe200078e0a04 */
[----:B------:R-:W-:Y:S02]  /*15fa0*/  LEA.HI.X.SX32 R5, R5, R69, 0x1, P6 ;  /* 0x0000004505057211 */ /* 0x000fe400030f0eff */
[----:B------:R-:W-:-:S09]  /*15fb0*/  ISETP.GT.U32.AND P6, PT, R68, R64, PT ;  /* 0x000000404400720c */ /* 0x000fd20003fc4070 */
[----:B------:R-:W-:Y:S01]  /*15fc0*/  @!P4 IMAD.IADD R66, R66, 0x1, -R68 ;  /* 0x000000014242c824 */ /* 0x000fe200078e0a44 */
[----:B------:R-:W-:-:S04]  /*15fd0*/  ISETP.GT.U32.AND P4, PT, R68, R47, PT ;  /* 0x0000002f4400720c */ /* 0x000fc80003f84070 */
[----:B------:R-:W-:Y:S01]  /*15fe0*/  ISETP.GT.U32.AND P5, PT, R68, R66, PT ;  /* 0x000000424400720c */ /* 0x000fe20003fa4070 */
[----:B0-----:R-:W-:Y:S01]  /*15ff0*/  @P0 IMAD.MOV.U32 R6, RZ, RZ, R71 ;  /* 0x000000ffff060224 */ /* 0x001fe200078e0047 */
[----:B------:R-:W-:Y:S01]  /*16000*/  PRMT R8, RZ, 0x7610, R8 ;  /* 0x00007610ff087816 */ /* 0x000fe20000000008 */
[----:B------:R-:W-:Y:S01]  /*16010*/  @P0 IMAD.MOV.U32 R7, RZ, RZ, R5 ;  /* 0x000000ffff070224 */ /* 0x000fe200078e0005 */
[----:B------:R-:W-:-:S04]  /*16020*/  SEL R4, R73, R4, !P1 ;  /* 0x0000000449047207 */ /* 0x000fc80004800000 */
[----:B------:R0:W4:Y:S01]  /*16030*/  @P0 LDG.E.U16 R8, desc[UR20][R6.64] ;  /* 0x0000001406080981 */ /* 0x000122000c1e1500 */
[--C-:B------:R-:W-:Y:S02]  /*16040*/  @!P4 IMAD.IADD R47, R47, 0x1, -R68.reuse ;  /* 0x000000012f2fc824 */ /* 0x100fe400078e0a44 */
[--C-:B------:R-:W-:Y:S02]  /*16050*/  @!P6 IMAD.IADD R64, R64, 0x1, -R68.reuse ;  /* 0x000000014040e824 */ /* 0x100fe400078e0a44 */
[----:B------:R-:W-:Y:S02]  /*16060*/  @!P5 IMAD.IADD R66, R66, 0x1, -R68 ;  /* 0x000000014242d824 */ /* 0x000fe400078e0a44 */
[----:B0-----:R-:W-:Y:S01]  /*16070*/  IMAD R6, R4, UR11, RZ ;  /* 0x0000000b04067c24 */ /* 0x001fe2000f8e02ff */
[----:B------:R-:W-:Y:S01]  /*16080*/  STL [R1+0xa08], R5 ;  /* 0x000a080501007387 */ /* 0x000fe20000100800 */
[----:B------:R-:W-:Y:S02]  /*16090*/  PRMT R0, RZ, 0x7610, R0 ;  /* 0x00007610ff007816 */ /* 0x000fe40000000000 */
[----:B--2---:R-:W-:-:S02]  /*160a0*/  ISETP.GE.AND P4, PT, R57, RZ, PT ;  /* 0x000000ff3900720c */ /* 0x004fc40003f86270 */
[----:B---3--:R-:W-:Y:S01]  /*160b0*/  ISETP.GE.AND P3, PT, R17, RZ, PT ;  /* 0x000000ff1100720c */ /* 0x008fe20003f66270 */
[----:B------:R-:W2:Y:S01]  /*160c0*/  LDL.LU R57, [R1+0x154] ;  /* 0x0001540001397983 */ /* 0x000ea20000300800 */
[C---:B------:R-:W-:Y:S01]  /*160d0*/  LEA R7, P6, R6.reuse, R72, 0x1 ;  /* 0x0000004806077211 */ /* 0x040fe200078c08ff */
[----:B------:R-:W-:Y:S01]  /*160e0*/  IMAD.MOV.U32 R4, RZ, RZ, R64 ;  /* 0x000000ffff047224 */ /* 0x000fe200078e0040 */
[----:B------:R-:W-:Y:S01]  /*160f0*/  PRMT R74, RZ, 0x7610, R74 ;  /* 0x00007610ff4a7816 */ /* 0x000fe2000000004a */
[----:B------:R-:W-:Y:S01]  /*16100*/  STL [R1+0x144], R47 ;  /* 0x0001442f01007387 */ /* 0x000fe20000100800 */
[----:B------:R-:W-:Y:S01]  /*16110*/  LEA.HI.X.SX32 R6, R6, R69, 0x1, P6 ;  /* 0x0000004506067211 */ /* 0x000fe200030f0eff */
[----:B------:R-:W0:Y:S02]  /*16120*/  LDCU UR11, c[0x0][0x3b0] ;  /* 0x00007600ff0b77ac */ /* 0x000e240008000800 */
[----:B------:R-:W-:Y:S04]  /*16130*/  STL [R1+0x104], R66 ;  /* 0x0001044201007387 */ /* 0x000fe80000100800 */
[----:B------:R-:W-:Y:S04]  /*16140*/  STL [R1+0xf4], R64 ;  /* 0x0000f44001007387 */ /* 0x000fe80000100800 */
[----:B----4-:R1:W-:Y:S04]  /*16150*/  STL [R1+0x200], R93 ;  /* 0x0002005d01007387 */ /* 0x0103e80000100800 */
[----:B-1----:R-:W3:Y:S04]  /*16160*/  LDL R93, [R1+0xfa8] ;  /* 0x000fa800015d7983 */ /* 0x002ee80000100800 */
[----:B------:R1:W-:Y:S04]  /*16170*/  STL [R1+0xa3c], R7 ;  /* 0x000a3c0701007387 */ /* 0x0003e80000100800 */
[----:B------:R4:W-:Y:S01]  /*16180*/  STL [R1+0xa38], R6 ;  /* 0x000a380601007387 */ /* 0x0009e20000100800 */
[----:B------:R-:W-:-:S02]  /*16190*/  IMAD.MOV.U32 R5, RZ, RZ, R66 ;  /* 0x000000ffff057224 */ /* 0x000fc400078e0042 */
[----:B------:R-:W-:Y:S01]  /*161a0*/  @!P4 IMAD.MOV R4, RZ, RZ, -R4 ;  /* 0x000000ffff04c224 */ /* 0x000fe200078e0a04 */
[----:B------:R-:W2:Y:S01]  /*161b0*/  LDL.LU R71, [R1+0x15c] ;  /* 0x00015c0001477983 */ /* 0x000ea20000300800 */
[----:B-1----:R-:W-:-:S04]  /*161c0*/  @P0 LOP3.LUT R7, R7, R6, RZ, 0x3c, !PT ;  /* 0x0000000607070212 */ /* 0x002fc800078e3cff */
[----:B----4-:R-:W-:-:S04]  /*161d0*/  @P0 LOP3.LUT R6, R7, R6, RZ, 0x3c, !PT ;  /* 0x0000000607060212 */ /* 0x010fc800078e3cff */
[----:B------:R-:W-:-:S05]  /*161e0*/  @P0 LOP3.LUT R7, R7, R6, RZ, 0x3c, !PT ;  /* 0x0000000607070212 */ /* 0x000fca00078e3cff */
[----:B------:R1:W4:Y:S01]  /*161f0*/  @P0 LDG.E.U16 R0, desc[UR20][R6.64] ;  /* 0x0000001406000981 */ /* 0x000322000c1e1500 */
[----:B------:R-:W-:Y:S01]  /*16200*/  @!P3 IMAD.MOV R5, RZ, RZ, -R5 ;  /* 0x000000ffff05b224 */ /* 0x000fe200078e0a05 */
[----:B------:R-:W-:Y:S02]  /*16210*/  ISETP.GE.AND P3, PT, R62, RZ, PT ;  /* 0x000000ff3e00720c */ /* 0x000fe40003f66270 */
[----:B------:R0:W-:Y:S04]  /*16220*/  STL [R1+0x1fc], R8 ;  /* 0x0001fc0801007387 */ /* 0x0001e80000100800 */
[----:B------:R-:W2:Y:S01]  /*16230*/  LDL R64, [R1+0xfc8] ;  /* 0x000fc80001407983 */ /* 0x000ea20000100800 */
[C---:B0-----:R-:W-:Y:S02]  /*16240*/  SEL R8, R73.reuse, R5, !P1 ;  /* 0x0000000549087207 */ /* 0x041fe40004800000 */
[----:B------:R-:W-:Y:S01]  /*16250*/  SEL R5, R73, R4, !P1 ;  /* 0x0000000449057207 */ /* 0x000fe20004800000 */
[----:B------:R-:W-:-:S02]  /*16260*/  IMAD.MOV.U32 R4, RZ, RZ, R47 ;  /* 0x000000ffff047224 */ /* 0x000fc400078e002f */
[----:B------:R-:W-:Y:S01]  /*16270*/  IMAD R8, R8, UR4, RZ ;  /* 0x0000000408087c24 */ /* 0x000fe2000f8e02ff */
[----:B------:R-:W2:Y:S01]  /*16280*/  LDL R47, [R1+0xfe8] ;  /* 0x000fe800012f7983 */ /* 0x000ea20000100800 */
[----:B------:R-:W-:Y:S01]  /*16290*/  IMAD R5, R5, UR5, RZ ;  /* 0x0000000505057c24 */ /* 0x000fe2000f8e02ff */
[----:B------:R-:W-:Y:S01]  /*162a0*/  PRMT R61, RZ, 0x7610, R61 ;  /* 0x00007610ff3d7816 */ /* 0x000fe2000000003d */
[----:B------:R-:W-:Y:S01]  /*162b0*/  @!P3 IMAD.MOV R4, RZ, RZ, -R4 ;  /* 0x000000ffff04b224 */ /* 0x000fe200078e0a04 */
[----:B------:R-:W2:Y:S01]  /*162c0*/  LDL.LU R62, [R1+0x164] ;  /* 0x00016400013e7983 */ /* 0x000ea20000300800 */
[----:B------:R-:W-:Y:S01]  /*162d0*/  ISETP.GT.U32.AND P6, PT, R68, R67, PT ;  /* 0x000000434400720c */ /* 0x000fe20003fc4070 */
[----:B------:R-:W0:Y:S01]  /*162e0*/  LDCU UR4, c[0x0][0x3b0] ;  /* 0x00007600ff0477ac */ /* 0x000e220008000800 */
[----:B-1----:R-:W-:Y:S02]  /*162f0*/  LEA R7, P3, R5, R72, 0x1 ;  /* 0x0000004805077211 */ /* 0x002fe400078608ff */
[----:B------:R-:W-:Y:S01]  /*16300*/  SEL R6, R73, R4, !P1 ;  /* 0x0000000449067207 */ /* 0x000fe20004800000 */
[----:B------:R-:W1:Y:S01]  /*16310*/  LDCU UR5, c[0x0][0x3b0] ;  /* 0x00007600ff0577ac */ /* 0x000e620008000800 */
[----:B------:R-:W-:Y:S01]  /*16320*/  LEA.HI.X.SX32 R66, R5, R69, 0x1, P3 ;  /* 0x0000004505427211 */ /* 0x000fe200018f0eff */
[----:B----4-:R4:W-:Y:S02]  /*16330*/  STL [R1+0x1f4], R0 ;  /* 0x0001f40001007387 */ /* 0x0109e40000100800 */
[----:B----4-:R-:W-:-:S04]  /*16340*/  LEA R0, P4, R8, R72, 0x1 ;  /* 0x0000004808007211 */ /* 0x010fc800078808ff */
[----:B------:R-:W-:Y:S01]  /*16350*/  LEA.HI.X.SX32 R17, R8, R69, 0x1, P4 ;  /* 0x0000004508117211 */ /* 0x000fe200020f0eff */
[----:B------:R-:W-:-:S04]  /*16360*/  @P0 IMAD.MOV.U32 R4, RZ, RZ, R0 ;  /* 0x000000ffff040224 */ /* 0x000fc800078e0000 */
[----:B------:R-:W-:-:S05]  /*16370*/  @P0 IMAD.MOV.U32 R5, RZ, RZ, R17 ;  /* 0x000000ffff050224 */ /* 0x000fca00078e0011 */
[----:B------:R4:W2:Y:S02]  /*16380*/  @P0 LDG.E.U16 R74, desc[UR20][R4.64] ;  /* 0x00000014044a0981 */ /* 0x0008a4000c1e1500 */
[----:B----4-:R-:W-:Y:S02]  /*16390*/  @P0 IMAD.MOV.U32 R4, RZ, RZ, R7 ;  /* 0x000000ffff040224 */ /* 0x010fe400078e0007 */
[----:B------:R-:W-:-:S05]  /*163a0*/  @P0 IMAD.MOV.U32 R5, RZ, RZ, R66 ;  /* 0x000000ffff050224 */ /* 0x000fca00078e0042 */
[----:B------:R4:W3:Y:S01]  /*163b0*/  @P0 LDG.E.U16 R61, desc[UR20][R4.64] ;  /* 0x00000014043d0981 */ /* 0x0008e2000c1e1500 */
[----:B------:R-:W-:-:S05]  /*163c0*/  @!P6 IMAD.IADD R67, R67, 0x1, -R68 ;  /* 0x000000014343e824 */ /* 0x000fca00078e0a44 */
[----:B------:R-:W-:Y:S01]  /*163d0*/  ISETP.GT.U32.AND P6, PT, R68, R67, PT ;  /* 0x000000434400720c */ /* 0x000fe20003fc4070 */
[----:B------:R-:W-:Y:S01]  /*163e0*/  STL [R1+0xa6c], R0 ;  /* 0x000a6c0001007387 */ /* 0x000fe20000100800 */
[----:B------:R-:W-:-:S03]  /*163f0*/  IMAD R6, R6, UR7, RZ ;  /* 0x0000000706067c24 */ /* 0x000fc6000f8e02ff */
[----:B------:R0:W-:Y:S04]  /*16400*/  STL [R1+0xa9c], R7 ;  /* 0x000a9c0701007387 */ /* 0x0001e80000100800 */
[----:B------:R1:W-:Y:S04]  /*16410*/  STL [R1+0xa68], R17 ;  /* 0x000a681101007387 */ /* 0x0003e80000100800 */
[----:B------:R-:W-:Y:S01]  /*16420*/  @!P6 IMAD.IADD R67, R67, 0x1, -R68 ;  /* 0x000000014343e824 */ /* 0x000fe200078e0a44 */
[C---:B0-----:R-:W-:Y:S01]  /*16430*/  LEA R7, P6, R6.reuse, R72, 0x1 ;  /* 0x0000004806077211 */ /* 0x041fe200078c08ff */
[----:B-1----:R-:W3:Y:S04]  /*16440*/  LDL.LU R17, [R1+0x1364] ;  /* 0x0013640001117983 */ /* 0x002ee80000300800 */
[----:B------:R-:W3:Y:S01]  /*16450*/  LDL.LU R0, [R1+0x1360] ;  /* 0x0013600001007983 */ /* 0x000ee20000300800 */
[----:B------:R-:W-:-:S02]  /*16460*/  LEA.HI.X.SX32 R6, R6, R69, 0x1, P6 ;  /* 0x0000004506067211 */ /* 0x000fc400030f0eff */
[----:B----4-:R-:W-:Y:S01]  /*16470*/  PRMT R4, RZ, 0x7610, R4 ;  /* 0x00007610ff047816 */ /* 0x010fe20000000004 */
[----:B--2---:R0:W-:Y:S04]  /*16480*/  STL [R1+0x1f0], R74 ;  /* 0x0001f04a01007387 */ /* 0x0041e80000100800 */
[----:B0-----:R-:W2:Y:S04]  /*16490*/  LDL.LU R74, [R1+0x135c] ;  /* 0x00135c00014a7983 */ /* 0x001ea80000300800 */
[----:B------:R0:W-:Y:S04]  /*164a0*/  STL [R1+0xa98], R66 ;  /* 0x000a984201007387 */ /* 0x0001e80000100800 */
[----:B0-----:R-:W4:Y:S04]  /*164b0*/  LDL R66, [R1+0x1018] ;  /* 0x0010180001427983 */ /* 0x001f280000100800 */
[----:B---3--:R0:W-:Y:S04]  /*164c0*/  STL [R1+0x1e0], R61 ;  /* 0x0001e03d01007387 */ /* 0x0081e80000100800 */
[----:B0-----:R-:W3:Y:S04]  /*164d0*/  LDL.LU R61, [R1+0x16c] ;  /* 0x00016c00013d7983 */ /* 0x001ee80000300800 */
[----:B------:R-:W-:Y:S04]  /*164e0*/  STL [R1+0x150], R67 ;  /* 0x0001504301007387 */ /* 0x000fe80000100800 */
        /* <DEDUP_REMOVED lines=8> */
[----:B------:R-:W-:-:S05]  /*16570*/  @!P5 IMAD.IADD R92, R92, 0x1, -R68 ;  /* 0x000000015c5cd824 */ /* 0x000fca00078e0a44 */
[C---:B------:R-:W-:Y:S02]  /*16580*/  ISETP.GT.U32.AND P5, PT, R68.reuse, R92, PT ;  /* 0x0000005c4400720c */ /* 0x040fe40003fa4070 */
[----:B------:R-:W-:Y:S01]  /*16590*/  ISETP.GE.AND P3, PT, R93, RZ, PT ;  /* 0x000000ff5d00720c */ /* 0x000fe20003f66270 */
[----:B------:R-:W-:Y:S01]  /*165a0*/  @!P4 IMAD.IADD R57, R57, 0x1, -R68 ;  /* 0x000000013939c824 */ /* 0x000fe200078e0a44 */
[----:B------:R-:W-:-:S09]  /*165b0*/  ISETP.GT.U32.AND P6, PT, R68, R62, PT ;  /* 0x0000003e4400720c */ /* 0x000fd20003fc4070 */
[----:B------:R-:W-:-:S04]  /*165c0*/  @!P5 IMAD.IADD R92, R92, 0x1, -R68 ;  /* 0x000000015c5cd824 */ /* 0x000fc800078e0a44 */
[----:B------:R-:W-:-:S04]  /*165d0*/  IMAD.MOV.U32 R5, RZ, RZ, R92 ;  /* 0x000000ffff057224 */ /* 0x000fc800078e005c */
[----:B------:R-:W-:Y:S01]  /*165e0*/  @!P3 IMAD.MOV R5, RZ, RZ, -R5 ;  /* 0x000000ffff05b224 */ /* 0x000fe200078e0a05 */
[----:B------:R-:W-:Y:S02]  /*165f0*/  ISETP.GT.U32.AND P3, PT, R68, R57, PT ;  /* 0x000000394400720c */ /* 0x000fe40003f64070 */
[----:B------:R-:W-:Y:S02]  /*16600*/  ISETP.GE.AND P4, PT, R64, RZ, PT ;  /* 0x000000ff4000720c */ /* 0x000fe40003f86270 */
[----:B------:R-:W-:Y:S01]  /*16610*/  SEL R5, R73, R5, !P1 ;  /* 0x0000000549057207 */ /* 0x000fe20004800000 */
[----:B------:R-:W3:Y:S04]  /*16620*/  LDL.LU R64, [R1+0x174] ;  /* 0x0001740001407983 */ /* 0x000ee80000300800 */
[----:B0-----:R-:W-:-:S02]  /*16630*/  IMAD R6, R5, UR7, RZ ;  /* 0x0000000705067c24 */ /* 0x001fc4000f8e02ff */
[--C-:B------:R-:W-:Y:S02]  /*16640*/  @!P6 IMAD.IADD R62, R62, 0x1, -R68.reuse ;  /* 0x000000013e3ee824 */ /* 0x100fe400078e0a44 */
[----:B------:R-:W-:Y:S01]  /*16650*/  @!P3 IMAD.IADD R57, R57, 0x1, -R68 ;  /* 0x000000013939b824 */ /* 0x000fe200078e0a44 */
[----:B------:R-:W-:-:S04]  /*16660*/  LEA R7, P6, R6, R72, 0x1 ;  /* 0x0000004806077211 */ /* 0x000fc800078c08ff */
[----:B------:R-:W-:Y:S02]  /*16670*/  LEA.HI.X.SX32 R6, R6, R69, 0x1, P6 ;  /* 0x0000004506067211 */ /* 0x000fe400030f0eff */
[----:B------:R-:W-:Y:S01]  /*16680*/  PRMT R52, RZ, 0x7610, R52 ;  /* 0x00007610ff347816 */ /* 0x000fe20000000034 */
[----:B--2---:R0:W-:Y:S02]  /*16690*/  STL [R1+0x1dc], R4 ;  /* 0x0001dc0401007387 */ /* 0x0041e40000100800 */
[----:B0-----:R-:W-:-:S04]  /*166a0*/  IMAD.MOV.U32 R4, RZ, RZ, R67 ;  /* 0x000000ffff047224 */ /* 0x001fc800078e0043 */
[----:B------:R-:W-:Y:S01]  /*166b0*/  @!P4 IMAD.MOV R4, RZ, RZ, -R4 ;  /* 0x000000ffff04c224 */ /* 0x000fe200078e0a04 */
[----:B------:R-:W-:Y:S02]  /*166c0*/  ISETP.GE.AND P4, PT, R47, RZ, PT ;  /* 0x000000ff2f00720c */ /* 0x000fe40003f86270 */
[----:B------:R-:W2:Y:S04]  /*166d0*/  LDL R47, [R1+0x108c] ;  /* 0x00108c00012f7983 */ /* 0x000ea80000100800 */
[----:B------:R-:W-:Y:S04]  /*166e0*/  STL [R1+0x154], R57 ;  /* 0x0001543901007387 */ /* 0x000fe80000100800 */
[----:B------:R0:W-:Y:S04]  /*166f0*/  STL [R1+0x504], R7 ;  /* 0x0005040701007387 */ /* 0x0001e80000100800 */
[----:B------:R1:W-:Y:S01]  /*16700*/  STL [R1+0x500], R6 ;  /* 0x0005000601007387 */ /* 0x0003e20000100800 */
[----:B0-----:R-:W-:-:S04]  /*16710*/  @P0 LOP3.LUT R7, R7, R6, RZ, 0x3c, !PT ;  /* 0x0000000607070212 */ /* 0x001fc800078e3cff */
[----:B-1----:R-:W-:-:S04]  /*16720*/  @P0 LOP3.LUT R6, R7, R6, RZ, 0x3c, !PT ;  /* 0x0000000607060212 */ /* 0x002fc800078e3cff */
[----:B------:R-:W-:-:S05]  /*16730*/  @P0 LOP3.LUT R7, R7, R6, RZ, 0x3c, !PT ;  /* 0x0000000607070212 */ /* 0x000fca00078e3cff */
[----:B------:R0:W2:Y:S01]  /*16740*/  @P0 LDG.E.U16 R52, desc[UR20][R6.64] ;  /* 0x0000001406340981 */ /* 0x0000a2000c1e1500 */
[----:B------:R-:W-:Y:S02]  /*16750*/  ISETP.GT.U32.AND P5, PT, R68, R71, PT ;  /* 0x000000474400720c */ /* 0x000fe40003fa4070 */
[----:B------:R-:W-:-:S11]  /*16760*/  SEL R4, R73, R4, !P1 ;  /* 0x0000000449047207 */ /* 0x000fd60004800000 */
[----:B------:R-:W-:Y:S02]  /*16770*/  @!P5 IMAD.IADD R71, R71, 0x1, -R68 ;  /* 0x000000014747d824 */ /* 0x000fe400078e0a44 */
[----:B------:R-:W-:Y:S01]  /*16780*/  IMAD R4, R4, UR4, RZ ;  /* 0x0000000404047c24 */ /* 0x000fe2000f8e02ff */
[----:B----4-:R-:W-:Y:S01]  /*16790*/  ISETP.GE.AND P3, PT, R66, RZ, PT ;  /* 0x000000ff4200720c */ /* 0x010fe20003f66270 */
[----:B------:R-:W-:Y:S01]  /*167a0*/  IMAD.MOV.U32 R5, RZ, RZ, R57 ;  /* 0x000000ffff057224 */ /* 0x000fe200078e0039 */
[----:B------:R-:W-:Y:S01]  /*167b0*/  ISETP.GT.U32.AND P5, PT, R68, R71, PT ;  /* 0x000000474400720c */ /* 0x000fe20003fa4070 */
[----:B------:R-:W1:Y:S01]  /*167c0*/  LDCU UR4, c[0x0][0x3b0] ;  /* 0x00007600ff0477ac */ /* 0x000e620008000800 */
[C---:B------:R-:W-:Y:S01]  /*167d0*/  LEA R66, P6, R4.reuse, R72, 0x1 ;  /* 0x0000004804427211 */ /* 0x040fe200078c08ff */
[----:B------:R-:W-:Y:S01]  /*167e0*/  @!P4 IMAD.MOV R5, RZ, RZ, -R5 ;  /* 0x000000ffff05c224 */ /* 0x000fe200078e0a05 */
[----:B------:R-:W-:Y:S01]  /*167f0*/  PRMT R65, RZ, 0x7610, R65 ;  /* 0x00007610ff417816 */ /* 0x000fe20000000041 */
[----:B------:R-:W4:Y:S01]  /*16800*/  LDL R57, [R1+0x111c] ;  /* 0x00111c0001397983 */ /* 0x000f220000100800 */
[----:B------:R-:W-:-:S02]  /*16810*/  LEA.HI.X.SX32 R67, R4, R69, 0x1, P6 ;  /* 0x0000004504437211 */ /* 0x000fc400030f0eff */
[----:B------:R-:W-:Y:S01]  /*16820*/  ISETP.GT.U32.AND P4, PT, R68, R62, PT ;  /* 0x0000003e4400720c */ /* 0x000fe20003f84070 */
[----:B0-----:R-:W-:-:S04]  /*16830*/  @P0 IMAD.MOV.U32 R6, RZ, RZ, R66 ;  /* 0x000000ffff060224 */ /* 0x001fc800078e0042 */
[----:B------:R-:W-:Y:S02]  /*16840*/  @!P5 IMAD.IADD R71, R71, 0x1, -R68 ;  /* 0x000000014747d824 */ /* 0x000fe400078e0a44 */
[----:B------:R-:W-:Y:S01]  /*16850*/  @P0 IMAD.MOV.U32 R7, RZ, RZ, R67 ;  /* 0x000000ffff070224 */ /* 0x000fe200078e0043 */
[----:B---3--:R-:W-:Y:S01]  /*16860*/  ISETP.GT.U32.AND P6, PT, R68, R64, PT ;  /* 0x000000404400720c */ /* 0x008fe20003fc4070 */
[----:B------:R-:W-:-:S03]  /*16870*/  IMAD.MOV.U32 R4, RZ, RZ, R71 ;  /* 0x000000ffff047224 */ /* 0x000fc600078e0047 */
[----:B------:R0:W3:Y:S01]  /*16880*/  @P0 LDG.E.U16 R65, desc[UR20][R6.64] ;  /* 0x0000001406410981 */ /* 0x0000e2000c1e1500 */
[----:B------:R-:W-:Y:S02]  /*16890*/  @!P3 IMAD.MOV R4, RZ, RZ, -R4 ;  /* 0x000000ffff04b224 */ /* 0x000fe400078e0a04 */
[----:B------:R-:W-:Y:S01]  /*168a0*/  @!P4 IMAD.IADD R62, R62, 0x1, -R68 ;  /* 0x000000013e3ec824 */ /* 0x000fe200078e0a44 */
[C---:B0-----:R-:W-:Y:S02]  /*168b0*/  SEL R6, R73.reuse, R5, !P1 ;  /* 0x0000000549067207 */ /* 0x041fe40004800000 */
[----:B------:R-:W-:-:S03]  /*168c0*/  SEL R5, R73, R4, !P1 ;  /* 0x0000000449057207 */ /* 0x000fc60004800000 */
[----:B------:R-:W-:Y:S02]  /*168d0*/  IMAD R6, R6, UR5, RZ ;  /* 0x0000000506067c24 */ /* 0x000fe4000f8e02ff */
[----:B------:R-:W-:Y:S01]  /*168e0*/  @!P6 IMAD.IADD R64, R64, 0x1, -R68 ;  /* 0x000000014040e824 */ /* 0x000fe200078e0a44 */
[----:B------:R0:W-:Y:S01]  /*168f0*/  STL [R1+0x534], R66 ;  /* 0x0005344201007387 */ /* 0x0001e20000100800 */
[----:B------:R-:W-:Y:S01]  /*16900*/  IMAD.MOV.U32 R4, RZ, RZ, R62 ;  /* 0x000000ffff047224 */ /* 0x000fe200078e003e */
[C---:B------:R-:W-:Y:S01]  /*16910*/  LEA R71, P6, R6.reuse, R72, 0x1 ;  /* 0x0000004806477211 */ /* 0x040fe200078c08ff */
[----:B-1----:R-:W-:Y:S01]  /*16920*/  IMAD R5, R5, UR4, RZ ;  /* 0x0000000405057c24 */ /* 0x002fe2000f8e02ff */
[----:B------:R-:W-:Y:S01]  /*16930*/  PRMT R70, RZ, 0x7610, R70 ;  /* 0x00007610ff467816 */ /* 0x000fe20000000046 */
[----:B------:R-:W1:Y:S01]  /*16940*/  LDCU UR4, c[0x0][0x3b0] ;  /* 0x00007600ff0477ac */ /* 0x000e620008000800 */
[----:B------:R-:W-:Y:S02]  /*16950*/  LEA.HI.X.SX32 R92, R6, R69, 0x1, P6 ;  /* 0x00000045065c7211 */ /* 0x000fe400030f0eff */
[----:B------:R-:W-:Y:S01]  /*16960*/  PRMT R7, RZ, 0x7610, R7 ;  /* 0x00007610ff077816 */ /* 0x000fe20000000007 */
[----:B------:R-:W0:Y:S01]  /*16970*/  LDCU UR5, c[0x0][0x3b0] ;  /* 0x00007600ff0577ac */ /* 0x000e220008000800 */
[----:B--2---:R-:W-:-:S13]  /*16980*/  ISETP.GE.AND P3, PT, R47, RZ, PT ;  /* 0x000000ff2f00720c */ /* 0x004fda0003f66270 */
[----:B------:R-:W-:Y:S01]  /*16990*/  @!P3 IMAD.MOV R4, RZ, RZ, -R4 ;  /* 0x000000ffff04b224 */ /* 0x000fe200078e0a04 */
[----:B0-----:R-:W-:-:S04]  /*169a0*/  LEA R66, P3, R5, R72, 0x1 ;  /* 0x0000004805427211 */ /* 0x001fc800078608ff */
[----:B------:R-:W-:Y:S01]  /*169b0*/  SEL R6, R73, R4, !P1 ;  /* 0x0000000449067207 */ /* 0x000fe20004800000 */
[----:B------:R-:W-:Y:S01]  /*169c0*/  @P0 IMAD.MOV.U32 R4, RZ, RZ, R71 ;  /* 0x000000ffff040224 */ /* 0x000fe200078e0047 */
[----:B------:R0:W-:Y:S04]  /*169d0*/  STL [R1+0x1d4], R52 ;  /* 0x0001d43401007387 */ /* 0x0001e80000100800 */
[----:B0-----:R-:W2:Y:S04]  /*169e0*/  LDL.LU R52, [R1+0x178] ;  /* 0x0001780001347983 */ /* 0x001ea80000300800 */
[----:B------:R0:W-:Y:S04]  /*169f0*/  STL [R1+0x530], R67 ;  /* 0x0005304301007387 */ /* 0x0001e80000100800 */
[----:B------:R-:W2:Y:S01]  /*16a00*/  LDL R47, [R1+0x10a4] ;  /* 0x0010a400012f7983 */ /* 0x000ea20000100800 */
[----:B0-----:R-:W-:Y:S01]  /*16a10*/  LEA.HI.X.SX32 R67, R5, R69, 0x1, P3 ;  /* 0x0000004505437211 */ /* 0x001fe200018f0eff */
[----:B------:R-:W-:-:S05]  /*16a20*/  @P0 IMAD.MOV.U32 R5, RZ, RZ, R92 ;  /* 0x000000ffff050224 */ /* 0x000fca00078e005c */
[----:B------:R0:W2:Y:S02]  /*16a30*/  @P0 LDG.E.U16 R70, desc[UR20][R4.64] ;  /* 0x0000001404460981 */ /* 0x0000a4000c1e1500 */
[----:B0-----:R-:W-:Y:S02]  /*16a40*/  @P0 IMAD.MOV.U32 R4, RZ, RZ, R66 ;  /* 0x000000ffff040224 */ /* 0x001fe400078e0042 */
[----:B------:R-:W-:-:S05]  /*16a50*/  @P0 IMAD.MOV.U32 R5, RZ, RZ, R67 ;  /* 0x000000ffff050224 */ /* 0x000fca00078e0043 */
[----:B------:R0:W2:Y:S01]  /*16a60*/  @P0 LDG.E.U16 R7, desc[UR20][R4.64] ;  /* 0x0000001404070981 */ /* 0x0000a2000c1e1500 */
[----:B------:R-:W-:-:S13]  /*16a70*/  ISETP.GT.U32.AND P5, PT, R68, R61, PT ;  /* 0x0000003d4400720c */ /* 0x000fda0003fa4070 */
[----:B------:R-:W-:-:S05]  /*16a80*/  @!P5 IMAD.IADD R61, R61, 0x1, -R68 ;  /* 0x000000013d3dd824 */ /* 0x000fca00078e0a44 */
[C---:B------:R-:W-:Y:S01]  /*16a90*/  ISETP.GT.U32.AND P5, PT, R68.reuse, R61, PT ;  /* 0x0000003d4400720c */ /* 0x040fe20003fa4070 */
[----:B---3--:R3:W-:Y:S01]  /*16aa0*/  STL [R1+0x1d0], R65 ;  /* 0x0001d04101007387 */ /* 0x0087e20000100800 */
[----:B------:R-:W-:Y:S01]  /*16ab0*/  ISETP.GT.U32.AND P4, PT, R68, R64, PT ;  /* 0x000000404400720c */ /* 0x000fe20003f84070 */
[----:B------:R-:W-:Y:S01]  /*16ac0*/  IMAD R6, R6, UR11, RZ ;  /* 0x0000000b06067c24 */ /* 0x000fe2000f8e02ff */
[----:B------:R-:W-:Y:S01]  /*16ad0*/  PRMT R59, RZ, 0x7610, R59 ;  /* 0x00007610ff3b7816 */ /* 0x000fe2000000003b */
[----:B------:R-:W1:Y:S01]  /*16ae0*/  LDCU UR11, c[0x0][0x3b0] ;  /* 0x00007600ff0b77ac */ /* 0x000e620008000800 */
[----:B---3--:R-:W3:Y:S07]  /*16af0*/  LDL.LU R65, [R1+0x180] ;  /* 0x0001800001417983 */ /* 0x008eee0000300800 */
[----:B------:R-:W-:Y:S01]  /*16b00*/  @!P5 IMAD.IADD R61, R61, 0x1, -R68 ;  /* 0x000000013d3dd824 */ /* 0x000fe200078e0a44 */
[----:B----4-:R-:W-:Y:S01]  /*16b10*/  ISETP.GE.AND P5, PT, R57, RZ, PT ;  /* 0x000000ff3900720c */ /* 0x010fe20003fa6270 */
[----:B------:R4:W-:Y:S02]  /*16b20*/  STL [R1+0x164], R62 ;  /* 0x0001643e01007387 */ /* 0x0009e40000100800 */
[----:B0-----:R-:W-:-:S02]  /*16b30*/  IMAD.MOV.U32 R4, RZ, RZ, R61 ;  /* 0x000000ffff047224 */ /* 0x001fc400078e003d */
[----:B----4-:R-:W4:Y:S04]  /*16b40*/  LDL.LU R62, [R1+0x188] ;  /* 0x00018800013e7983 */ /* 0x010f280000300800 */
[----:B------:R-:W-:Y:S04]  /*16b50*/  STL [R1+0x564], R71 ;  /* 0x0005644701007387 */ /* 0x000fe80000100800 */
[----:B------:R-:W-:Y:S04]  /*16b60*/  STL [R1+0x594], R66 ;  /* 0x0005944201007387 */ /* 0x000fe80000100800 */
[----:B------:R-:W4:Y:S04]  /*16b70*/  LDL R57, [R1+0x1058] ;  /* 0x0010580001397983 */ /* 0x000f280000100800 */
[----:B------:R-:W-:Y:S01]  /*16b80*/  STL [R1+0x560], R92 ;  /* 0x0005605c01007387 */ /* 0x000fe20000100800 */
[----:B------:R-:W-:-:S03]  /*16b90*/  @!P5 IMAD.MOV R4, RZ, RZ, -R4 ;  /* 0x000000ffff04d224 */ /* 0x000fc600078e0a04 */
[----:B------:R-:W-:Y:S04]  /*16ba0*/  STL [R1+0x16c], R61 ;  /* 0x00016c3d01007387 */ /* 0x000fe80000100800 */
[----:B------:R-:W-:Y:S01]  /*16bb0*/  STL [R1+0x590], R67 ;  /* 0x0005904301007387 */ /* 0x000fe20000100800 */
[----:B------:R-:W-:Y:S01]  /*16bc0*/  @!P4 IMAD.IADD R64, R64, 0x1, -R68 ;  /* 0x000000014040c824 */ /* 0x000fe200078e0a44 */
[----:B------:R-:W-:-:S03]  /*16bd0*/  SEL R5, R73, R4, !P1 ;  /* 0x0000000449057207 */ /* 0x000fc60004800000 */
[----:B------:R-:W-:Y:S02]  /*16be0*/  IMAD.MOV.U32 R4, RZ, RZ, R64 ;  /* 0x000000ffff047224 */ /* 0x000fe400078e0040 */
[----:B------:R-:W-:Y:S01]  /*16bf0*/  IMAD R5, R5, UR12, RZ ;  /* 0x0000000c05057c24 */ /* 0x000fe2000f8e02ff */
[----:B------:R-:W-:Y:S01]  /*16c00*/  PRMT R56, RZ, 0x7610, R56 ;  /* 0x00007610ff387816 */ /* 0x000fe20000000038 */
[----:B------:R-:W0:Y:S01]  /*16c10*/  LDCU UR12, c[0x0][0x3b0] ;  /* 0x00007600ff0c77ac */ /* 0x000e220008000800 */
[----:B--2---:R-:W-:Y:S02]  /*16c20*/  ISETP.GE.AND P6, PT, R47, RZ, PT ;  /* 0x000000ff2f00720c */ /* 0x004fe40003fc6270 */
[----:B------:R-:W2:Y:S11]  /*16c30*/  LDL.LU R47, [R1+0x194] ;  /* 0x00019400012f7983 */ /* 0x000eb60000300800 */
[----:B------:R-:W-:Y:S01]  /*16c40*/  @!P6 IMAD.MOV R4, RZ, RZ, -R4 ;  /* 0x000000ffff04e224 */ /* 0x000fe200078e0a04 */
[----:B------:R0:W-:Y:S02]  /*16c50*/  STL [R1+0x164], R7 ;  /* 0x0001640701007387 */ /* 0x0001e40000100800 */
[----:B0-----:R-:W-:-:S02]  /*16c60*/  LEA R7, P5, R6, R72, 0x1 ;  /* 0x0000004806077211 */ /* 0x001fc400078a08ff */
[----:B------:R-:W-:Y:S02]  /*16c70*/  STL [R1+0x174], R64 ;  /* 0x0001744001007387 */ /* 0x000fe40000100800 */
[----:B------:R-:W-:Y:S02]  /*16c80*/  LEA.HI.X.SX32 R61, R6, R69, 0x1, P5 ;  /* 0x00000045063d7211 */ /* 0x000fe400028f0eff */
[----:B------:R0:W-:Y:S01]  /*16c90*/  STL [R1+0x5c4], R7 ;  /* 0x0005c40701007387 */ /* 0x0001e20000100800 */
[----:B------:R-:W-:Y:S01]  /*16ca0*/  @P0 IMAD.MOV.U32 R6, RZ, RZ, R7 ;  /* 0x000000ffff060224 */ /* 0x000fe200078e0007 */
[----:B------:R-:W-:Y:S02]  /*16cb0*/  SEL R4, R73, R4, !P1 ;  /* 0x0000000449047207 */ /* 0x000fe40004800000 */
[----:B------:R-:W-:Y:S01]  /*16cc0*/  LEA R66, P6, R5, R72, 0x1 ;  /* 0x0000004805427211 */ /* 0x000fe200078c08ff */
[----:B0-----:R-:W-:-:S05]  /*16cd0*/  @P0 IMAD.MOV.U32 R7, RZ, RZ, R61 ;  /* 0x000000ffff070224 */ /* 0x001fca00078e003d */
[----:B------:R1:W2:Y:S01]  /*16ce0*/  @P0 LDG.E.U16 R59, desc[UR20][R6.64] ;  /* 0x00000014063b0981 */ /* 0x0002a2000c1e1500 */
[----:B------:R-:W-:Y:S01]  /*16cf0*/  LEA.HI.X.SX32 R5, R5, R69, 0x1, P6 ;  /* 0x0000004505057211 */ /* 0x000fe200030f0eff */
[----:B-1----:R-:W-:Y:S01]  /*16d00*/  IMAD R6, R4, UR4, RZ ;  /* 0x0000000404067c24 */ /* 0x002fe2000f8e02ff */
[C---:B------:R-:W-:Y:S01]  /*16d10*/  ISETP.GT.U32.AND P3, PT, R68.reuse, R52, PT ;  /* 0x000000344400720c */ /* 0x040fe20003f64070 */
[----:B------:R-:W-:Y:S01]  /*16d20*/  @P0 IMAD.MOV.U32 R4, RZ, RZ, R66 ;  /* 0x000000ffff040224 */ /* 0x000fe200078e0042 */
[----:B---3--:R-:W-:Y:S01]  /*16d30*/  ISETP.GT.U32.AND P4, PT, R68, R65, PT ;  /* 0x000000414400720c */ /* 0x008fe20003f84070 */
[----:B------:R0:W-:Y:S01]  /*16d40*/  STL [R1+0x5c0], R61 ;  /* 0x0005c03d01007387 */ /* 0x0001e20000100800 */
[----:B------:R-:W-:Y:S01]  /*16d50*/  PRMT R7, RZ, 0x7610, R7 ;  /* 0x00007610ff077816 */ /* 0x000fe20000000007 */
[----:B------:R-:W1:Y:S02]  /*16d60*/  LDCU UR4, c[0x0][0x3b0] ;  /* 0x00007600ff0477ac */ /* 0x000e640008000800 */
[----:B------:R3:W2:Y:S06]  /*16d70*/  @P0 LDG.E.U16 R56, desc[UR20][R4.64] ;  /* 0x0000001404380981 */ /* 0x0006ac000c1e1500 */
[--C-:B------:R-:W-:Y:S01]  /*16d80*/  @!P3 IMAD.IADD R52, R52, 0x1, -R68.reuse ;  /* 0x000000013434b824 */ /* 0x100fe200078e0a44 */
[----:B0-----:R-:W2:Y:S04]  /*16d90*/  LDL R61, [R1+0x10d4] ;  /* 0x0010d400013d7983 */ /* 0x001ea80000100800 */
[----:B------:R-:W-:Y:S01]  /*16da0*/  ISETP.GT.U32.AND P3, PT, R68, R52, PT ;  /* 0x000000344400720c */ /* 0x000fe20003f64070 */
[--C-:B------:R-:W-:Y:S01]  /*16db0*/  @!P4 IMAD.IADD R65, R65, 0x1, -R68.reuse ;  /* 0x000000014141c824 */ /* 0x100fe200078e0a44 */
[----:B----4-:R-:W-:Y:S01]  /*16dc0*/  ISETP.GE.AND P4, PT, R57, RZ, PT ;  /* 0x000000ff3900720c */ /* 0x010fe20003f86270 */
[----:B------:R-:W4:Y:S04]  /*16dd0*/  LDL.LU R64, [R1+0x1a0] ;  /* 0x0001a00001407983 */ /* 0x000f280000300800 */
[----:B------:R-:W-:Y:S06]  /*16de0*/  STL [R1+0x1c8], R70 ;  /* 0x0001c84601007387 */ /* 0x000fec0000100800 */
[----:B------:R-:W-:-:S04]  /*16df0*/  @!P3 IMAD.IADD R52, R52, 0x1, -R68 ;  /* 0x000000013434b824 */ /* 0x000fc800078e0a44 */
[----:B---3--:R-:W-:-:S04]  /*16e00*/  IMAD.MOV.U32 R4, RZ, RZ, R52 ;  /* 0x000000ffff047224 */ /* 0x008fc800078e0034 */
[----:B------:R-:W-:Y:S01]  /*16e10*/  @!P4 IMAD.MOV R4, RZ, RZ, -R4 ;  /* 0x000000ffff04c224 */ /* 0x000fe200078e0a04 */
[----:B--2---:R0:W-:Y:S04]  /*16e20*/  STL [R1+0x15c], R59 ;  /* 0x00015c3b01007387 */ /* 0x0041e80000100800 */
[----:B0-----:R-:W2:Y:S04]  /*16e30*/  LDL R59, [R1+0x1068] ;  /* 0x00106800013b7983 */ /* 0x001ea80000100800 */
[----:B------:R-:W-:Y:S04]  /*16e40*/  STL [R1+0x5f4], R66 ;  /* 0x0005f44201007387 */ /* 0x000fe80000100800 */
[----:B------:R-:W3:Y:S04]  /*16e50*/  LDL.LU R57, [R1+0x1a4] ;  /* 0x0001a40001397983 */ /* 0x000ee80000300800 */
[----:B------:R0:W-:Y:S04]  /*16e60*/  STL [R1+0x5f0], R5 ;  /* 0x0005f00501007387 */ /* 0x0001e80000100800 */
[----:B------:R1:W-:Y:S01]  /*16e70*/  STL [R1+0x178], R52 ;  /* 0x0001783401007387 */ /* 0x0003e20000100800 */
[----:B0-----:R-:W-:-:S03]  /*16e80*/  LEA R5, P3, R6, R72, 0x1 ;  /* 0x0000004806057211 */ /* 0x001fc600078608ff */
[----:B-1----:R-:W2:Y:S04]  /*16e90*/  LDL R52, [R1+0x1128] ;  /* 0x0011280001347983 */ /* 0x002ea80000100800 */
[----:B------:R-:W-:Y:S04]  /*16ea0*/  STL [R1+0x624], R5 ;  /* 0x0006240501007387 */ /* 0x000fe80000100800 */
[----:B------:R0:W-:Y:S02]  /*16eb0*/  STL [R1+0x154], R56 ;  /* 0x0001543801007387 */ /* 0x0001e40000100800 */
[----:B0-----:R-:W-:-:S02]  /*16ec0*/  LEA.HI.X.SX32 R56, R6, R69, 0x1, P3 ;  /* 0x0000004506387211 */ /* 0x001fc400018f0eff */
[----:B------:R-:W-:Y:S01]  /*16ed0*/  SEL R6, R73, R4, !P1 ;  /* 0x0000000449067207 */ /* 0x000fe20004800000 */
[----:B------:R-:W-:Y:S02]  /*16ee0*/  @P0 IMAD.MOV.U32 R4, RZ, RZ, R5 ;  /* 0x000000ffff040224 */ /* 0x000fe400078e0005 */
[----:B------:R-:W-:-:S05]  /*16ef0*/  @P0 IMAD.MOV.U32 R5, RZ, RZ, R56 ;  /* 0x000000ffff050224 */ /* 0x000fca00078e0038 */
[----:B------:R0:W2:Y:S01]  /*16f00*/  @P0 LDG.E.U16 R7, desc[UR20][R4.64] ;  /* 0x0000001404070981 */ /* 0x0000a2000c1e1500 */
[----:B------:R-:W-:-:S13]  /*16f10*/  ISETP.GT.U32.AND P5, PT, R68, R62, PT ;  /* 0x0000003e4400720c */ /* 0x000fda0003fa4070 */
[----:B------:R-:W-:Y:S01]  /*16f20*/  @!P5 IMAD.IADD R62, R62, 0x1, -R68 ;  /* 0x000000013e3ed824 */ /* 0x000fe200078e0a44 */
[----:B------:R-:W-:-:S04]  /*16f30*/  ISETP.GT.U32.AND P5, PT, R68, R65, PT ;  /* 0x000000414400720c */ /* 0x000fc80003fa4070 */
[----:B------:R-:W-:Y:S01]  /*16f40*/  ISETP.GT.U32.AND P6, PT, R68, R62, PT ;  /* 0x0000003e4400720c */ /* 0x000fe20003fc4070 */
[----:B------:R-:W-:Y:S01]  /*16f50*/  IMAD R6, R6, UR5, RZ ;  /* 0x0000000506067c24 */ /* 0x000fe2000f8e02ff */
[----:B------:R1:W-:Y:S01]  /*16f60*/  STL [R1+0x620], R56 ;  /* 0x0006203801007387 */ /* 0x0003e20000100800 */
[----:B------:R-:W-:Y:S01]  /*16f70*/  ISETP.GE.AND P3, PT, R61, RZ, PT ;  /* 0x000000ff3d00720c */ /* 0x000fe20003f66270 */
[----:B------:R-:W2:Y:S02]  /*16f80*/  LDCU UR5, c[0x0][0x3b0] ;  /* 0x00007600ff0577ac */ /* 0x000ea40008000800 */
[----:B------:R-:W3:Y:S03]  /*16f90*/  LDL R61, [R1+0x1090] ;  /* 0x00109000013d7983 */ /* 0x000ee60000100800 */
[--C-:B------:R-:W-:Y:S01]  /*16fa0*/  @!P5 IMAD.IADD R65, R65, 0x1, -R68.reuse ;  /* 0x000000014141d824 */ /* 0x100fe200078e0a44 */
[----:B-1----:R-:W3:Y:S03]  /*16fb0*/  LDL.LU R56, [R1+0x1b4] ;  /* 0x0001b40001387983 */ /* 0x002ee60000300800 */
[----:B------:R-:W-:Y:S01]  /*16fc0*/  @!P6 IMAD.IADD R62, R62, 0x1, -R68 ;  /* 0x000000013e3ee824 */ /* 0x000fe200078e0a44 */
[----:B0-----:R-:W-:Y:S01]  /*16fd0*/  PRMT R4, RZ, 0x7610, R4 ;  /* 0x00007610ff047816 */ /* 0x001fe20000000004 */
[----:B--2---:R0:W-:Y:S04]  /*16fe0*/  STL [R1+0x150], R7 ;  /* 0x0001500701007387 */ /* 0x0041e80000100800 */
[----:B------:R-:W-:Y:S01]  /*16ff0*/  STL [R1+0x180], R65 ;  /* 0x0001804101007387 */ /* 0x000fe20000100800 */
[----:B0-----:R-:W-:-:S03]  /*17000*/  LEA R7, P6, R6, R72, 0x1 ;  /* 0x0000004806077211 */ /* 0x001fc600078c08ff */
[----:B------:R-:W-:Y:S01]  /*17010*/  STL [R1+0x188], R62 ;  /* 0x0001883e01007387 */ /* 0x000fe20000100800 */
[----:B------:R-:W-:-:S03]  /*17020*/  LEA.HI.X.SX32 R6, R6, R69, 0x1, P6 ;  /* 0x0000004506067211 */ /* 0x000fc600030f0eff */
[----:B------:R0:W-:Y:S04]  /*17030*/  STL [R1+0x654], R7 ;  /* 0x0006540701007387 */ /* 0x0001e80000100800 */
[----:B------:R1:W-:Y:S01]  /*17040*/  STL [R1+0x650], R6 ;  /* 0x0006500601007387 */ /* 0x0003e20000100800 */
[----:B0-----:R-:W-:-:S04]  /*17050*/  @P0 LOP3.LUT R7, R7, R6, RZ, 0x3c, !PT ;  /* 0x0000000607070212 */ /* 0x001fc800078e3cff */
[----:B-1----:R-:W-:-:S04]  /*17060*/  @P0 LOP3.LUT R6, R7, R6, RZ, 0x3c, !PT ;  /* 0x0000000607060212 */ /* 0x002fc800078e3cff */
[----:B------:R-:W-:-:S05]  /*17070*/  @P0 LOP3.LUT R7, R7, R6, RZ, 0x3c, !PT ;  /* 0x0000000607070212 */ /* 0x000fca00078e3cff */
[----:B------:R0:W2:Y:S01]  /*17080*/  @P0 LDG.E.U16 R4, desc[UR20][R6.64] ;  /* 0x0000001406040981 */ /* 0x0000a2000c1e1500 */
[C---:B------:R-:W-:Y:S01]  /*17090*/  ISETP.GT.U32.AND P4, PT, R68.reuse, R47, PT ;  /* 0x0000002f4400720c */ /* 0x040fe20003f84070 */
[----:B------:R-:W-:Y:S01]  /*170a0*/  IMAD.MOV.U32 R5, RZ, RZ, R65 ;  /* 0x000000ffff057224 */ /* 0x000fe200078e0041 */
[----:B---3--:R-:W-:-:S03]  /*170b0*/  ISETP.GT.U32.AND P6, PT, R68, R57, PT ;  /* 0x000000394400720c */ /* 0x008fc60003fc4070 */
[----:B------:R-:W-:-:S08]  /*170c0*/  @!P3 IMAD.MOV R5, RZ, RZ, -R5 ;  /* 0x000000ffff05b224 */ /* 0x000fd000078e0a05 */
[----:B------:R-:W-:Y:S01]  /*170d0*/  @!P4 IMAD.IADD R47, R47, 0x1, -R68 ;  /* 0x000000012f2fc824 */ /* 0x000fe200078e0a44 */
[----:B------:R-:W-:Y:S02]  /*170e0*/  ISETP.GE.AND P4, PT, R59, RZ, PT ;  /* 0x000000ff3b00720c */ /* 0x000fe40003f86270 */
[----:B------:R-:W-:Y:S01]  /*170f0*/  SEL R5, R73, R5, !P1 ;  /* 0x0000000549057207 */ /* 0x000fe20004800000 */
[----:B------:R-:W3:Y:S01]  /*17100*/  LDL.LU R59, [R1+0x1b8] ;  /* 0x0001b800013b7983 */ /* 0x000ee20000300800 */
[----:B------:R-:W-:-:S03]  /*17110*/  ISETP.GT.U32.AND P3, PT, R68, R47, PT ;  /* 0x0000002f4400720c */ /* 0x000fc60003f64070 */
[----:B0-----:R-:W-:Y:S01]  /*17120*/  IMAD R6, R5, UR4, RZ ;  /* 0x0000000405067c24 */ /* 0x001fe2000f8e02ff */
[----:B------:R-:W-:Y:S01]  /*17130*/  PRMT R45, RZ, 0x7610, R45 ;  /* 0x00007610ff2d7816 */ /* 0x000fe2000000002d */
[----:B------:R-:W-:Y:S01]  /*17140*/  @!P6 IMAD.IADD R57, R57, 0x1, -R68 ;  /* 0x000000013939e824 */ /* 0x000fe200078e0a44 */
[----:B----4-:R-:W-:Y:S01]  /*17150*/  ISETP.GT.U32.AND P5, PT, R68, R64, PT ;  /* 0x000000404400720c */ /* 0x010fe20003fa4070 */
[----:B------:R-:W0:Y:S01]  /*17160*/  LDCU UR4, c[0x0][0x3b0] ;  /* 0x00007600ff0477ac */ /* 0x000e220008000800 */
[----:B------:R-:W-:-:S05]  /*17170*/  LEA R7, P6, R6, R72, 0x1 ;  /* 0x0000004806077211 */ /* 0x000fca00078c08ff */
[----:B------:R-:W-:Y:S01]  /*17180*/  @!P3 IMAD.IADD R47, R47, 0x1, -R68 ;  /* 0x000000012f2fb824 */ /* 0x000fe200078e0a44 */
        /* <DEDUP_REMOVED lines=10> */
[----:B----4-:R-:W-:-:S04]  /*17230*/  @P0 LOP3.LUT R6, R7, R6, RZ, 0x3c, !PT ;  /* 0x0000000607060212 */ /* 0x010fc800078e3cff */
[----:B------:R-:W-:-:S05]  /*17240*/  @P0 LOP3.LUT R7, R7, R6, RZ, 0x3c, !PT ;  /* 0x0000000607070212 */ /* 0x000fca00078e3cff */
[----:B------:R1:W4:Y:S01]  /*17250*/  @P0 LDG.E.U16 R45, desc[UR20][R6.64] ;  /* 0x00000014062d0981 */ /* 0x000322000c1e1500 */
[----:B------:R-:W-:Y:S01]  /*17260*/  @!P5 IMAD.IADD R64, R64, 0x1, -R68 ;  /* 0x000000014040d824 */ /* 0x000fe200078e0a44 */
[----:B------:R-:W-:-:S04]  /*17270*/  SEL R4, R73, R4, !P1 ;  /* 0x0000000449047207 */ /* 0x000fc80004800000 */
[----:B------:R-:W-:Y:S01]  /*17280*/  ISETP.GT.U32.AND P5, PT, R68, R64, PT ;  /* 0x000000404400720c */ /* 0x000fe20003fa4070 */
[----:B------:R-:W-:Y:S01]  /*17290*/  IMAD R4, R4, UR5, RZ ;  /* 0x0000000504047c24 */ /* 0x000fe2000f8e02ff */
[----:B------:R-:W-:Y:S01]  /*172a0*/  ISETP.GE.AND P3, PT, R61, RZ, PT ;  /* 0x000000ff3d00720c */ /* 0x000fe20003f66270 */
[----:B------:R-:W-:Y:S01]  /*172b0*/  IMAD.MOV.U32 R5, RZ, RZ, R47 ;  /* 0x000000ffff057224 */ /* 0x000fe200078e002f */
[----:B------:R-:W-:Y:S01]  /*172c0*/  PRMT R60, RZ, 0x7610, R60 ;  /* 0x00007610ff3c7816 */ /* 0x000fe2000000003c */
[----:B------:R-:W0:Y:S01]  /*172d0*/  LDCU UR5, c[0x0][0x3b0] ;  /* 0x00007600ff0577ac */ /* 0x000e220008000800 */
[----:B------:R-:W-:Y:S01]  /*172e0*/  LEA R61, P6, R4, R72, 0x1 ;  /* 0x00000048043d7211 */ /* 0x000fe200078c08ff */
[----:B------:R-:W-:-:S03]  /*172f0*/  @!P4 IMAD.MOV R5, RZ, RZ, -R5 ;  /* 0x000000ffff05c224 */ /* 0x000fc600078e0a05 */
[----:B------:R-:W-:Y:S02]  /*17300*/  LEA.HI.X.SX32 R62, R4, R69, 0x1, P6 ;  /* 0x00000045043e7211 */ /* 0x000fe400030f0eff */
[----:B------:R-:W-:Y:S01]  /*17310*/  ISETP.GT.U32.AND P4, PT, R68, R57, PT ;  /* 0x000000394400720c */ /* 0x000fe20003f84070 */
[----:B------:R-:W-:Y:S02]  /*17320*/  @!P5 IMAD.IADD R64, R64, 0x1, -R68 ;  /* 0x000000014040d824 */ /* 0x000fe400078e0a44 */
[----:B-1----:R-:W-:Y:S02]  /*17330*/  @P0 IMAD.MOV.U32 R6, RZ, RZ, R61 ;  /* 0x000000ffff060224 */ /* 0x002fe400078e003d */
[----:B------:R-:W-:Y:S01]  /*17340*/  @P0 IMAD.MOV.U32 R7, RZ, RZ, R62 ;  /* 0x000000ffff070224 */ /* 0x000fe200078e003e */
[----:B---3--:R-:W-:Y:S01]  /*17350*/  ISETP.GT.U32.AND P6, PT, R68, R59, PT ;  /* 0x0000003b4400720c */ /* 0x008fe20003fc4070 */
[----:B------:R-:W-:-:S03]  /*17360*/  IMAD.MOV.U32 R4, RZ, RZ, R64 ;  /* 0x000000ffff047224 */ /* 0x000fc600078e0040 */
[----:B------:R1:W3:Y:S01]  /*17370*/  @P0 LDG.E.U16 R60, desc[UR20][R6.64] ;  /* 0x00000014063c0981 */ /* 0x0002e2000c1e1500 */
[----:B------:R-:W-:Y:S02]  /*17380*/  @!P3 IMAD.MOV R4, RZ, RZ, -R4 ;  /* 0x000000ffff04b224 */ /* 0x000fe400078e0a04 */
[----:B------:R-:W-:Y:S01]  /*17390*/  @!P4 IMAD.IADD R57, R57, 0x1, -R68 ;  /* 0x000000013939c824 */ /* 0x000fe200078e0a44 */
[C---:B-1----:R-:W-:Y:S02]  /*173a0*/  SEL R6, R73.reuse, R5, !P1 ;  /* 0x0000000549067207 */ /* 0x042fe40004800000 */
[----:B------:R-:W-:-:S03]  /*173b0*/  SEL R5, R73, R4, !P1 ;  /* 0x0000000449057207 */ /* 0x000fc60004800000 */
[----:B------:R-:W-:Y:S01]  /*173c0*/  IMAD R6, R6, UR11, RZ ;  /* 0x0000000b06067c24 */ /* 0x000fe2000f8e02ff */
[----:B------:R1:W-:Y:S01]  /*173d0*/  STL [R1+0x1a0], R64 ;  /* 0x0001a04001007387 */ /* 0x0003e20000100800 */
[----:B------:R-:W-:Y:S01]  /*173e0*/  @!P6 IMAD.IADD R59, R59, 0x1, -R68 ;  /* 0x000000013b3be824 */ /* 0x000fe200078e0a44 */
[----:B------:R-:W-:Y:S01]  /*173f0*/  PRMT R63, RZ, 0x7610, R63 ;  /* 0x00007610ff3f7816 */ /* 0x000fe2000000003f */
[----:B------:R-:W-:Y:S01]  /*17400*/  IMAD.MOV.U32 R4, RZ, RZ, R57 ;  /* 0x000000ffff047224 */ /* 0x000fe200078e0039 */
[----:B------:R-:W3:Y:S01]  /*17410*/  LDL R47, [R1+0x1170] ;  /* 0x00117000012f7983 */ /* 0x000ee20000100800 */
[----:B0-----:R-:W-:Y:S01]  /*17420*/  IMAD R5, R5, UR4, RZ ;  /* 0x0000000405057c24 */ /* 0x001fe2000f8e02ff */
[----:B------:R-:W-:Y:S01]  /*17430*/  PRMT R7, RZ, 0x7610, R7 ;  /* 0x00007610ff077816 */ /* 0x000fe20000000007 */
[----:B------:R-:W0:Y:S01]  /*17440*/  LDCU UR4, c[0x0][0x3b0] ;  /* 0x00007600ff0477ac */ /* 0x000e220008000800 */
[----:B-1----:R-:W-:Y:S01]  /*17450*/  LEA R64, P6, R6, R72, 0x1 ;  /* 0x0000004806407211 */ /* 0x002fe200078c08ff */
[----:B------:R1:W-:Y:S01]  /*17460*/  STL [R1+0x6b4], R61 ;  /* 0x0006b43d01007387 */ /* 0x0003e20000100800 */
[----:B------:R-:W-:Y:S01]  /*17470*/  ISETP.GT.U32.AND P5, PT, R68, R56, PT ;  /* 0x000000384400720c */ /* 0x000fe20003fa4070 */
[----:B------:R-:W0:Y:S01]  /*17480*/  LDCU UR11, c[0x0][0x3b0] ;  /* 0x00007600ff0b77ac */ /* 0x000e220008000800 */
[----:B------:R-:W-:-:S02]  /*17490*/  LEA.HI.X.SX32 R65, R6, R69, 0x1, P6 ;  /* 0x0000004506417211 */ /* 0x000fc400030f0eff */
[----:B--2---:R-:W-:-:S13]  /*174a0*/  ISETP.GE.AND P3, PT, R52, RZ, PT ;  /* 0x000000ff3400720c */ /* 0x004fda0003f66270 */
[----:B------:R-:W-:Y:S01]  /*174b0*/  @!P3 IMAD.MOV R4, RZ, RZ, -R4 ;  /* 0x000000ffff04b224 */ /* 0x000fe200078e0a04 */
[----:B-1----:R-:W-:-:S04]  /*174c0*/  LEA R61, P3, R5, R72, 0x1 ;  /* 0x00000048053d7211 */ /* 0x002fc800078608ff */
[----:B------:R-:W-:Y:S01]  /*174d0*/  SEL R6, R73, R4, !P1 ;  /* 0x0000000449067207 */ /* 0x000fe20004800000 */
[----:B------:R-:W-:Y:S01]  /*174e0*/  @P0 IMAD.MOV.U32 R4, RZ, RZ, R64 ;  /* 0x000000ffff040224 */ /* 0x000fe200078e0040 */
[----:B----4-:R1:W-:Y:S04]  /*174f0*/  STL [R1+0x144], R45 ;  /* 0x0001442d01007387 */ /* 0x0103e80000100800 */
[----:B-1----:R-:W2:Y:S04]  /*17500*/  LDL.LU R45, [R1+0x1c4] ;  /* 0x0001c400012d7983 */ /* 0x002ea80000300800 */
[----:B------:R1:W-:Y:S04]  /*17510*/  STL [R1+0x6b0], R62 ;  /* 0x0006b03e01007387 */ /* 0x0003e80000100800 */
[----:B------:R-:W4:Y:S01]  /*17520*/  LDL R52, [R1+0x1194] ;  /* 0x0011940001347983 */ /* 0x000f220000100800 */
[----:B-1----:R-:W-:Y:S01]  /*17530*/  LEA.HI.X.SX32 R62, R5, R69, 0x1, P3 ;  /* 0x00000045053e7211 */ /* 0x002fe200018f0eff */
[----:B------:R-:W-:-:S05]  /*17540*/  @P0 IMAD.MOV.U32 R5, RZ, RZ, R65 ;  /* 0x000000ffff050224 */ /* 0x000fca00078e0041 */
[----:B------:R1:W2:Y:S02]  /*17550*/  @P0 LDG.E.U16 R63, desc[UR20][R4.64] ;  /* 0x00000014043f0981 */ /* 0x0002a4000c1e1500 */
[----:B-1----:R-:W-:Y:S02]  /*17560*/  @P0 IMAD.MOV.U32 R4, RZ, RZ, R61 ;  /* 0x000000ffff040224 */ /* 0x002fe400078e003d */
[----:B------:R-:W-:-:S05]  /*17570*/  @P0 IMAD.MOV.U32 R5, RZ, RZ, R62 ;  /* 0x000000ffff050224 */ /* 0x000fca00078e003e */
[----:B------:R1:W2:Y:S01]  /*17580*/  @P0 LDG.E.U16 R7, desc[UR20][R4.64] ;  /* 0x0000001404070981 */ /* 0x0002a2000c1e1500 */
[----:B------:R-:W-:-:S05]  /*17590*/  @!P5 IMAD.IADD R56, R56, 0x1, -R68 ;  /* 0x000000013838d824 */ /* 0x000fca00078e0a44 */
[C---:B------:R-:W-:Y:S01]  /*175a0*/  ISETP.GT.U32.AND P5, PT, R68.reuse, R56, PT ;  /* 0x000000384400720c */ /* 0x040fe20003fa4070 */
[----:B---3--:R3:W-:Y:S01]  /*175b0*/  STL [R1+0x13c], R60 ;  /* 0x00013c3c01007387 */ /* 0x0087e20000100800 */
[----:B------:R-:W-:Y:S01]  /*175c0*/  ISETP.GT.U32.AND P4, PT, R68, R59, PT ;  /* 0x0000003b4400720c */ /* 0x000fe20003f84070 */
[----:B------:R-:W-:Y:S01]  /*175d0*/  IMAD R6, R6, UR5, RZ ;  /* 0x0000000506067c24 */ /* 0x000fe2000f8e02ff */
[----:B------:R-:W-:Y:S01]  /*175e0*/  PRMT R50, RZ, 0x7610, R50 ;  /* 0x00007610ff327816 */ /* 0x000fe20000000032 */
[----:B------:R-:W0:Y:S01]  /*175f0*/  LDCU UR5, c[0x0][0x3b0] ;  /* 0x00007600ff0577ac */ /* 0x000e220008000800 */
[----:B---3--:R-:W3:Y:S07]  /*17600*/  LDL.LU R60, [R1+0x1d8] ;  /* 0x0001d800013c7983 */ /* 0x008eee0000300800 */
[----:B------:R-:W-:Y:S01]  /*17610*/  @!P5 IMAD.IADD R56, R56, 0x1, -R68 ;  /* 0x000000013838d824 */ /* 0x000fe200078e0a44 */
[----:B------:R-:W-:Y:S01]  /*17620*/  ISETP.GE.AND P5, PT, R47, RZ, PT ;  /* 0x000000ff2f00720c */ /* 0x000fe20003fa6270 */
[----:B------:R0:W-:Y:S02]  /*17630*/  STL [R1+0x1a4], R57 ;  /* 0x0001a43901007387 */ /* 0x0001e40000100800 */
[----:B-1----:R-:W-:-:S02]  /*17640*/  IMAD.MOV.U32 R4, RZ, RZ, R56 ;  /* 0x000000ffff047224 */ /* 0x002fc400078e0038 */
[----:B0-----:R-:W3:Y:S04]  /*17650*/  LDL.LU R57, [R1+0x1e8] ;  /* 0x0001e80001397983 */ /* 0x001ee80000300800 */
[----:B------:R-:W-:Y:S04]  /*17660*/  STL [R1+0x6e4], R64 ;  /* 0x0006e44001007387 */ /* 0x000fe80000100800 */
[----:B------:R-:W-:Y:S04]  /*17670*/  STL [R1+0x714], R61 ;  /* 0x0007143d01007387 */ /* 0x000fe80000100800 */
[----:B------:R-:W3:Y:S04]  /*17680*/  LDL R47, [R1+0x1174] ;  /* 0x00117400012f7983 */ /* 0x000ee80000100800 */
        /* <DEDUP_REMOVED lines=10> */
[----:B----4-:R-:W-:Y:S02]  /*17730*/  ISETP.GE.AND P6, PT, R52, RZ, PT ;  /* 0x000000ff3400720c */ /* 0x010fe40003fc6270 */
[----:B------:R-:W4:Y:S11]  /*17740*/  LDL.LU R52, [R1+0x1ec] ;  /* 0x0001ec0001347983 */ /* 0x000f360000300800 */
[----:B------:R-:W-:Y:S01]  /*17750*/  @!P6 IMAD.MOV R4, RZ, RZ, -R4 ;  /* 0x000000ffff04e224 */ /* 0x000fe200078e0a04 */
[----:B--2---:R1:W-:Y:S02]  /*17760*/  STL [R1+0x130], R7 ;  /* 0x0001300701007387 */ /* 0x0043e40000100800 */
[----:B-1----:R-:W-:-:S02]  /*17770*/  LEA R7, P5, R6, R72, 0x1 ;  /* 0x0000004806077211 */ /* 0x002fc400078a08ff */
[----:B------:R-:W-:Y:S02]  /*17780*/  STL [R1+0x1b8], R59 ;  /* 0x0001b83b01007387 */ /* 0x000fe40000100800 */
[----:B------:R-:W-:Y:S02]  /*17790*/  LEA.HI.X.SX32 R56, R6, R69, 0x1, P5 ;  /* 0x0000004506387211 */ /* 0x000fe400028f0eff */
[----:B------:R1:W-:Y:S01]  /*177a0*/  STL [R1+0x744], R7 ;  /* 0x0007440701007387 */ /* 0x0003e20000100800 */
[----:B------:R-:W-:Y:S01]  /*177b0*/  @P0 IMAD.MOV.U32 R6, RZ, RZ, R7 ;  /* 0x000000ffff060224 */ /* 0x000fe200078e0007 */
[----:B------:R-:W-:Y:S02]  /*177c0*/  SEL R4, R73, R4, !P1 ;  /* 0x0000000449047207 */ /* 0x000fe40004800000 */
[----:B------:R-:W-:Y:S01]  /*177d0*/  LEA R61, P6, R5, R72, 0x1 ;  /* 0x00000048053d7211 */ /* 0x000fe200078c08ff */
[----:B-1----:R-:W-:-:S05]  /*177e0*/  @P0 IMAD.MOV.U32 R7, RZ, RZ, R56 ;  /* 0x000000ffff070224 */ /* 0x002fca00078e0038 */
[----:B------:R1:W2:Y:S01]  /*177f0*/  @P0 LDG.E.U16 R50, desc[UR20][R6.64] ;  /* 0x0000001406320981 */ /* 0x0002a2000c1e1500 */
[----:B------:R-:W-:Y:S01]  /*17800*/  LEA.HI.X.SX32 R5, R5, R69, 0x1, P6 ;  /* 0x0000004505057211 */ /* 0x000fe200030f0eff */
[----:B-1----:R-:W-:Y:S01]  /*17810*/  IMAD R6, R4, UR4, RZ ;  /* 0x0000000404067c24 */ /* 0x002fe2000f8e02ff */
[C---:B------:R-:W-:Y:S01]  /*17820*/  ISETP.GT.U32.AND P3, PT, R68.reuse, R45, PT ;  /* 0x0000002d4400720c */ /* 0x040fe20003f64070 */
[----:B------:R-:W-:Y:S01]  /*17830*/  @P0 IMAD.MOV.U32 R4, RZ, RZ, R61 ;  /* 0x000000ffff040224 */ /* 0x000fe200078e003d */
[C---:B---3--:R-:W-:Y:S01]  /*17840*/  ISETP.GT.U32.AND P4, PT, R68.reuse, R60, PT ;  /* 0x0000003c4400720c */ /* 0x048fe20003f84070 */
[----:B------:R1:W-:Y:S01]  /*17850*/  STL [R1+0x740], R56 ;  /* 0x0007403801007387 */ /* 0x0003e20000100800 */
[----:B------:R-:W-:Y:S01]  /*17860*/  PRMT R7, RZ, 0x7610, R7 ;  /* 0x00007610ff077816 */ /* 0x000fe20000000007 */
[----:B------:R-:W3:Y:S02]  /*17870*/  LDCU UR4, c[0x0][0x3b0] ;  /* 0x00007600ff0477ac */ /* 0x000ee40008000800 */
[----:B------:R0:W3:Y:S06]  /*17880*/  @P0 LDG.E.U16 R54, desc[UR20][R4.64] ;  /* 0x0000001404360981 */ /* 0x0000ec000c1e1500 */
[--C-:B------:R-:W-:Y:S01]  /*17890*/  @!P3 IMAD.IADD R45, R45, 0x1, -R68.reuse ;  /* 0x000000012d2db824 */ /* 0x100fe200078e0a44 */
[----:B-1----:R-:W3:Y:S04]  /*178a0*/  LDL R56, [R1+0x11a0] ;  /* 0x0011a00001387983 */ /* 0x002ee80000100800 */
[----:B------:R-:W-:Y:S01]  /*178b0*/  ISETP.GT.U32.AND P3, PT, R68, R45, PT ;  /* 0x0000002d4400720c */ /* 0x000fe20003f64070 */
[--C-:B------:R-:W-:Y:S01]  /*178c0*/  @!P4 IMAD.IADD R60, R60, 0x1, -R68.reuse ;  /* 0x000000013c3cc824 */ /* 0x100fe200078e0a44 */
[----:B------:R-:W-:Y:S01]  /*178d0*/  ISETP.GE.AND P4, PT, R47, RZ, PT ;  /* 0x000000ff2f00720c */ /* 0x000fe20003f86270 */
[----:B------:R-:W3:Y:S04]  /*178e0*/  LDL.LU R59, [R1+0x1cc] ;  /* 0x0001cc00013b7983 */ /* 0x000ee80000300800 */
[----:B------:R-:W-:Y:S06]  /*178f0*/  STL [R1+0x134], R63 ;  /* 0x0001343f01007387 */ /* 0x000fec0000100800 */
[----:B------:R-:W-:-:S04]  /*17900*/  @!P3 IMAD.IADD R45, R45, 0x1, -R68 ;  /* 0x000000012d2db824 */ /* 0x000fc800078e0a44 */
[----:B0-----:R-:W-:-:S04]  /*17910*/  IMAD.MOV.U32 R4, RZ, RZ, R45 ;  /* 0x000000ffff047224 */ /* 0x001fc800078e002d */
[----:B------:R-:W-:Y:S01]  /*17920*/  @!P4 IMAD.MOV R4, RZ, RZ, -R4 ;  /* 0x000000ffff04c224 */ /* 0x000fe200078e0a04 */
[----:B--2---:R0:W-:Y:S04]  /*17930*/  STL [R1+0x128], R50 ;  /* 0x0001283201007387 */ /* 0x0041e80000100800 */
[----:B0-----:R-:W2:Y:S04]  /*17940*/  LDL R50, [R1+0x11c4] ;  /* 0x0011c40001327983 */ /* 0x001ea80000100800 */
[----:B------:R-:W-:Y:S04]  /*17950*/  STL [R1+0x774], R61 ;  /* 0x0007743d01007387 */ /* 0x000fe80000100800 */
[----:B------:R-:W2:Y:S04]  /*17960*/  LDL.LU R47, [R1+0x1b0] ;  /* 0x0001b000012f7983 */ /* 0x000ea80000300800 */
[----:B------:R0:W-:Y:S04]  /*17970*/  STL [R1+0x770], R5 ;  /* 0x0007700501007387 */ /* 0x0001e80000100800 */
[----:B------:R1:W-:Y:S01]  /*17980*/  STL [R1+0x1c4], R45 ;  /* 0x0001c42d01007387 */ /* 0x0003e20000100800 */
[----:B0-----:R-:W-:-:S03]  /*17990*/  LEA R5, P3, R6, R72, 0x1 ;  /* 0x0000004806057211 */ /* 0x001fc600078608ff */
[----:B-1----:R-:W2:Y:S04]  /*179a0*/  LDL R45, [R1+0x11f4] ;  /* 0x0011f400012d7983 */ /* 0x002ea80000100800 */
[----:B------:R-:W-:Y:S04]  /*179b0*/  STL [R1+0x7a4], R5 ;  /* 0x0007a40501007387 */ /* 0x000fe80000100800 */
[----:B---3--:R0:W-:Y:S02]  /*179c0*/  STL [R1+0x124], R54 ;  /* 0x0001243601007387 */ /* 0x0081e40000100800 */
[----:B0-----:R-:W-:-:S02]  /*179d0*/  LEA.HI.X.SX32 R54, R6, R69, 0x1, P3 ;  /* 0x0000004506367211 */ /* 0x001fc400018f0eff */
[----:B------:R-:W-:Y:S01]  /*179e0*/  SEL R6, R73, R4, !P1 ;  /* 0x0000000449067207 */ /* 0x000fe20004800000 */
[----:B------:R-:W-:Y:S02]  /*179f0*/  @P0 IMAD.MOV.U32 R4, RZ, RZ, R5 ;  /* 0x000000ffff040224 */ /* 0x000fe400078e0005 */
[----:B------:R-:W-:-:S05]  /*17a00*/  @P0 IMAD.MOV.U32 R5, RZ, RZ, R54 ;  /* 0x000000ffff050224 */ /* 0x000fca00078e0036 */
[----:B------:R0:W3:Y:S01]  /*17a10*/  @P0 LDG.E.U16 R7, desc[UR20][R4.64] ;  /* 0x0000001404070981 */ /* 0x0000e2000c1e1500 */
        /* <DEDUP_REMOVED lines=8> */
[----:B------:R-:W2:Y:S03]  /*17aa0*/  LDL R56, [R1+0x1220] ;  /* 0x0012200001387983 */ /* 0x000ea60000100800 */
[--C-:B------:R-:W-:Y:S01]  /*17ab0*/  @!P5 IMAD.IADD R60, R60, 0x1, -R68.reuse ;  /* 0x000000013c3cd824 */ /* 0x100fe200078e0a44 */
[----:B-1----:R-:W2:Y:S03]  /*17ac0*/  LDL.LU R54, [R1+0x1a8] ;  /* 0x0001a80001367983 */ /* 0x002ea60000300800 */
[----:B------:R-:W-:Y:S01]  /*17ad0*/  @!P6 IMAD.IADD R57, R57, 0x1, -R68 ;  /* 0x000000013939e824 */ /* 0x000fe200078e0a44 */
[----:B0-----:R-:W-:Y:S01]  /*17ae0*/  PRMT R4, RZ, 0x7610, R4 ;  /* 0x00007610ff047816 */ /* 0x001fe20000000004 */
[----:B---3--:R0:W-:Y:S04]  /*17af0*/  STL [R1+0x120], R7 ;  /* 0x0001200701007387 */ /* 0x0081e80000100800 */
        /* <DEDUP_REMOVED lines=9> */
[----:B------:R0:W3:Y:S01]  /*17b90*/  @P0 LDG.E.U16 R4, desc[UR20][R6.64] ;  /* 0x0000001406040981 */ /* 0x0000e2000c1e1500 */
[C---:B----4-:R-:W-:Y:S01]  /*17ba0*/  ISETP.GT.U32.AND P4, PT, R68.reuse, R52, PT ;  /* 0x000000344400720c */ /* 0x050fe20003f84070 */
[----:B------:R-:W-:Y:S01]  /*17bb0*/  IMAD.MOV.U32 R5, RZ, RZ, R60 ;  /* 0x000000ffff057224 */ /* 0x000fe200078e003c */
[----:B--2---:R-:W-:-:S03]  /*17bc0*/  ISETP.GT.U32.AND P6, PT, R68, R47, PT ;  /* 0x0000002f4400720c */ /* 0x004fc60003fc4070 */
[----:B------:R-:W-:-:S08]  /*17bd0*/  @!P3 IMAD.MOV R5, RZ, RZ, -R5 ;  /* 0x000000ffff05b224 */ /* 0x000fd000078e0a05 */
[----:B------:R-:W-:Y:S01]  /*17be0*/  @!P4 IMAD.IADD R52, R52, 0x1, -R68 ;  /* 0x000000013434c824 */ /* 0x000fe200078e0a44 */
[----:B------:R-:W-:Y:S02]  /*17bf0*/  ISETP.GE.AND P4, PT, R50, RZ, PT ;  /* 0x000000ff3200720c */ /* 0x000fe40003f86270 */
[----:B------:R-:W-:Y:S01]  /*17c00*/  SEL R5, R73, R5, !P1 ;  /* 0x0000000549057207 */ /* 0x000fe20004800000 */
[----:B------:R-:W2:Y:S01]  /*17c10*/  LDL.LU R50, [R1+0x190] ;  /* 0x0001900001327983 */ /* 0x000ea20000300800 */
[----:B------:R-:W-:-:S03]  /*17c20*/  ISETP.GT.U32.AND P3, PT, R68, R52, PT ;  /* 0x000000344400720c */ /* 0x000fc60003f64070 */
[----:B0-----:R-:W-:Y:S01]  /*17c30*/  IMAD R6, R5, UR4, RZ ;  /* 0x0000000405067c24 */ /* 0x001fe2000f8e02ff */
[----:B------:R-:W-:Y:S01]  /*17c40*/  PRMT R18, RZ, 0x7610, R18 ;  /* 0x00007610ff127816 */ /* 0x000fe20000000012 */
[----:B------:R-:W-:Y:S01]  /*17c50*/  @!P6 IMAD.IADD R47, R47, 0x1, -R68 ;  /* 0x000000012f2fe824 */ /* 0x000fe200078e0a44 */
[----:B------:R-:W-:Y:S01]  /*17c60*/  ISETP.GT.U32.AND P5, PT, R68, R59, PT ;  /* 0x0000003b4400720c */ /* 0x000fe20003fa4070 */
[----:B------:R-:W0:Y:S01]  /*17c70*/  LDCU UR4, c[0x0][0x3b0] ;  /* 0x00007600ff0477ac */ /* 0x000e220008000800 */
[----:B------:R-:W-:-:S05]  /*17c80*/  LEA R7, P6, R6, R72, 0x1 ;  /* 0x0000004806077211 */ /* 0x000fca00078c08ff */
[----:B------:R-:W-:Y:S01]  /*17c90*/  @!P3 IMAD.IADD R52, R52, 0x1, -R68 ;  /* 0x000000013434b824 */ /* 0x000fe200078e0a44 */
[----:B------:R-:W-:Y:S01]  /*17ca0*/  LEA.HI.X.SX32 R6, R6, R69, 0x1, P6 ;  /* 0x0000004506067211 */ /* 0x000fe200030f0eff */
[----:B---3--:R1:W-:Y:S02]  /*17cb0*/  STL [R1+0x118], R4 ;  /* 0x0001180401007387 */ /* 0x0083e40000100800 */
[----:B-1----:R-:W-:-:S04]  /*17cc0*/  IMAD.MOV.U32 R4, RZ, RZ, R57 ;  /* 0x000000ffff047224 */ /* 0x002fc800078e0039 */
[----:B------:R-:W-:Y:S01]  /*17cd0*/  @!P4 IMAD.MOV R4, RZ, RZ, -R4 ;  /* 0x000000ffff04c224 */ /* 0x000fe200078e0a04 */
[----:B------:R-:W-:Y:S02]  /*17ce0*/  ISETP.GE.AND P4, PT, R45, RZ, PT ;  /* 0x000000ff2d00720c */ /* 0x000fe40003f86270 */
[----:B------:R-:W3:Y:S04]  /*17cf0*/  LDL R45, [R1+0x1200] ;  /* 0x00120000012d7983 */ /* 0x000ee80000100800 */
        /* <DEDUP_REMOVED lines=18> */
[C---:B------:R-:W-:Y:S01]  /*17e20*/  ISETP.GT.U32.AND P4, PT, R68.reuse, R47, PT ;  /* 0x0000002f4400720c */ /* 0x040fe20003f84070 */
[----:B------:R-:W-:Y:S02]  /*17e30*/  @!P5 IMAD.IADD R59, R59, 0x1, -R68 ;  /* 0x000000013b3bd824 */ /* 0x000fe400078e0a44 */
[----:B-1----:R-:W-:Y:S02]  /*17e40*/  @P0 IMAD.MOV.U32 R6, RZ, RZ, R56 ;  /* 0x000000ffff060224 */ /* 0x002fe400078e0038 */
[----:B------:R-:W-:Y:S01]  /*17e50*/  @P0 IMAD.MOV.U32 R7, RZ, RZ, R57 ;  /* 0x000000ffff070224 */ /* 0x000fe200078e0039 */
[----:B--2---:R-:W-:Y:S01]  /*17e60*/  ISETP.GT.U32.AND P6, PT, R68, R50, PT ;  /* 0x000000324400720c */ /* 0x004fe20003fc4070 */
[----:B------:R-:W-:-:S03]  /*17e70*/  IMAD.MOV.U32 R4, RZ, RZ, R59 ;  /* 0x000000ffff047224 */ /* 0x000fc600078e003b */
[----:B------:R1:W2:Y:S01]  /*17e80*/  @P0 LDG.E.U16 R49, desc[UR20][R6.64] ;  /* 0x0000001406310981 */ /* 0x0002a2000c1e1500 */
        /* <DEDUP_REMOVED lines=9> */
[----:B------:R-:W-:Y:S01]  /*17f20*/  PRMT R7, RZ, 0x7610, R7 ;  /* 0x00007610ff077816 */ /* 0x000fe20000000007 */
[----:B0-----:R-:W-:Y:S01]  /*17f30*/  IMAD R5, R5, UR4, RZ ;  /* 0x0000000405057c24 */ /* 0x001fe2000f8e02ff */
[----:B------:R-:W-:Y:S01]  /*17f40*/  ISETP.GT.U32.AND P5, PT, R68, R54, PT ;  /* 0x000000364400720c */ /* 0x000fe20003fa4070 */
[----:B------:R-:W0:Y:S01]  /*17f50*/  LDCU UR4, c[0x0][0x3b0] ;  /* 0x00007600ff0477ac */ /* 0x000e220008000800 */
[C---:B-1----:R-:W-:Y:S01]  /*17f60*/  LEA R59, P6, R6.reuse, R72, 0x1 ;  /* 0x00000048063b7211 */ /* 0x042fe200078c08ff */
[----:B------:R-:W1:Y:S03]  /*17f70*/  LDCU UR11, c[0x0][0x3b0] ;  /* 0x00007600ff0b77ac */ /* 0x000e660008000800 */
[----:B------:R-:W-:-:S02]  /*17f80*/  LEA.HI.X.SX32 R60, R6, R69, 0x1, P6 ;  /* 0x00000045063c7211 */ /* 0x000fc400030f0eff */
[----:B---3--:R-:W-:-:S13]  /*17f90*/  ISETP.GE.AND P3, PT, R45, RZ, PT ;  /* 0x000000ff2d00720c */ /* 0x008fda0003f66270 */
[----:B------:R-:W-:-:S05]  /*17fa0*/  @!P3 IMAD.MOV R4, RZ, RZ, -R4 ;  /* 0x000000ffff04b224 */ /* 0x000fca00078e0a04 */
[----:B------:R-:W-:Y:S01]  /*17fb0*/  SEL R6, R73, R4, !P1 ;  /* 0x0000000449067207 */ /* 0x000fe20004800000 */
[----:B------:R-:W-:Y:S01]  /*17fc0*/  @P0 IMAD.MOV.U32 R4, RZ, RZ, R59 ;  /* 0x000000ffff040224 */ /* 0x000fe200078e003b */
[----:B----4-:R3:W-:Y:S04]  /*17fd0*/  STL [R1+0x114], R18 ;  /* 0x0001141201007387 */ /* 0x0107e80000100800 */
[----:B---3--:R-:W3:Y:S04]  /*17fe0*/  LDL R18, [R1+0x1224] ;  /* 0x0012240001127983 */ /* 0x008ee80000100800 */
[----:B------:R4:W-:Y:S04]  /*17ff0*/  STL [R1+0x834], R56 ;  /* 0x0008343801007387 */ /* 0x0009e80000100800 */
[----:B------:R-:W3:Y:S01]  /*18000*/  LDL.LU R52, [R1+0x184] ;  /* 0x0001840001347983 */ /* 0x000ee20000300800 */
[----:B----4-:R-:W-:-:S03]  /*18010*/  LEA R56, P3, R5, R72, 0x1 ;  /* 0x0000004805387211 */ /* 0x010fc600078608ff */
[----:B------:R4:W-:Y:S04]  /*18020*/  STL [R1+0x830], R57 ;  /* 0x0008303901007387 */ /* 0x0009e80000100800 */
[----:B------:R-:W3:Y:S01]  /*18030*/  LDL R45, [R1+0x1254] ;  /* 0x00125400012d7983 */ /* 0x000ee20000100800 */
[----:B----4-:R-:W-:Y:S01]  /*18040*/  LEA.HI.X.SX32 R57, R5, R69, 0x1, P3 ;  /* 0x0000004505397211 */ /* 0x010fe200018f0eff */
[----:B------:R-:W-:-:S05]  /*18050*/  @P0 IMAD.MOV.U32 R5, RZ, RZ, R60 ;  /* 0x000000ffff050224 */ /* 0x000fca00078e003c */
[----:B------:R4:W3:Y:S02]  /*18060*/  @P0 LDG.E.U16 R58, desc[UR20][R4.64] ;  /* 0x00000014043a0981 */ /* 0x0008e4000c1e1500 */
[----:B----4-:R-:W-:Y:S02]  /*18070*/  @P0 IMAD.MOV.U32 R4, RZ, RZ, R56 ;  /* 0x000000ffff040224 */ /* 0x010fe400078e0038 */
[----:B------:R-:W-:-:S05]  /*18080*/  @P0 IMAD.MOV.U32 R5, RZ, RZ, R57 ;  /* 0x000000ffff050224 */ /* 0x000fca00078e0039 */
[----:B------:R4:W3:Y:S01]  /*18090*/  @P0 LDG.E.U16 R7, desc[UR20][R4.64] ;  /* 0x0000001404070981 */ /* 0x0008e2000c1e1500 */
[----:B------:R-:W-:-:S05]  /*180a0*/  @!P5 IMAD.IADD R54, R54, 0x1, -R68 ;  /* 0x000000013636d824 */ /* 0x000fca00078e0a44 */
[C---:B------:R-:W-:Y:S02]  /*180b0*/  ISETP.GT.U32.AND P5, PT, R68.reuse, R54, PT ;  /* 0x000000364400720c */ /* 0x040fe40003fa4070 */
[----:B------:R-:W-:Y:S01]  /*180c0*/  ISETP.GT.U32.AND P4, PT, R68, R50, PT ;  /* 0x000000324400720c */ /* 0x000fe20003f84070 */
[----:B--2---:R2:W-:Y:S01]  /*180d0*/  STL [R1+0x110], R49 ;  /* 0x0001103101007387 */ /* 0x0045e20000100800 */
[----:B------:R-:W-:Y:S01]  /*180e0*/  IMAD R6, R6, UR5, RZ ;  /* 0x0000000506067c24 */ /* 0x000fe2000f8e02ff */
[----:B------:R-:W-:Y:S01]  /*180f0*/  PRMT R36, RZ, 0x7610, R36 ;  /* 0x00007610ff247816 */ /* 0x000fe20000000024 */
[----:B------:R-:W0:Y:S01]  /*18100*/  LDCU UR5, c[0x0][0x3b0] ;  /* 0x00007600ff0577ac */ /* 0x000e220008000800 */
[----:B--2---:R-:W2:Y:S06]  /*18110*/  LDL.LU R49, [R1+0x17c] ;  /* 0x00017c0001317983 */ /* 0x004eac0000300800 */
[----:B------:R-:W-:Y:S01]  /*18120*/  @!P5 IMAD.IADD R54, R54, 0x1, -R68 ;  /* 0x000000013636d824 */ /* 0x000fe200078e0a44 */
[----:B------:R0:W-:Y:S03]  /*18130*/  STL [R1+0x1b0], R47 ;  /* 0x0001b02f01007387 */ /* 0x0001e60000100800 */
[----:B----4-:R-:W-:Y:S01]  /*18140*/  IMAD.MOV.U32 R4, RZ, RZ, R54 ;  /* 0x000000ffff047224 */ /* 0x010fe200078e0036 */
[----:B0-----:R-:W4:Y:S04]  /*18150*/  LDL.LU R47, [R1+0x168] ;  /* 0x00016800012f7983 */ /* 0x001f280000300800 */
[----:B------:R-:W-:Y:S04]  /*18160*/  STL [R1+0x864], R59 ;  /* 0x0008643b01007387 */ /* 0x000fe80000100800 */
[----:B------:R-:W-:Y:S01]  /*18170*/  STL [R1+0x894], R56 ;  /* 0x0008943801007387 */ /* 0x000fe20000100800 */
[----:B------:R-:W-:Y:S01]  /*18180*/  @!P4 IMAD.IADD R50, R50, 0x1, -R68 ;  /* 0x000000013232c824 */ /* 0x000fe200078e0a44 */
[----:B---3--:R-:W-:-:S02]  /*18190*/  ISETP.GE.AND P5, PT, R18, RZ, PT ;  /* 0x000000ff1200720c */ /* 0x008fc40003fa6270 */
[----:B------:R-:W3:Y:S04]  /*181a0*/  LDL R18, [R1+0x1288] ;  /* 0x0012880001127983 */ /* 0x000ee80000100800 */
[----:B------:R-:W-:Y:S04]  /*181b0*/  STL [R1+0x860], R60 ;  /* 0x0008603c01007387 */ /* 0x000fe80000100800 */
[----:B------:R0:W-:Y:S04]  /*181c0*/  STL [R1+0x1a8], R54 ;  /* 0x0001a83601007387 */ /* 0x0001e80000100800 */
[----:B------:R-:W-:Y:S04]  /*181d0*/  STL [R1+0x890], R57 ;  /* 0x0008903901007387 */ /* 0x000fe80000100800 */
[----:B0-----:R-:W4:Y:S01]  /*181e0*/  LDL R54, [R1+0x12ac] ;  /* 0x0012ac0001367983 */ /* 0x001f220000100800 */
[----:B------:R-:W-:-:S03]  /*181f0*/  ISETP.GE.AND P6, PT, R45, RZ, PT ;  /* 0x000000ff2d00720c */ /* 0x000fc60003fc6270 */
[----:B------:R0:W-:Y:S02]  /*18200*/  STL [R1+0x104], R7 ;  /* 0x0001040701007387 */ /* 0x0001e40000100800 */
[C---:B0-----:R-:W-:Y:S02]  /*18210*/  LEA R7, P4, R6.reuse, R72, 0x1 ;  /* 0x0000004806077211 */ /* 0x041fe400078808ff */
[----:B------:R-:W-:Y:S02]  /*18220*/  STL [R1+0x190], R50 ;  /* 0x0001903201007387 */ /* 0x000fe40000100800 */
[----:B------:R-:W-:Y:S02]  /*18230*/  LEA.HI.X.SX32 R45, R6, R69, 0x1, P4 ;  /* 0x00000045062d7211 */ /* 0x000fe400020f0eff */
[----:B------:R0:W-:Y:S01]  /*18240*/  STL [R1+0x8c4], R7 ;  /* 0x0008c40701007387 */ /* 0x0001e20000100800 */
[----:B------:R-:W-:Y:S02]  /*18250*/  @P0 IMAD.MOV.U32 R6, RZ, RZ, R7 ;  /* 0x000000ffff060224 */ /* 0x000fe400078e0007 */
[----:B0-----:R-:W-:-:S05]  /*18260*/  @P0 IMAD.MOV.U32 R7, RZ, RZ, R45 ;  /* 0x000000ffff070224 */ /* 0x001fca00078e002d */
[----:B------:R0:W4:Y:S01]  /*18270*/  @P0 LDG.E.U16 R36, desc[UR20][R6.64] ;  /* 0x0000001406240981 */ /* 0x000122000c1e1500 */
[C---:B------:R-:W-:Y:S01]  /*18280*/  ISETP.GT.U32.AND P3, PT, R68.reuse, R52, PT ;  /* 0x000000344400720c */ /* 0x040fe20003f64070 */
[----:B------:R-:W-:Y:S01]  /*18290*/  @!P5 IMAD.MOV R4, RZ, RZ, -R4 ;  /* 0x000000ffff04d224 */ /* 0x000fe200078e0a04 */
[----:B--2---:R-:W-:-:S04]  /*182a0*/  ISETP.GT.U32.AND P5, PT, R68, R49, PT ;  /* 0x000000314400720c */ /* 0x004fc80003fa4070 */
[----:B------:R-:W-:Y:S01]  /*182b0*/  SEL R5, R73, R4, !P1 ;  /* 0x0000000449057207 */ /* 0x000fe20004800000 */
[----:B------:R-:W-:-:S06]  /*182c0*/  IMAD.MOV.U32 R4, RZ, RZ, R50 ;  /* 0x000000ffff047224 */ /* 0x000fcc00078e0032 */
[----:B------:R-:W-:Y:S02]  /*182d0*/  @!P3 IMAD.IADD R52, R52, 0x1, -R68 ;  /* 0x000000013434b824 */ /* 0x000fe400078e0a44 */
[----:B------:R-:W-:Y:S02]  /*182e0*/  @!P6 IMAD.MOV R4, RZ, RZ, -R4 ;  /* 0x000000ffff04e224 */ /* 0x000fe400078e0a04 */
[----:B------:R-:W-:Y:S01]  /*182f0*/  IMAD R5, R5, UR12, RZ ;  /* 0x0000000c05057c24 */ /* 0x000fe2000f8e02ff */
[----:B------:R-:W-:Y:S01]  /*18300*/  ISETP.GT.U32.AND P3, PT, R68, R52, PT ;  /* 0x000000344400720c */ /* 0x000fe20003f64070 */
[----:B------:R-:W-:Y:S01]  /*18310*/  @!P5 IMAD.IADD R49, R49, 0x1, -R68 ;  /* 0x000000013131d824 */ /* 0x000fe200078e0a44 */
[----:B------:R-:W-:Y:S01]  /*18320*/  SEL R4, R73, R4, !P1 ;  /* 0x0000000449047207 */ /* 0x000fe20004800000 */
[----:B------:R-:W-:Y:S01]  /*18330*/  STL [R1+0x8c0], R45 ;  /* 0x0008c02d01007387 */ /* 0x000fe20000100800 */
[C---:B------:R-:W-:Y:S01]  /*18340*/  LEA R56, P6, R5.reuse, R72, 0x1 ;  /* 0x0000004805387211 */ /* 0x040fe200078c08ff */
[----:B------:R-:W2:Y:S01]  /*18350*/  LDCU UR12, c[0x0][0x3b0] ;  /* 0x00007600ff0c77ac */ /* 0x000ea20008000800 */
[----:B------:R-:W-:Y:S01]  /*18360*/  PRMT R55, RZ, 0x7610, R55 ;  /* 0x00007610ff377816 */ /* 0x000fe20000000037 */
[----:B0-----:R-:W-:Y:S01]  /*18370*/  IMAD R6, R4, UR4, RZ ;  /* 0x0000000404067c24 */ /* 0x001fe2000f8e02ff */
[----:B------:R-:W2:Y:S01]  /*18380*/  LDL R50, [R1+0x12a8] ;  /* 0x0012a80001327983 */ /* 0x000ea20000100800 */
[----:B------:R-:W-:Y:S01]  /*18390*/  LEA.HI.X.SX32 R5, R5, R69, 0x1, P6 ;  /* 0x0000004505057211 */ /* 0x000fe200030f0eff */
[----:B------:R-:W-:Y:S01]  /*183a0*/  @P0 IMAD.MOV.U32 R4, RZ, RZ, R56 ;  /* 0x000000ffff040224 */ /* 0x000fe200078e0038 */
[----:B------:R-:W-:Y:S01]  /*183b0*/  PRMT R7, RZ, 0x7610, R7 ;  /* 0x00007610ff077816 */ /* 0x000fe20000000007 */
[----:B------:R-:W0:Y:S01]  /*183c0*/  LDCU UR4, c[0x0][0x3b0] ;  /* 0x00007600ff0477ac */ /* 0x000e220008000800 */
[----:B------:R-:W-:-:S02]  /*183d0*/  @!P3 IMAD.IADD R52, R52, 0x1, -R68 ;  /* 0x000000013434b824 */ /* 0x000fc400078e0a44 */
[----:B------:R1:W2:Y:S02]  /*183e0*/  @P0 LDG.E.U16 R55, desc[UR20][R4.64] ;  /* 0x0000001404370981 */ /* 0x0002a4000c1e1500 */
[----:B-1----:R-:W-:Y:S01]  /*183f0*/  IMAD.MOV.U32 R4, RZ, RZ, R52 ;  /* 0x000000ffff047224 */ /* 0x002fe200078e0034 */
[----:B---3--:R-:W-:-:S13]  /*18400*/  ISETP.GE.AND P5, PT, R18, RZ, PT ;  /* 0x000000ff1200720c */ /* 0x008fda0003fa6270 */
[----:B------:R-:W-:Y:S01]  /*18410*/  @!P5 IMAD.MOV R4, RZ, RZ, -R4 ;  /* 0x000000ffff04d224 */ /* 0x000fe200078e0a04 */
[----:B----4-:R1:W-:Y:S04]  /*18420*/  STL [R1+0x100], R36 ;  /* 0x0001002401007387 */ /* 0x0103e80000100800 */
[----:B-1----:R-:W3:Y:S04]  /*18430*/  LDL.LU R36, [R1+0x160] ;  /* 0x0001600001247983 */ /* 0x002ee80000300800 */
[----:B------:R-:W-:Y:S04]  /*18440*/  STL [R1+0x10c], R58 ;  /* 0x00010c3a01007387 */ /* 0x000fe80000100800 */
[----:B------:R-:W4:Y:S04]  /*18450*/  LDL.LU R18, [R1+0x14c] ;  /* 0x00014c0001127983 */ /* 0x000f280000300800 */
[----:B------:R-:W-:Y:S04]  /*18460*/  STL [R1+0x8f4], R56 ;  /* 0x0008f43801007387 */ /* 0x000fe80000100800 */
[----:B------:R-:W2:Y:S04]  /*18470*/  LDL.LU R45, [R1+0x230] ;  /* 0x00023000012d7983 */ /* 0x000ea80000300800 */
[----:B------:R1:W-:Y:S04]  /*18480*/  STL [R1+0x8f0], R5 ;  /* 0x0008f00501007387 */ /* 0x0003e80000100800 */
[----:B------:R0:W-:Y:S01]  /*18490*/  STL [R1+0x184], R52 ;  /* 0x0001843401007387 */ /* 0x0001e20000100800 */
[----:B-1----:R-:W-:-:S04]  /*184a0*/  LEA R5, P6, R6, R72, 0x1 ;  /* 0x0000004806057211 */ /* 0x002fc800078c08ff */
[----:B0-----:R-:W-:Y:S01]  /*184b0*/  LEA.HI.X.SX32 R52, R6, R69, 0x1, P6 ;  /* 0x0000004506347211 */ /* 0x001fe200030f0eff */
[----:B------:R0:W-:Y:S01]  /*184c0*/  STL [R1+0x924], R5 ;  /* 0x0009240501007387 */ /* 0x0001e20000100800 */
[----:B------:R-:W-:Y:S01]  /*184d0*/  SEL R6, R73, R4, !P1 ;  /* 0x0000000449067207 */ /* 0x000fe20004800000 */
[----:B------:R-:W-:Y:S02]  /*184e0*/  @P0 IMAD.MOV.U32 R4, RZ, RZ, R5 ;  /* 0x000000ffff040224 */ /* 0x000fe400078e0005 */
[----:B0-----:R-:W-:-:S05]  /*184f0*/  @P0 IMAD.MOV.U32 R5, RZ, RZ, R52 ;  /* 0x000000ffff050224 */ /* 0x001fca00078e0034 */
[----:B------:R0:W2:Y:S01]  /*18500*/  @P0 LDG.E.U16 R7, desc[UR20][R4.64] ;  /* 0x0000001404070981 */ /* 0x0000a2000c1e1500 */
[C---:B------:R-:W-:Y:S02]  /*18510*/  ISETP.GT.U32.AND P4, PT, R68.reuse, R47, PT ;  /* 0x0000002f4400720c */ /* 0x040fe40003f84070 */
[----:B------:R-:W-:Y:S02]  /*18520*/  ISETP.GT.U32.AND P3, PT, R68, R49, PT ;  /* 0x000000314400720c */ /* 0x000fe40003f64070 */
[----:B------:R-:W-:Y:S01]  /*18530*/  ISETP.GE.AND P6, PT, R54, RZ, PT ;  /* 0x000000ff3600720c */ /* 0x000fe20003fc6270 */
[----:B------:R-:W-:Y:S01]  /*18540*/  IMAD R6, R6, UR5, RZ ;  /* 0x0000000506067c24 */ /* 0x000fe2000f8e02ff */
[----:B------:R-:W3:Y:S01]  /*18550*/  LDL.LU R54, [R1+0x140] ;  /* 0x0001400001367983 */ /* 0x000ee20000300800 */
[----:B------:R-:W-:Y:S01]  /*18560*/  PRMT R40, RZ, 0x7610, R40 ;  /* 0x00007610ff287816 */ /* 0x000fe20000000028 */
[----:B------:R-:W1:Y:S05]  /*18570*/  LDCU UR5, c[0x0][0x3b0] ;  /* 0x00007600ff0577ac */ /* 0x000e6a0008000800 */
[----:B------:R-:W-:-:S05]  /*18580*/  @!P4 IMAD.IADD R47, R47, 0x1, -R68 ;  /* 0x000000012f2fc824 */ /* 0x000fca00078e0a44 */
[----:B------:R-:W-:Y:S01]  /*18590*/  ISETP.GT.U32.AND P4, PT, R68, R47, PT ;  /* 0x0000002f4400720c */ /* 0x000fe20003f84070 */
[----:B------:R-:W-:Y:S01]  /*185a0*/  @!P3 IMAD.IADD R49, R49, 0x1, -R68 ;  /* 0x000000013131b824 */ /* 0x000fe200078e0a44 */
[----:B------:R-:W-:Y:S03]  /*185b0*/  STL [R1+0x920], R52 ;  /* 0x0009203401007387 */ /* 0x000fe60000100800 */
[----:B0-----:R-:W-:Y:S01]  /*185c0*/  IMAD.MOV.U32 R4, RZ, RZ, R49 ;  /* 0x000000ffff047224 */ /* 0x001fe200078e0031 */
[----:B------:R-:W-:Y:S03]  /*185d0*/  STL [R1+0x17c], R49 ;  /* 0x00017c3101007387 */ /* 0x000fe60000100800 */
[----:B------:R-:W-:-:S04]  /*185e0*/  @!P6 IMAD.MOV R4, RZ, RZ, -R4 ;  /* 0x000000ffff04e224 */ /* 0x000fc800078e0a04 */
[----:B------:R-:W-:Y:S01]  /*185f0*/  @!P4 IMAD.IADD R47, R47, 0x1, -R68 ;  /* 0x000000012f2fc824 */ /* 0x000fe200078e0a44 */
[----:B--2---:R0:W-:Y:S04]  /*18600*/  STL [R1+0xf4], R7 ;  /* 0x0000f40701007387 */ /* 0x0041e80000100800 */
[----:B------:R-:W-:Y:S01]  /*18610*/  STL [R1+0x168], R47 ;  /* 0x0001682f01007387 */ /* 0x000fe20000100800 */
[----:B0-----:R-:W-:-:S03]  /*18620*/  LEA R7, P6, R6, R72, 0x1 ;  /* 0x0000004806077211 */ /* 0x001fc600078c08ff */
[----:B------:R0:W-:Y:S01]  /*18630*/  STL [R1+0xf8], R55 ;  /* 0x0000f83701007387 */ /* 0x0001e20000100800 */
[----:B------:R-:W-:-:S03]  /*18640*/  LEA.HI.X.SX32 R6, R6, R69, 0x1, P6 ;  /* 0x0000004506067211 */ /* 0x000fc600030f0eff */
[----:B0-----:R-:W2:Y:S04]  /*18650*/  LDL R55, [R1+0x1278] ;  /* 0x0012780001377983 */ /* 0x001ea80000100800 */
[----:B------:R0:W-:Y:S04]  /*18660*/  STL [R1+0x954], R7 ;  /* 0x0009540701007387 */ /* 0x0001e80000100800 */
[----:B------:R-:W2:Y:S01]  /*18670*/  LDL R52, [R1+0x1268] ;  /* 0x0012680001347983 */ /* 0x000ea20000100800 */
[----:B0-----:R-:W-:-:S03]  /*18680*/  @P0 LOP3.LUT R7, R7, R6, RZ, 0x3c, !PT ;  /* 0x0000000607070212 */ /* 0x001fc600078e3cff */
[----:B------:R0:W-:Y:S02]  /*18690*/  STL [R1+0x950], R6 ;  /* 0x0009500601007387 */ /* 0x0001e40000100800 */
[----:B0-----:R-:W-:-:S04]  /*186a0*/  @P0 LOP3.LUT R6, R7, R6, RZ, 0x3c, !PT ;  /* 0x0000000607060212 */ /* 0x001fc800078e3cff */
[----:B------:R-:W-:-:S05]  /*186b0*/  @P0 LOP3.LUT R7, R7, R6, RZ, 0x3c, !PT ;  /* 0x0000000607070212 */ /* 0x000fca00078e3cff */
[----:B------:R1:W2:Y:S01]  /*186c0*/  @P0 LDG.E.U16 R40, desc[UR20][R6.64] ;  /* 0x0000001406280981 */ /* 0x0002a2000c1e1500 */
[----:B------:R-:W-:Y:S01]  /*186d0*/  ISETP.GE.AND P3, PT, R50, RZ, PT ;  /* 0x000000ff3200720c */ /* 0x000fe20003f66270 */
[----:B------:R-:W-:Y:S01]  /*186e0*/  IMAD.MOV.U32 R5, RZ, RZ, R47 ;  /* 0x000000ffff057224 */ /* 0x000fe200078e002f */
[----:B------:R-:W-:Y:S01]  /*186f0*/  SEL R4, R73, R4, !P1 ;  /* 0x0000000449047207 */ /* 0x000fe20004800000 */
[----:B------:R-:W4:Y:S04]  /*18700*/  LDL.LU R50, [R1+0x12c] ;  /* 0x00012c0001327983 */ /* 0x000f280000300800 */
[----:B------:R-:W-:Y:S01]  /*18710*/  IMAD R4, R4, UR4, RZ ;  /* 0x0000000404047c24 */ /* 0x000fe2000f8e02ff */
[----:B------:R-:W4:Y:S01]  /*18720*/  LDL.LU R49, [R1+0xf0] ;  /* 0x0000f00001317983 */ /* 0x000f220000300800 */
[----:B------:R-:W-:Y:S01]  /*18730*/  PRMT R44, RZ, 0x7610, R44 ;  /* 0x00007610ff2c7816 */ /* 0x000fe2000000002c */
[----:B------:R-:W0:Y:S03]  /*18740*/  LDCU UR4, c[0x0][0x3b0] ;  /* 0x00007600ff0477ac */ /* 0x000e260008000800 */
[----:B------:R-:W-:-:S05]  /*18750*/  @!P3 IMAD.MOV R5, RZ, RZ, -R5 ;  /* 0x000000ffff05b224 */ /* 0x000fca00078e0a05 */
[----:B------:R-:W-:-:S05]  /*18760*/  SEL R5, R73, R5, !P1 ;  /* 0x0000000549057207 */ /* 0x000fca0004800000 */
[----:B-1----:R-:W-:Y:S01]  /*18770*/  IMAD R6, R5, UR5, RZ ;  /* 0x0000000505067c24 */ /* 0x002fe2000f8e02ff */
[----:B------:R-:W-:Y:S01]  /*18780*/  PRMT R7, RZ, 0x7610, R7 ;  /* 0x00007610ff077816 */ /* 0x000fe20000000007 */
[----:B------:R-:W1:Y:S01]  /*18790*/  LDCU UR5, c[0x0][0x3b0] ;  /* 0x00007600ff0577ac */ /* 0x000e620008000800 */
[----:B---3--:R-:W-:Y:S01]  /*187a0*/  ISETP.GT.U32.AND P5, PT, R68, R36, PT ;  /* 0x000000244400720c */ /* 0x008fe20003fa4070 */
[----:B--2---:R2:W-:Y:S02]  /*187b0*/  STL [R1+0xe8], R40 ;  /* 0x0000e82801007387 */ /* 0x0045e40000100800 */
[----:B--2---:R-:W-:-:S04]  /*187c0*/  LEA R40, P6, R4, R72, 0x1 ;  /* 0x0000004804287211 */ /* 0x004fc800078c08ff */
[----:B------:R-:W-:Y:S01]  /*187d0*/  LEA.HI.X.SX32 R56, R4, R69, 0x1, P6 ;  /* 0x0000004504387211 */ /* 0x000fe200030f0eff */
[----:B------:R-:W-:Y:S01]  /*187e0*/  @P0 IMAD.MOV.U32 R4, RZ, RZ, R40 ;  /* 0x000000ffff040224 */ /* 0x000fe200078e0028 */
[----:B------:R-:W-:-:S03]  /*187f0*/  LEA R47, P6, R6, R72, 0x1 ;  /* 0x00000048062f7211 */ /* 0x000fc600078c08ff */
[----:B------:R-:W-:Y:S01]  /*18800*/  @P0 IMAD.MOV.U32 R5, RZ, RZ, R56 ;  /* 0x000000ffff050224 */ /* 0x000fe200078e0038 */
[----:B------:R-:W-:-:S04]  /*18810*/  LEA.HI.X.SX32 R6, R6, R69, 0x1, P6 ;  /* 0x0000004506067211 */ /* 0x000fc800030f0eff */
[----:B------:R2:W3:Y:S04]  /*18820*/  @P0 LDG.E.U16 R44, desc[UR20][R4.64] ;  /* 0x00000014042c0981 */ /* 0x0004e8000c1e1500 */
[----:B------:R0:W-:Y:S04]  /*18830*/  STL [R1+0x984], R40 ;  /* 0x0009842801007387 */ /* 0x0001e80000100800 */
[----:B------:R-:W-:Y:S01]  /*18840*/  STL [R1+0x980], R56 ;  /* 0x0009803801007387 */ /* 0x000fe20000100800 */
[----:B--2---:R-:W-:Y:S02]  /*18850*/  @P0 IMAD.MOV.U32 R4, RZ, RZ, R47 ;  /* 0x000000ffff040224 */ /* 0x004fe400078e002f */
[----:B------:R-:W-:Y:S01]  /*18860*/  @P0 IMAD.MOV.U32 R5, RZ, RZ, R6 ;  /* 0x000000ffff050224 */ /* 0x000fe200078e0006 */
[----:B0-----:R-:W2:Y:S04]  /*18870*/  LDL R40, [R1+0x11b8] ;  /* 0x0011b80001287983 */ /* 0x001ea80000100800 */
[----:B------:R0:W2:Y:S01]  /*18880*/  @P0 LDG.E.U16 R7, desc[UR20][R4.64] ;  /* 0x0000001404070981 */ /* 0x0000a2000c1e1500 */
[----:B----4-:R-:W-:Y:S01]  /*18890*/  ISETP.GT.U32.AND P4, PT, R68, R18, PT ;  /* 0x000000124400720c */ /* 0x010fe20003f84070 */
[----:B------:R-:W-:Y:S01]  /*188a0*/  @!P5 IMAD.IADD R36, R36, 0x1, -R68 ;  /* 0x000000012424d824 */ /* 0x000fe200078e0a44 */
[----:B------:R-:W-:-:S04]  /*188b0*/  ISETP.GT.U32.AND P5, PT, R68, R45, PT ;  /* 0x0000002d4400720c */ /* 0x000fc80003fa4070 */
[----:B------:R-:W-:-:S07]  /*188c0*/  ISETP.GT.U32.AND P3, PT, R68, R36, PT ;  /* 0x000000244400720c */ /* 0x000fce0003f64070 */
[--C-:B------:R-:W-:Y:S01]  /*188d0*/  @!P4 IMAD.IADD R18, R18, 0x1, -R68.reuse ;  /* 0x000000011212c824 */ /* 0x100fe200078e0a44 */
[----:B------:R-:W-:Y:S01]  /*188e0*/  ISETP.GT.U32.AND P4, PT, R68, R54, PT ;  /* 0x000000364400720c */ /* 0x000fe20003f84070 */
[----:B------:R-:W-:-:S03]  /*188f0*/  @!P5 IMAD.IADD R45, R45, 0x1, -R68 ;  /* 0x000000012d2dd824 */ /* 0x000fc600078e0a44 */
[----:B------:R-:W-:Y:S01]  /*18900*/  ISETP.GT.U32.AND P5, PT, R68, R18, PT ;  /* 0x000000124400720c */ /* 0x000fe20003fa4070 */
[----:B------:R-:W-:Y:S01]  /*18910*/  @!P3 IMAD.IADD R36, R36, 0x1, -R68 ;  /* 0x000000012424b824 */ /* 0x000fe200078e0a44 */
[----:B------:R-:W-:Y:S02]  /*18920*/  ISETP.GE.AND P3, PT, R55, RZ, PT ;  /* 0x000000ff3700720c */ /* 0x000fe40003f66270 */
[----:B------:R-:W-:-:S05]  /*18930*/  ISETP.GE.AND P6, PT, R52, RZ, PT ;  /* 0x000000ff3400720c */ /* 0x000fca0003fc6270 */
[----:B------:R-:W-:Y:S01]  /*18940*/  @!P4 IMAD.IADD R54, R54, 0x1, -R68 ;  /* 0x000000013636c824 */ /* 0x000fe200078e0a44 */
[----:B------:R-:W-:Y:S01]  /*18950*/  ISETP.GT.U32.AND P4, PT, R68, R45, PT ;  /* 0x0000002d4400720c */ /* 0x000fe20003f84070 */
[----:B0-----:R-:W-:Y:S02]  /*18960*/  IMAD.MOV.U32 R5, RZ, RZ, R36 ;  /* 0x000000ffff057224 */ /* 0x001fe400078e0024 */
[----:B------:R-:W-:Y:S01]  /*18970*/  @!P5 IMAD.IADD R18, R18, 0x1, -R68 ;  /* 0x000000011212d824 */ /* 0x000fe200078e0a44 */
[C---:B------:R-:W-:Y:S01]  /*18980*/  ISETP.GT.U32.AND P5, PT, R68.reuse, R54, PT ;  /* 0x000000364400720c */ /* 0x040fe20003fa4070 */
[----:B------:R-:W-:Y:S01]  /*18990*/  @!P3 IMAD.MOV R5, RZ, RZ, -R5 ;  /* 0x000000ffff05b224 */ /* 0x000fe200078e0a05 */
[C---:B------:R-:W-:Y:S01]  /*189a0*/  ISETP.GT.U32.AND P3, PT, R68.reuse, R50, PT ;  /* 0x000000324400720c */ /* 0x040fe20003f64070 */
[----:B------:R-:W-:Y:S01]  /*189b0*/  IMAD.MOV.U32 R4, RZ, RZ, R18 ;  /* 0x000000ffff047224 */ /* 0x000fe200078e0012 */
[----:B------:R-:W-:Y:S02]  /*189c0*/  STL [R1+0x9b4], R47 ;  /* 0x0009b42f01007387 */ /* 0x000fe40000100800 */
[----:B------:R-:W-:Y:S01]  /*189d0*/  SEL R5, R73, R5, !P1 ;  /* 0x0000000549057207 */ /* 0x000fe20004800000 */
[----:B------:R-:W-:Y:S01]  /*189e0*/  @!P6 IMAD.MOV R4, RZ, RZ, -R4 ;  /* 0x000000ffff04e224 */ /* 0x000fe200078e0a04 */
[----:B------:R-:W-:Y:S01]  /*189f0*/  ISETP.GT.U32.AND P6, PT, R68, R49, PT ;  /* 0x000000314400720c */ /* 0x000fe20003fc4070 */
[----:B------:R-:W-:-:S04]  /*18a00*/  @!P4 IMAD.IADD R45, R45, 0x1, -R68 ;  /* 0x000000012d2dc824 */ /* 0x000fc800078e0a44 */
[--C-:B------:R-:W-:Y:S01]  /*18a10*/  @!P5 IMAD.IADD R54, R54, 0x1, -R68.reuse ;  /* 0x000000013636d824 */ /* 0x100fe200078e0a44 */
[----:B------:R-:W-:Y:S01]  /*18a20*/  SEL R4, R73, R4, !P1 ;  /* 0x0000000449047207 */ /* 0x000fe20004800000 */
[----:B------:R-:W-:-:S06]  /*18a30*/  @!P3 IMAD.IADD R50, R50, 0x1, -R68 ;  /* 0x000000013232b824 */ /* 0x000fcc00078e0a44 */
[----:B------:R-:W-:Y:S01]  /*18a40*/  @!P6 IMAD.IADD R49, R49, 0x1, -R68 ;  /* 0x000000013131e824 */ /* 0x000fe200078e0a44 */
[----:B------:R-:W-:Y:S02]  /*18a50*/  PRMT R53, RZ, 0x7610, R53 ;  /* 0x00007610ff357816 */ /* 0x000fe40000000035 */
[----:B------:R-:W-:Y:S01]  /*18a60*/  PRMT R8, RZ, 0x7610, R8 ;  /* 0x00007610ff087816 */ /* 0x000fe20000000008 */
[----:B---3--:R0:W-:Y:S04]  /*18a70*/  STL [R1+0xe4], R44 ;  /* 0x0000e42c01007387 */ /* 0x0081e80000100800 */
[----:B0-----:R-:W3:Y:S04]  /*18a80*/  LDL.LU R44, [R1+0x254] ;  /* 0x00025400012c7983 */ /* 0x001ee80000300800 */
[----:B------:R0:W-:Y:S01]  /*18a90*/  STL [R1+0x9b0], R6 ;  /* 0x0009b00601007387 */ /* 0x0001e20000100800 */
[----:B--2---:R-:W-:-:S03]  /*18aa0*/  ISETP.GE.AND P4, PT, R40, RZ, PT ;  /* 0x000000ff2800720c */ /* 0x004fc60003f86270 */
[----:B------:R2:W-:Y:S04]  /*18ab0*/  STL [R1+0x160], R36 ;  /* 0x0001602401007387 */ /* 0x0005e80000100800 */
[----:B------:R4:W-:Y:S01]  /*18ac0*/  STL [R1+0x14c], R18 ;  /* 0x00014c1201007387 */ /* 0x0009e20000100800 */
[----:B0-----:R-:W-:Y:S01]  /*18ad0*/  IMAD R6, R5, UR4, RZ ;  /* 0x0000000405067c24 */ /* 0x001fe2000f8e02ff */
[----:B------:R-:W0:Y:S02]  /*18ae0*/  LDCU UR4, c[0x0][0x3b0] ;  /* 0x00007600ff0477ac */ /* 0x000e240008000800 */
[----:B--2---:R-:W2:Y:S04]  /*18af0*/  LDL R36, [R1+0x1028] ;  /* 0x0010280001247983 */ /* 0x004ea80000100800 */
[----:B----4-:R-:W4:Y:S04]  /*18b00*/  LDL R18, [R1+0xf84] ;  /* 0x000f840001127983 */ /* 0x010f280000100800 */
[----:B------:R-:W4:Y:S04]  /*18b10*/  LDL.LU R47, [R1+0x25c] ;  /* 0x00025c00012f7983 */ /* 0x000f280000300800 */
[----:B------:R-:W4:Y:S01]  /*18b20*/  LDL R40, [R1+0xf88] ;  /* 0x000f880001287983 */ /* 0x000f220000100800 */
[----:B-1----:R-:W-:Y:S01]  /*18b30*/  IMAD R5, R4, UR5, RZ ;  /* 0x0000000504057c24 */ /* 0x002fe2000f8e02ff */
[----:B------:R-:W1:Y:S02]  /*18b40*/  LDCU UR5, c[0x0][0x3b0] ;  /* 0x00007600ff0577ac */ /* 0x000e640008000800 */
[----:B------:R-:W-:Y:S04]  /*18b50*/  STL [R1+0x230], R45 ;  /* 0x0002302d01007387 */ /* 0x000fe80000100800 */
[----:B------:R-:W-:Y:S04]  /*18b60*/  STL [R1+0x140], R54 ;  /* 0x0001403601007387 */ /* 0x000fe80000100800 */
[----:B------:R0:W-:Y:S01]  /*18b70*/  STL [R1+0xdc], R7 ;  /* 0x0000dc0701007387 */ /* 0x0001e20000100800 */
[----:B------:R-:W-:-:S02]  /*18b80*/  LEA R52, P6, R5, R72, 0x1 ;  /* 0x0000004805347211 */ /* 0x000fc400078c08ff */
[----:B0-----:R-:W-:-:S04]  /*18b90*/  LEA R7, P3, R6, R72, 0x1 ;  /* 0x0000004806077211 */ /* 0x001fc800078608ff */
[----:B------:R-:W-:Y:S01]  /*18ba0*/  LEA.HI.X.SX32 R6, R6, R69, 0x1, P3 ;  /* 0x0000004506067211 */ /* 0x000fe200018f0eff */
[----:B------:R0:W-:Y:S04]  /*18bb0*/  STL [R1+0x9e4], R7 ;  /* 0x0009e40701007387 */ /* 0x0001e80000100800 */
[----:B------:R-:W-:Y:S01]  /*18bc0*/  STL [R1+0xa14], R52 ;  /* 0x000a143401007387 */ /* 0x000fe20000100800 */
[----:B0-----:R-:W-:-:S03]  /*18bd0*/  @P0 LOP3.LUT R7, R7, R6, RZ, 0x3c, !PT ;  /* 0x0000000607070212 */ /* 0x001fc600078e3cff */
[----:B------:R0:W-:Y:S01]  /*18be0*/  STL [R1+0x9e0], R6 ;  /* 0x0009e00601007387 */ /* 0x0001e20000100800 */
[----:B------:R-:W-:Y:S02]  /*18bf0*/  LEA.HI.X.SX32 R5, R5, R69, 0x1, P6 ;  /* 0x0000004505057211 */ /* 0x000fe400030f0eff */
[----:B0-----:R-:W-:-:S04]  /*18c00*/  @P0 LOP3.LUT R6, R7, R6, RZ, 0x3c, !PT ;  /* 0x0000000607060212 */ /* 0x001fc800078e3cff */
[----:B------:R-:W-:-:S05]  /*18c10*/  @P0 LOP3.LUT R7, R7, R6, RZ, 0x3c, !PT ;  /* 0x0000000607070212 */ /* 0x000fca00078e3cff */
[----:B------:R0:W4:Y:S02]  /*18c20*/  @P0 LDG.E.U16 R53, desc[UR20][R6.64] ;  /* 0x0000001406350981 */ /* 0x000124000c1e1500 */
[----:B0-----:R-:W-:Y:S02]  /*18c30*/  @P0 IMAD.MOV.U32 R6, RZ, RZ, R52 ;  /* 0x000000ffff060224 */ /* 0x001fe400078e0034 */
[----:B------:R-:W-:-:S05]  /*18c40*/  @P0 IMAD.MOV.U32 R7, RZ, RZ, R5 ;  /* 0x000000ffff070224 */ /* 0x000fca00078e0005 */
[----:B------:R0:W4:Y:S01]  /*18c50*/  @P0 LDG.E.U16 R8, desc[UR20][R6.64] ;  /* 0x0000001406080981 */ /* 0x000122000c1e1500 */
[----:B------:R-:W-:Y:S01]  /*18c60*/  IMAD.MOV.U32 R4, RZ, RZ, R54 ;  /* 0x000000ffff047224 */ /* 0x000fe200078e0036 */
[----:B------:R-:W-:-:S03]  /*18c70*/  ISETP.GT.U32.AND P3, PT, R68, R50, PT ;  /* 0x000000324400720c */ /* 0x000fc60003f64070 */
[----:B------:R-:W-:Y:S01]  /*18c80*/  @!P4 IMAD.MOV R4, RZ, RZ, -R4 ;  /* 0x000000ffff04c224 */ /* 0x000fe200078e0a04 */
[----:B------:R-:W-:-:S04]  /*18c90*/  ISETP.GT.U32.AND P4, PT, R68, R49, PT ;  /* 0x000000314400720c */ /* 0x000fc80003f84070 */
[----:B------:R-:W-:-:S05]  /*18ca0*/  SEL R4, R73, R4, !P1 ;  /* 0x0000000449047207 */ /* 0x000fca0004800000 */
[----:B0-----:R-:W-:Y:S01]  /*18cb0*/  IMAD R6, R4, UR11, RZ ;  /* 0x0000000b04067c24 */ /* 0x001fe2000f8e02ff */
[----:B------:R0:W-:Y:S01]  /*18cc0*/  STL [R1+0xa10], R5 ;  /* 0x000a100501007387 */ /* 0x0001e20000100800 */
[----:B------:R-:W-:Y:S01]  /*18cd0*/  @!P3 IMAD.IADD R50, R50, 0x1, -R68 ;  /* 0x000000013232b824 */ /* 0x000fe200078e0a44 */
[----:B------:R-:W-:Y:S01]  /*18ce0*/  PRMT R48, RZ, 0x7610, R48 ;  /* 0x00007610ff307816 */ /* 0x000fe20000000030 */
[----:B------:R-:W-:Y:S01]  /*18cf0*/  @!P4 IMAD.IADD R49, R49, 0x1, -R68 ;  /* 0x000000013131c824 */ /* 0x000fe200078e0a44 */
[C---:B------:R-:W-:Y:S01]  /*18d00*/  LEA R7, P4, R6.reuse, R72, 0x1 ;  /* 0x0000004806077211 */ /* 0x040fe200078808ff */
[----:B------:R-:W1:Y:S03]  /*18d10*/  LDCU UR11, c[0x0][0x3b0] ;  /* 0x00007600ff0b77ac */ /* 0x000e660008000800 */
[----:B------:R-:W-:Y:S01]  /*18d20*/  LEA.HI.X.SX32 R6, R6, R69, 0x1, P4 ;  /* 0x0000004506067211 */ /* 0x000fe200020f0eff */
[----:B0-----:R-:W-:-:S02]  /*18d30*/  IMAD.MOV.U32 R5, RZ, RZ, R50 ;  /* 0x000000ffff057224 */ /* 0x001fc400078e0032 */
[----:B------:R-:W-:Y:S01]  /*18d40*/  IMAD.MOV.U32 R4, RZ, RZ, R49 ;  /* 0x000000ffff047224 */ /* 0x000fe200078e0031 */
[----:B------:R-:W-:Y:S02]  /*18d50*/  PRMT R51, RZ, 0x7610, R51 ;  /* 0x00007610ff337816 */ /* 0x000fe40000000033 */
[----:B---3--:R-:W-:-:S13]  /*18d60*/  ISETP.GT.U32.AND P5, PT, R68, R44, PT ;  /* 0x0000002c4400720c */ /* 0x008fda0003fa4070 */
[----:B------:R-:W-:Y:S01]  /*18d70*/  @!P5 IMAD.IADD R44, R44, 0x1, -R68 ;  /* 0x000000012c2cd824 */ /* 0x000fe200078e0a44 */
[----:B--2---:R-:W-:Y:S02]  /*18d80*/  ISETP.GE.AND P6, PT, R36, RZ, PT ;  /* 0x000000ff2400720c */ /* 0x004fe40003fc6270 */
[----:B------:R-:W2:Y:S01]  /*18d90*/  LDL R36, [R1+0xfac] ;  /* 0x000fac0001247983 */ /* 0x000ea20000100800 */
[----:B----4-:R-:W-:-:S03]  /*18da0*/  ISETP.GE.AND P5, PT, R18, RZ, PT ;  /* 0x000000ff1200720c */ /* 0x010fc60003fa6270 */
[----:B------:R-:W3:Y:S04]  /*18db0*/  LDL.LU R18, [R1+0x264] ;  /* 0x0002640001127983 */ /* 0x000ee80000300800 */
[----:B------:R-:W-:Y:S01]  /*18dc0*/  STL [R1+0x12c], R50 ;  /* 0x00012c3201007387 */ /* 0x000fe20000100800 */
[----:B------:R-:W-:Y:S02]  /*18dd0*/  ISETP.GE.AND P4, PT, R40, RZ, PT ;  /* 0x000000ff2800720c */ /* 0x000fe40003f86270 */
[----:B------:R-:W-:Y:S01]  /*18de0*/  @!P6 IMAD.MOV R5, RZ, RZ, -R5 ;  /* 0x000000ffff05e224 */ /* 0x000fe200078e0a05 */
[----:B------:R-:W-:Y:S04]  /*18df0*/  STL [R1+0xf0], R49 ;  /* 0x0000f03101007387 */ /* 0x000fe80000100800 */
[----:B------:R0:W-:Y:S01]  /*18e00*/  STL [R1+0xa44], R7 ;  /* 0x000a440701007387 */ /* 0x0001e20000100800 */
[----:B------:R-:W-:-:S03]  /*18e10*/  @!P5 IMAD.MOV R4, RZ, RZ, -R4 ;  /* 0x000000ffff04d224 */ /* 0x000fc600078e0a04 */
[----:B------:R-:W4:Y:S04]  /*18e20*/  LDL R40, [R1+0xfcc] ;  /* 0x000fcc0001287983 */ /* 0x000f280000100800 */
[----:B------:R1:W-:Y:S01]  /*18e30*/  STL [R1+0xa40], R6 ;  /* 0x000a400601007387 */ /* 0x0003e20000100800 */
[----:B0-----:R-:W-:-:S04]  /*18e40*/  @P0 LOP3.LUT R7, R7, R6, RZ, 0x3c, !PT ;  /* 0x0000000607070212 */ /* 0x001fc800078e3cff */
[----:B-1----:R-:W-:-:S04]  /*18e50*/  @P0 LOP3.LUT R6, R7, R6, RZ, 0x3c, !PT ;  /* 0x0000000607060212 */ /* 0x002fc800078e3cff */
[----:B------:R-:W-:-:S05]  /*18e60*/  @P0 LOP3.LUT R7, R7, R6, RZ, 0x3c, !PT ;  /* 0x0000000607070212 */ /* 0x000fca00078e3cff */
[----:B------:R0:W3:Y:S02]  /*18e70*/  @P0 LDG.E.U16 R48, desc[UR20][R6.64] ;  /* 0x0000001406300981 */ /* 0x0000e4000c1e1500 */
[----:B0-----:R-:W-:Y:S02]  /*18e80*/  PRMT R7, RZ, 0x7610, R7 ;  /* 0x00007610ff077816 */ /* 0x001fe40000000007 */
[----:B------:R0:W-:Y:S02]  /*18e90*/  STL [R1+0xd4], R8 ;  /* 0x0000d40801007387 */ /* 0x0001e40000100800 */
[C---:B0-----:R-:W-:Y:S02]  /*18ea0*/  SEL R8, R73.reuse, R5, !P1 ;  /* 0x0000000549087207 */ /* 0x041fe40004800000 */
[----:B------:R-:W-:-:S03]  /*18eb0*/  SEL R5, R73, R4, !P1 ;  /* 0x0000000449057207 */ /* 0x000fc60004800000 */
[----:B------:R-:W-:Y:S01]  /*18ec0*/  IMAD R8, R8, UR4, RZ ;  /* 0x0000000408087c24 */ /* 0x000fe2000f8e02ff */
[----:B------:R0:W-:Y:S01]  /*18ed0*/  STL [R1+0xd8], R53 ;  /* 0x0000d83501007387 */ /* 0x0001e20000100800 */
[----:B------:R-:W-:Y:S01]  /*18ee0*/  IMAD.MOV.U32 R4, RZ, RZ, R45 ;  /* 0x000000ffff047224 */ /* 0x000fe200078e002d */
[----:B------:R-:W-:Y:S01]  /*18ef0*/  ISETP.GT.U32.AND P3, PT, R68, R47, PT ;  /* 0x0000002f4400720c */ /* 0x000fe20003f64070 */
[----:B------:R-:W-:Y:S01]  /*18f00*/  IMAD R5, R5, UR5, RZ ;  /* 0x0000000505057c24 */ /* 0x000fe2000f8e02ff */
[----:B------:R-:W-:Y:S01]  /*18f10*/  LEA R52, P6, R8, R72, 0x1 ;  /* 0x0000004808347211 */ /* 0x000fe200078c08ff */
[----:B------:R-:W-:Y:S01]  /*18f20*/  @!P4 IMAD.MOV R4, RZ, RZ, -R4 ;  /* 0x000000ffff04c224 */ /* 0x000fe200078e0a04 */
[----:B------:R-:W-:Y:S01]  /*18f30*/  ISETP.GT.U32.AND P5, PT, R68, R44, PT ;  /* 0x0000002c4400720c */ /* 0x000fe20003fa4070 */
[----:B------:R-:W1:Y:S01]  /*18f40*/  LDCU UR4, c[0x0][0x3b0] ;  /* 0x00007600ff0477ac */ /* 0x000e620008000800 */
[C---:B------:R-:W-:Y:S02]  /*18f50*/  LEA R49, P4, R5.reuse, R72, 0x1 ;  /* 0x0000004805317211 */ /* 0x040fe400078808ff */
[-C--:B0-----:R-:W-:Y:S01]  /*18f60*/  LEA.HI.X.SX32 R53, R8, R69.reuse, 0x1, P6 ;  /* 0x0000004508357211 */ /* 0x081fe200030f0eff */
[----:B------:R-:W0:Y:S01]  /*18f70*/  LDCU UR5, c[0x0][0x3b0] ;  /* 0x00007600ff0577ac */ /* 0x000e220008000800 */
[----:B------:R-:W-:-:S02]  /*18f80*/  LEA.HI.X.SX32 R50, R5, R69, 0x1, P4 ;  /* 0x0000004505327211 */ /* 0x000fc400020f0eff */
[----:B------:R-:W-:Y:S01]  /*18f90*/  SEL R6, R73, R4, !P1 ;  /* 0x0000000449067207 */ /* 0x000fe20004800000 */
[----:B------:R-:W-:Y:S02]  /*18fa0*/  @P0 IMAD.MOV.U32 R4, RZ, RZ, R52 ;  /* 0x000000ffff040224 */ /* 0x000fe400078e0034 */
[----:B------:R-:W-:-:S05]  /*18fb0*/  @P0 IMAD.MOV.U32 R5, RZ, RZ, R53 ;  /* 0x000000ffff050224 */ /* 0x000fca00078e0035 */
[----:B------:R0:W3:Y:S02]  /*18fc0*/  @P0 LDG.E.U16 R51, desc[UR20][R4.64] ;  /* 0x0000001404330981 */ /* 0x0000e4000c1e1500 */
[----:B0-----:R-:W-:Y:S02]  /*18fd0*/  @P0 IMAD.MOV.U32 R4, RZ, RZ, R49 ;  /* 0x000000ffff040224 */ /* 0x001fe400078e0031 */
[----:B------:R-:W-:-:S05]  /*18fe0*/  @P0 IMAD.MOV.U32 R5, RZ, RZ, R50 ;  /* 0x000000ffff050224 */ /* 0x000fca00078e0032 */
[----:B------:R0:W3:Y:S01]  /*18ff0*/  @P0 LDG.E.U16 R7, desc[UR20][R4.64] ;  /* 0x0000001404070981 */ /* 0x0000e2000c1e1500 */
[--C-:B------:R-:W-:Y:S02]  /*19000*/  @!P3 IMAD.IADD R47, R47, 0x1, -R68.reuse ;  /* 0x000000012f2fb824 */ /* 0x100fe400078e0a44 */
[----:B------:R-:W-:-:S03]  /*19010*/  @!P5 IMAD.IADD R44, R44, 0x1, -R68 ;  /* 0x000000012c2cd824 */ /* 0x000fc600078e0a44 */
[----:B------:R-:W-:Y:S01]  /*19020*/  ISETP.GT.U32.AND P3, PT, R68, R47, PT ;  /* 0x0000002f4400720c */ /* 0x000fe20003f64070 */
[----:B------:R-:W-:Y:S02]  /*19030*/  IMAD R6, R6, UR7, RZ ;  /* 0x0000000706067c24 */ /* 0x000fe4000f8e02ff */
[----:B0-----:R-:W-:Y:S01]  /*19040*/  IMAD.MOV.U32 R4, RZ, RZ, R44 ;  /* 0x000000ffff047224 */ /* 0x001fe200078e002c */
[----:B------:R-:W-:-:S09]  /*19050*/  PRMT R43, RZ, 0x7610, R43 ;  /* 0x00007610ff2b7816 */ /* 0x000fd2000000002b */
[----:B------:R-:W-:Y:S01]  /*19060*/  @!P3 IMAD.IADD R47, R47, 0x1, -R68 ;  /* 0x000000012f2fb824 */ /* 0x000fe200078e0a44 */
[----:B------:R-:W-:Y:S02]  /*19070*/  PRMT R35, RZ, 0x7610, R35 ;  /* 0x00007610ff237816 */ /* 0x000fe40000000023 */
[----:B--2---:R-:W-:-:S13]  /*19080*/  ISETP.GE.AND P5, PT, R36, RZ, PT ;  /* 0x000000ff2400720c */ /* 0x004fda0003fa6270 */
[----:B------:R-:W-:Y:S01]  /*19090*/  @!P5 IMAD.MOV R4, RZ, RZ, -R4 ;  /* 0x000000ffff04d224 */ /* 0x000fe200078e0a04 */
[----:B----4-:R-:W-:-:S04]  /*190a0*/  ISETP.GE.AND P6, PT, R40, RZ, PT ;  /* 0x000000ff2800720c */ /* 0x010fc80003fc6270 */
[----:B------:R-:W-:Y:S01]  /*190b0*/  SEL R5, R73, R4, !P1 ;  /* 0x0000000449057207 */ /* 0x000fe20004800000 */
[----:B------:R-:W-:Y:S01]  /*190c0*/  IMAD.MOV.U32 R4, RZ, RZ, R47 ;  /* 0x000000ffff047224 */ /* 0x000fe200078e002f */
[----:B---3--:R0:W-:Y:S04]  /*190d0*/  STL [R1+0xc8], R48 ;  /* 0x0000c83001007387 */ /* 0x0081e80000100800 */
[----:B0-----:R-:W2:Y:S04]  /*190e0*/  LDL.LU R48, [R1+0x274] ;  /* 0x0002740001307983 */ /* 0x001ea80000300800 */
[----:B------:R-:W3:Y:S04]  /*190f0*/  LDL.LU R45, [R1+0x278] ;  /* 0x00027800012d7983 */ /* 0x000ee80000300800 */
[----:B------:R-:W-:Y:S04]  /*19100*/  STL [R1+0xa74], R52 ;  /* 0x000a743401007387 */ /* 0x000fe80000100800 */
[----:B------:R0:W-:Y:S04]  /*19110*/  STL [R1+0xaa4], R49 ;  /* 0x000aa43101007387 */ /* 0x0001e80000100800 */
[----:B------:R-:W4:Y:S04]  /*19120*/  LDL R36, [R1+0xff4] ;  /* 0x000ff40001247983 */ /* 0x000f280000100800 */
[----:B------:R-:W-:Y:S04]  /*19130*/  STL [R1+0xa70], R53 ;  /* 0x000a703501007387 */ /* 0x000fe80000100800 */
[----:B------:R-:W-:Y:S04]  /*19140*/  STL [R1+0x254], R44 ;  /* 0x0002542c01007387 */ /* 0x000fe80000100800 */
[----:B------:R-:W-:Y:S04]  /*19150*/  STL [R1+0xaa0], R50 ;  /* 0x000aa03201007387 */ /* 0x000fe80000100800 */
[----:B------:R-:W3:Y:S01]  /*19160*/  LDL.LU R40, [R1+0x27c] ;  /* 0x00027c0001287983 */ /* 0x000ee20000300800 */
[----:B------:R-:W-:-:S02]  /*19170*/  @!P6 IMAD.MOV R4, RZ, RZ, -R4 ;  /* 0x000000ffff04e224 */ /* 0x000fc400078e0a04 */
[----:B------:R-:W-:-:S03]  /*19180*/  IMAD R5, R5, UR7, RZ ;  /* 0x0000000705057c24 */ /* 0x000fc6000f8e02ff */
[----:B------:R-:W-:Y:S02]  /*19190*/  SEL R4, R73, R4, !P1 ;  /* 0x0000000449047207 */ /* 0x000fe40004800000 */
[----:B0-----:R-:W-:-:S04]  /*191a0*/  LEA R49, P6, R5, R72, 0x1 ;  /* 0x0000004805317211 */ /* 0x001fc800078c08ff */
[-C--:B------:R-:W-:Y:S01]  /*191b0*/  LEA.HI.X.SX32 R5, R5, R69.reuse, 0x1, P6 ;  /* 0x0000004505057211 */ /* 0x080fe200030f0eff */
[----:B------:R0:W-:Y:S02]  /*191c0*/  STL [R1+0xc0], R7 ;  /* 0x0000c00701007387 */ /* 0x0001e40000100800 */
[C---:B0-----:R-:W-:Y:S02]  /*191d0*/  LEA R7, P5, R6.reuse, R72, 0x1 ;  /* 0x0000004806077211 */ /* 0x041fe400078a08ff */
[----:B------:R-:W-:Y:S02]  /*191e0*/  STL [R1+0x25c], R47 ;  /* 0x00025c2f01007387 */ /* 0x000fe40000100800 */
[----:B------:R-:W-:Y:S02]  /*191f0*/  LEA.HI.X.SX32 R44, R6, R69, 0x1, P5 ;  /* 0x00000045062c7211 */ /* 0x000fe400028f0eff */
[----:B------:R0:W-:Y:S01]  /*19200*/  STL [R1+0x2dc], R7 ;  /* 0x0002dc0701007387 */ /* 0x0001e20000100800 */
[----:B------:R-:W-:-:S02]  /*19210*/  @P0 IMAD.MOV.U32 R6, RZ, RZ, R7 ;  /* 0x000000ffff060224 */ /* 0x000fc400078e0007 */
[----:B0-----:R-:W-:-:S05]  /*19220*/  @P0 IMAD.MOV.U32 R7, RZ, RZ, R44 ;  /* 0x000000ffff070224 */ /* 0x001fca00078e002c */
[----:B------:R1:W3:Y:S02]  /*19230*/  @P0 LDG.E.U16 R43, desc[UR20][R6.64] ;  /* 0x00000014062b0981 */ /* 0x0002e4000c1e1500 */
[----:B-1----:R-:W-:Y:S01]  /*19240*/  IMAD R6, R4, UR4, RZ ;  /* 0x0000000404067c24 */ /* 0x002fe2000f8e02ff */
[----:B------:R-:W-:Y:S01]  /*19250*/  ISETP.GT.U32.AND P4, PT, R68, R18, PT ;  /* 0x000000124400720c */ /* 0x000fe20003f84070 */
[----:B------:R-:W-:Y:S01]  /*19260*/  @P0 IMAD.MOV.U32 R4, RZ, RZ, R49 ;  /* 0x000000ffff040224 */ /* 0x000fe200078e0031 */
[----:B------:R-:W-:Y:S01]  /*19270*/  STL [R1+0x2d8], R44 ;  /* 0x0002d82c01007387 */ /* 0x000fe20000100800 */
[----:B------:R-:W-:Y:S01]  /*19280*/  PRMT R7, RZ, 0x7610, R7 ;  /* 0x00007610ff077816 */ /* 0x000fe20000000007 */
[----:B------:R-:W0:Y:S02]  /*19290*/  LDCU UR4, c[0x0][0x3b0] ;  /* 0x00007600ff0477ac */ /* 0x000e240008000800 */
[----:B------:R1:W3:Y:S07]  /*192a0*/  @P0 LDG.E.U16 R35, desc[UR20][R4.64] ;  /* 0x0000001404230981 */ /* 0x0002ee000c1e1500 */
[----:B------:R-:W-:-:S05]  /*192b0*/  @!P4 IMAD.IADD R18, R18, 0x1, -R68 ;  /* 0x000000011212c824 */ /* 0x000fca00078e0a44 */
[----:B------:R-:W-:-:S13]  /*192c0*/  ISETP.GT.U32.AND P4, PT, R68, R18, PT ;  /* 0x000000124400720c */ /* 0x000fda0003f84070 */
[----:B------:R-:W-:-:S04]  /*192d0*/  @!P4 IMAD.IADD R18, R18, 0x1, -R68 ;  /* 0x000000011212c824 */ /* 0x000fc800078e0a44 */
[----:B-1----:R-:W-:Y:S01]  /*192e0*/  IMAD.MOV.U32 R4, RZ, RZ, R18 ;  /* 0x000000ffff047224 */ /* 0x002fe200078e0012 */
[----:B--2---:R-:W-:-:S13]  /*192f0*/  ISETP.GT.U32.AND P3, PT, R68, R48, PT ;  /* 0x000000304400720c */ /* 0x004fda0003f64070 */
[----:B------:R-:W-:Y:S01]  /*19300*/  @!P3 IMAD.IADD R48, R48, 0x1, -R68 ;  /* 0x000000013030b824 */ /* 0x000fe200078e0a44 */
[----:B----4-:R-:W-:-:S13]  /*19310*/  ISETP.GE.AND P3, PT, R36, RZ, PT ;  /* 0x000000ff2400720c */ /* 0x010fda0003f66270 */
[----:B------:R-:W-:Y:S01]  /*19320*/  @!P3 IMAD.MOV R4, RZ, RZ, -R4 ;  /* 0x000000ffff04b224 */ /* 0x000fe200078e0a04 */
[----:B---3--:R1:W-:Y:S04]  /*19330*/  STL [R1+0xbc], R43 ;  /* 0x0000bc2b01007387 */ /* 0x0083e80000100800 */
[----:B-1----:R-:W2:Y:S04]  /*19340*/  LDL R43, [R1+0x101c] ;  /* 0x00101c00012b7983 */ /* 0x002ea80000100800 */
[----:B------:R-:W3:Y:S04]  /*19350*/  LDL.LU R47, [R1+0x290] ;  /* 0x00029000012f7983 */ /* 0x000ee80000300800 */
[----:B------:R-:W-:Y:S04]  /*19360*/  STL [R1+0xc4], R51 ;  /* 0x0000c43301007387 */ /* 0x000fe80000100800 */
[----:B------:R-:W4:Y:S04]  /*19370*/  LDL R44, [R1+0x10ac] ;  /* 0x0010ac00012c7983 */ /* 0x000f280000100800 */
[----:B------:R-:W-:Y:S04]  /*19380*/  STL [R1+0x50c], R49 ;  /* 0x00050c3101007387 */ /* 0x000fe80000100800 */
[----:B------:R-:W3:Y:S04]  /*19390*/  LDL.LU R36, [R1+0x294] ;  /* 0x0002940001247983 */ /* 0x000ee80000300800 */
[----:B------:R1:W-:Y:S04]  /*193a0*/  STL [R1+0x508], R5 ;  /* 0x0005080501007387 */ /* 0x0003e80000100800 */
[----:B------:R0:W-:Y:S01]  /*193b0*/  STL [R1+0x264], R18 ;  /* 0x0002641201007387 */ /* 0x0001e20000100800 */
[----:B-1----:R-:W-:-:S03]  /*193c0*/  LEA R5, P4, R6, R72, 0x1 ;  /* 0x0000004806057211 */ /* 0x002fc600078808ff */
[----:B0-----:R-:W3:Y:S04]  /*193d0*/  LDL R18, [R1+0x105c] ;  /* 0x00105c0001127983 */ /* 0x001ee80000100800 */
[----:B------:R-:W-:Y:S04]  /*193e0*/  STL [R1+0x53c], R5 ;  /* 0x00053c0501007387 */ /* 0x000fe80000100800 */
[----:B------:R0:W-:Y:S02]  /*193f0*/  STL [R1+0xb8], R35 ;  /* 0x0000b82301007387 */ /* 0x0001e40000100800 */
        /* <DEDUP_REMOVED lines=11> */
[----:B0-----:R-:W-:Y:S01]  /*194b0*/  PRMT R4, RZ, 0x7610, R4 ;  /* 0x00007610ff047816 */ /* 0x001fe20000000004 */
[----:B------:R-:W0:Y:S05]  /*194c0*/  LDCU UR5, c[0x0][0x3b0] ;  /* 0x00007600ff0577ac */ /* 0x000e2a0008000800 */
[----:B------:R-:W-:-:S04]  /*194d0*/  @!P5 IMAD.IADD R48, R48, 0x1, -R68 ;  /* 0x000000013030d824 */ /* 0x000fc800078e0a44 */
[----:B------:R-:W-:Y:S01]  /*194e0*/  @!P6 IMAD.IADD R45, R45, 0x1, -R68 ;  /* 0x000000012d2de824 */ /* 0x000fe200078e0a44 */
[----:B--2---:R-:W-:Y:S02]  /*194f0*/  ISETP.GE.AND P4, PT, R43, RZ, PT ;  /* 0x000000ff2b00720c */ /* 0x004fe40003f86270 */
[----:B------:R-:W2:Y:S04]  /*19500*/  LDL R43, [R1+0x10dc] ;  /* 0x0010dc00012b7983 */ /* 0x000ea80000100800 */
[----:B-1----:R-:W2:Y:S04]  /*19510*/  LDL.LU R35, [R1+0x2a0] ;  /* 0x0002a00001237983 */ /* 0x002ea80000300800 */
[----:B---3--:R1:W-:Y:S04]  /*19520*/  STL [R1+0xb4], R7 ;  /* 0x0000b40701007387 */ /* 0x0083e80000100800 */
[----:B------:R-:W-:Y:S01]  /*19530*/  STL [R1+0x274], R48 ;  /* 0x0002743001007387 */ /* 0x000fe20000100800 */
[----:B-1----:R-:W-:-:S03]  /*19540*/  LEA R7, P6, R6, R72, 0x1 ;  /* 0x0000004806077211 */ /* 0x002fc600078c08ff */
[----:B------:R-:W-:Y:S01]  /*19550*/  STL [R1+0x278], R45 ;  /* 0x0002782d01007387 */ /* 0x000fe20000100800 */
[----:B------:R-:W-:-:S03]  /*19560*/  LEA.HI.X.SX32 R6, R6, R69, 0x1, P6 ;  /* 0x0000004506067211 */ /* 0x000fc600030f0eff */
[----:B------:R1:W-:Y:S04]  /*19570*/  STL [R1+0x56c], R7 ;  /* 0x00056c0701007387 */ /* 0x0003e80000100800 */
[----:B------:R3:W-:Y:S01]  /*19580*/  STL [R1+0x568], R6 ;  /* 0x0005680601007387 */ /* 0x0007e20000100800 */
[----:B-1----:R-:W-:-:S04]  /*19590*/  @P0 LOP3.LUT R7, R7, R6, RZ, 0x3c, !PT ;  /* 0x0000000607070212 */ /* 0x002fc800078e3cff */
[----:B---3--:R-:W-:-:S04]  /*195a0*/  @P0 LOP3.LUT R6, R7, R6, RZ, 0x3c, !PT ;  /* 0x0000000607060212 */ /* 0x008fc800078e3cff */
[----:B------:R-:W-:-:S05]  /*195b0*/  @P0 LOP3.LUT R7, R7, R6, RZ, 0x3c, !PT ;  /* 0x0000000607070212 */ /* 0x000fca00078e3cff */
[----:B------:R1:W3:Y:S01]  /*195c0*/  @P0 LDG.E.U16 R4, desc[UR20][R6.64] ;  /* 0x0000001406040981 */ /* 0x0002e2000c1e1500 */
[C---:B------:R-:W-:Y:S01]  /*195d0*/  ISETP.GT.U32.AND P3, PT, R68.reuse, R40, PT ;  /* 0x000000284400720c */ /* 0x040fe20003f64070 */
[----:B------:R-:W-:Y:S01]  /*195e0*/  IMAD.MOV.U32 R5, RZ, RZ, R48 ;  /* 0x000000ffff057224 */ /* 0x000fe200078e0030 */
[----:B------:R-:W-:-:S03]  /*195f0*/  ISETP.GT.U32.AND P6, PT, R68, R36, PT ;  /* 0x000000244400720c */ /* 0x000fc60003fc4070 */
[----:B------:R-:W-:-:S08]  /*19600*/  @!P4 IMAD.MOV R5, RZ, RZ, -R5 ;  /* 0x000000ffff05c224 */ /* 0x000fd000078e0a05 */
[----:B------:R-:W-:Y:S01]  /*19610*/  @!P3 IMAD.IADD R40, R40, 0x1, -R68 ;  /* 0x000000012828b824 */ /* 0x000fe200078e0a44 */
[----:B----4-:R-:W-:Y:S02]  /*19620*/  ISETP.GE.AND P3, PT, R44, RZ, PT ;  /* 0x000000ff2c00720c */ /* 0x010fe40003f66270 */
[----:B------:R-:W-:Y:S01]  /*19630*/  SEL R5, R73, R5, !P1 ;  /* 0x0000000549057207 */ /* 0x000fe20004800000 */
[----:B------:R-:W4:Y:S01]  /*19640*/  LDL.LU R44, [R1+0x2ac] ;  /* 0x0002ac00012c7983 */ /* 0x000f220000300800 */
[----:B------:R-:W-:-:S03]  /*19650*/  ISETP.GT.U32.AND P4, PT, R68, R40, PT ;  /* 0x000000284400720c */ /* 0x000fc60003f84070 */
[----:B-1----:R-:W-:Y:S01]  /*19660*/  IMAD R6, R5, UR4, RZ ;  /* 0x0000000405067c24 */ /* 0x002fe2000f8e02ff */
[----:B------:R-:W-:Y:S01]  /*19670*/  PRMT R32, RZ, 0x7610, R32 ;  /* 0x00007610ff207816 */ /* 0x000fe20000000020 */
[----:B------:R-:W-:Y:S01]  /*19680*/  @!P6 IMAD.IADD R36, R36, 0x1, -R68 ;  /* 0x000000012424e824 */ /* 0x000fe200078e0a44 */
[----:B------:R-:W-:Y:S01]  /*19690*/  PRMT R25, RZ, 0x7610, R25 ;  /* 0x00007610ff197816 */ /* 0x000fe20000000019 */
[----:B------:R-:W1:Y:S01]  /*196a0*/  LDCU UR4, c[0x0][0x3b0] ;  /* 0x00007600ff0477ac */ /* 0x000e620008000800 */
[----:B------:R-:W-:-:S05]  /*196b0*/  LEA R7, P6, R6, R72, 0x1 ;  /* 0x0000004806077211 */ /* 0x000fca00078c08ff */
[----:B------:R-:W-:Y:S01]  /*196c0*/  @!P4 IMAD.IADD R40, R40, 0x1, -R68 ;  /* 0x000000012828c824 */ /* 0x000fe200078e0a44 */
[----:B------:R-:W-:Y:S02]  /*196d0*/  LEA.HI.X.SX32 R6, R6, R69, 0x1, P6 ;  /* 0x0000004506067211 */ /* 0x000fe400030f0eff */
[----:B--2---:R-:W-:Y:S01]  /*196e0*/  ISETP.GE.AND P4, PT, R43, RZ, PT ;  /* 0x000000ff2b00720c */ /* 0x004fe20003f86270 */
[----:B---3--:R2:W-:Y:S02]  /*196f0*/  STL [R1+0xb0], R4 ;  /* 0x0000b00401007387 */ /* 0x0085e40000100800 */
[----:B--2---:R-:W-:-:S04]  /*19700*/  IMAD.MOV.U32 R4, RZ, RZ, R45 ;  /* 0x000000ffff047224 */ /* 0x004fc800078e002d */
[----:B------:R-:W-:Y:S01]  /*19710*/  @!P3 IMAD.MOV R4, RZ, RZ, -R4 ;  /* 0x000000ffff04b224 */ /* 0x000fe200078e0a04 */
[----:B------:R-:W-:Y:S02]  /*19720*/  ISETP.GE.AND P3, PT, R18, RZ, PT ;  /* 0x000000ff1200720c */ /* 0x000fe40003f66270 */
[----:B------:R-:W2:Y:S02]  /*19730*/  LDL R18, [R1+0x1070] ;  /* 0x0010700001127983 */ /* 0x000ea40000100800 */
[----:B------:R-:W-:Y:S02]  /*19740*/  SEL R4, R73, R4, !P1 ;  /* 0x0000000449047207 */ /* 0x000fe40004800000 */
[----:B------:R-:W-:Y:S03]  /*19750*/  STL [R1+0x27c], R40 ;  /* 0x00027c2801007387 */ /* 0x000fe60000100800 */
[----:B0-----:R-:W-:Y:S01]  /*19760*/  IMAD R4, R4, UR5, RZ ;  /* 0x0000000504047c24 */ /* 0x001fe2000f8e02ff */
[----:B------:R0:W-:Y:S01]  /*19770*/  STL [R1+0x59c], R7 ;  /* 0x00059c0701007387 */ /* 0x0001e20000100800 */
[----:B------:R-:W-:Y:S01]  /*19780*/  ISETP.GT.U32.AND P5, PT, R68, R47, PT ;  /* 0x0000002f4400720c */ /* 0x000fe20003fa4070 */
[----:B------:R-:W-:Y:S01]  /*19790*/  IMAD.MOV.U32 R5, RZ, RZ, R40 ;  /* 0x000000ffff057224 */ /* 0x000fe200078e0028 */
[----:B------:R-:W-:Y:S01]  /*197a0*/  PRMT R46, RZ, 0x7610, R46 ;  /* 0x00007610ff2e7816 */ /* 0x000fe2000000002e */
[----:B------:R3:W-:Y:S01]  /*197b0*/  STL [R1+0x598], R6 ;  /* 0x0005980601007387 */ /* 0x0007e20000100800 */
[----:B------:R-:W-:Y:S01]  /*197c0*/  LEA R43, P6, R4, R72, 0x1 ;  /* 0x00000048042b7211 */ /* 0x000fe200078c08ff */
[----:B------:R-:W1:Y:S01]  /*197d0*/  LDCU UR5, c[0x0][0x3b0] ;  /* 0x00007600ff0577ac */ /* 0x000e620008000800 */
[----:B0-----:R-:W-:-:S04]  /*197e0*/  @P0 LOP3.LUT R7, R7, R6, RZ, 0x3c, !PT ;  /* 0x0000000607070212 */ /* 0x001fc800078e3cff */
[C---:B---3--:R-:W-:Y:S02]  /*197f0*/  @P0 LOP3.LUT R6, R7.reuse, R6, RZ, 0x3c, !PT ;  /* 0x0000000607060212 */ /* 0x048fe400078e3cff */
[----:B------:R-:W-:Y:S02]  /*19800*/  LEA.HI.X.SX32 R45, R4, R69, 0x1, P6 ;  /* 0x00000045042d7211 */ /* 0x000fe400030f0eff */
[----:B------:R-:W-:-:S05]  /*19810*/  @P0 LOP3.LUT R7, R7, R6, RZ, 0x3c, !PT ;  /* 0x0000000607070212 */ /* 0x000fca00078e3cff */
[----:B------:R0:W3:Y:S02]  /*19820*/  @P0 LDG.E.U16 R32, desc[UR20][R6.64] ;  /* 0x0000001406200981 */ /* 0x0000e4000c1e1500 */
[----:B0-----:R-:W-:Y:S02]  /*19830*/  @P0 IMAD.MOV.U32 R6, RZ, RZ, R43 ;  /* 0x000000ffff060224 */ /* 0x001fe400078e002b */
[----:B------:R-:W-:-:S05]  /*19840*/  @P0 IMAD.MOV.U32 R7, RZ, RZ, R45 ;  /* 0x000000ffff070224 */ /* 0x000fca00078e002d */
[----:B------:R0:W3:Y:S01]  /*19850*/  @P0 LDG.E.U16 R25, desc[UR20][R6.64] ;  /* 0x0000001406190981 */ /* 0x0000e2000c1e1500 */
[----:B------:R-:W-:-:S05]  /*19860*/  @!P5 IMAD.IADD R47, R47, 0x1, -R68 ;  /* 0x000000012f2fd824 */ /* 0x000fca00078e0a44 */
[C---:B------:R-:W-:Y:S01]  /*19870*/  ISETP.GT.U32.AND P5, PT, R68.reuse, R47, PT ;  /* 0x0000002f4400720c */ /* 0x040fe20003fa4070 */
[----:B------:R-:W-:Y:S01]  /*19880*/  @!P3 IMAD.MOV R5, RZ, RZ, -R5 ;  /* 0x000000ffff05b224 */ /* 0x000fe200078e0a05 */
[C---:B------:R-:W-:Y:S02]  /*19890*/  ISETP.GT.U32.AND P3, PT, R68.reuse, R36, PT ;  /* 0x000000244400720c */ /* 0x040fe40003f64070 */
[----:B----4-:R-:W-:-:S09]  /*198a0*/  ISETP.GT.U32.AND P6, PT, R68, R44, PT ;  /* 0x0000002c4400720c */ /* 0x010fd20003fc4070 */
[----:B------:R-:W-:-:S04]  /*198b0*/  @!P5 IMAD.IADD R47, R47, 0x1, -R68 ;  /* 0x000000012f2fd824 */ /* 0x000fc800078e0a44 */
[----:B------:R-:W-:Y:S01]  /*198c0*/  IMAD.MOV.U32 R4, RZ, RZ, R47 ;  /* 0x000000ffff047224 */ /* 0x000fe200078e002f */
[----:B0-----:R-:W-:-:S03]  /*198d0*/  SEL R6, R73, R5, !P1 ;  /* 0x0000000549067207 */ /* 0x001fc60004800000 */
[----:B------:R-:W-:Y:S01]  /*198e0*/  @!P4 IMAD.MOV R4, RZ, RZ, -R4 ;  /* 0x000000ffff04c224 */ /* 0x000fe200078e0a04 */
[----:B------:R0:W-:Y:S01]  /*198f0*/  STL [R1+0x290], R47 ;  /* 0x0002902f01007387 */ /* 0x0001e20000100800 */
[--C-:B------:R-:W-:Y:S02]  /*19900*/  @!P3 IMAD.IADD R36, R36, 0x1, -R68.reuse ;  /* 0x000000012424b824 */ /* 0x100fe400078e0a44 */
[----:B------:R-:W-:Y:S01]  /*19910*/  IMAD R6, R6, UR11, RZ ;  /* 0x0000000b06067c24 */ /* 0x000fe2000f8e02ff */
[----:B------:R-:W-:Y:S01]  /*19920*/  SEL R5, R73, R4, !P1 ;  /* 0x0000000449057207 */ /* 0x000fe20004800000 */
[----:B------:R-:W-:Y:S01]  /*19930*/  @!P6 IMAD.IADD R44, R44, 0x1, -R68 ;  /* 0x000000012c2ce824 */ /* 0x000fe200078e0a44 */
[----:B------:R-:W-:Y:S01]  /*19940*/  PRMT R7, RZ, 0x7610, R7 ;  /* 0x00007610ff077816 */ /* 0x000fe20000000007 */
[----:B------:R-:W-:Y:S01]  /*19950*/  IMAD.MOV.U32 R4, RZ, RZ, R36 ;  /* 0x000000ffff047224 */ /* 0x000fe200078e0024 */
[----:B------:R-:W-:Y:S01]  /*19960*/  ISETP.GT.U32.AND P5, PT, R68, R35, PT ;  /* 0x000000234400720c */ /* 0x000fe20003fa4070 */
[----:B-1----:R-:W-:Y:S01]  /*19970*/  IMAD R5, R5, UR4, RZ ;  /* 0x0000000405057c24 */ /* 0x002fe2000f8e02ff */
[C---:B0-----:R-:W-:Y:S01]  /*19980*/  LEA R47, P6, R6.reuse, R72, 0x1 ;  /* 0x00000048062f7211 */ /* 0x041fe200078c08ff */
[----:B------:R-:W0:Y:S03]  /*19990*/  LDCU UR4, c[0x0][0x3b0] ;  /* 0x00007600ff0477ac */ /* 0x000e260008000800 */
[----:B------:R-:W-:Y:S01]  /*199a0*/  LEA.HI.X.SX32 R48, R6, R69, 0x1, P6 ;  /* 0x0000004506307211 */ /* 0x000fe200030f0eff */
[----:B------:R-:W1:Y:S01]  /*199b0*/  LDCU UR11, c[0x0][0x3b0] ;  /* 0x00007600ff0b77ac */ /* 0x000e620008000800 */
[----:B--2---:R-:W-:-:S13]  /*199c0*/  ISETP.GE.AND P4, PT, R18, RZ, PT ;  /* 0x000000ff1200720c */ /* 0x004fda0003f86270 */
[----:B------:R-:W-:-:S05]  /*199d0*/  @!P4 IMAD.MOV R4, RZ, RZ, -R4 ;  /* 0x000000ffff04c224 */ /* 0x000fca00078e0a04 */
[----:B------:R-:W-:Y:S01]  /*199e0*/  SEL R6, R73, R4, !P1 ;  /* 0x0000000449067207 */ /* 0x000fe20004800000 */
[----:B---3--:R2:W-:Y:S04]  /*199f0*/  STL [R1+0xac], R32 ;  /* 0x0000ac2001007387 */ /* 0x0085e80000100800 */
[----:B--2---:R-:W2:Y:S04]  /*19a00*/  LDL R32, [R1+0x112c] ;  /* 0x00112c0001207983 */ /* 0x004ea80000100800 */
[----:B------:R-:W-:Y:S04]  /*19a10*/  STL [R1+0x5cc], R43 ;  /* 0x0005cc2b01007387 */ /* 0x000fe80000100800 */
[----:B------:R-:W3:Y:S04]  /*19a20*/  LDL.LU R40, [R1+0x2b4] ;  /* 0x0002b40001287983 */ /* 0x000ee80000300800 */
[----:B------:R-:W-:Y:S04]  /*19a30*/  STL [R1+0x5c8], R45 ;  /* 0x0005c82d01007387 */ /* 0x000fe80000100800 */
[----:B------:R-:W4:Y:S04]  /*19a40*/  LDL R18, [R1+0x1098] ;  /* 0x0010980001127983 */ /* 0x000f280000100800 */
[----:B------:R0:W-:Y:S01]  /*19a50*/  STL [R1+0xa8], R25 ;  /* 0x0000a81901007387 */ /* 0x0001e20000100800 */
[----:B------:R-:W-:-:S03]  /*19a60*/  @P0 IMAD.MOV.U32 R4, RZ, RZ, R47 ;  /* 0x000000ffff040224 */ /* 0x000fc600078e002f */
[----:B0-----:R-:W3:Y:S04]  /*19a70*/  LDL.LU R25, [R1+0x2e0] ;  /* 0x0002e00001197983 */ /* 0x001ee80000300800 */
[----:B------:R0:W-:Y:S01]  /*19a80*/  STL [R1+0x294], R36 ;  /* 0x0002942401007387 */ /* 0x0001e20000100800 */
[----:B------:R-:W-:Y:S01]  /*19a90*/  @!P5 IMAD.IADD R35, R35, 0x1, -R68 ;  /* 0x000000012323d824 */ /* 0x000fe200078e0a44 */
[----:B------:R-:W-:Y:S02]  /*19aa0*/  ISETP.GT.U32.AND P3, PT, R68, R44, PT ;  /* 0x0000002c4400720c */ /* 0x000fe40003f64070 */
[----:B------:R-:W3:Y:S01]  /*19ab0*/  LDL.LU R43, [R1+0x2f0] ;  /* 0x0002f000012b7983 */ /* 0x000ee20000300800 */
[----:B0-----:R-:W-:-:S04]  /*19ac0*/  LEA R36, P4, R5, R72, 0x1 ;  /* 0x0000004805247211 */ /* 0x001fc800078808ff */
[----:B------:R-:W-:Y:S01]  /*19ad0*/  LEA.HI.X.SX32 R45, R5, R69, 0x1, P4 ;  /* 0x00000045052d7211 */ /* 0x000fe200020f0eff */
[----:B------:R-:W-:-:S05]  /*19ae0*/  @P0 IMAD.MOV.U32 R5, RZ, RZ, R48 ;  /* 0x000000ffff050224 */ /* 0x000fca00078e0030 */
[----:B------:R0:W3:Y:S02]  /*19af0*/  @P0 LDG.E.U16 R46, desc[UR20][R4.64] ;  /* 0x00000014042e0981 */ /* 0x0000e4000c1e1500 */
[----:B0-----:R-:W-:Y:S02]  /*19b00*/  @P0 IMAD.MOV.U32 R4, RZ, RZ, R36 ;  /* 0x000000ffff040224 */ /* 0x001fe400078e0024 */
[----:B------:R-:W-:-:S05]  /*19b10*/  @P0 IMAD.MOV.U32 R5, RZ, RZ, R45 ;  /* 0x000000ffff050224 */ /* 0x000fca00078e002d */
[----:B------:R0:W3:Y:S01]  /*19b20*/  @P0 LDG.E.U16 R7, desc[UR20][R4.64] ;  /* 0x0000001404070981 */ /* 0x0000e2000c1e1500 */
[----:B------:R-:W-:-:S03]  /*19b30*/  ISETP.GT.U32.AND P5, PT, R68, R35, PT ;  /* 0x000000234400720c */ /* 0x000fc60003fa4070 */
[----:B------:R-:W-:Y:S10]  /*19b40*/  STL [R1+0x5fc], R47 ;  /* 0x0005fc2f01007387 */ /* 0x000ff40000100800 */
[----:B------:R-:W-:Y:S01]  /*19b50*/  @!P5 IMAD.IADD R35, R35, 0x1, -R68 ;  /* 0x000000012323d824 */ /* 0x000fe200078e0a44 */
[----:B------:R1:W-:Y:S01]  /*19b60*/  STL [R1+0x62c], R36 ;  /* 0x00062c2401007387 */ /* 0x0003e20000100800 */
[----:B------:R-:W-:Y:S01]  /*19b70*/  IMAD R6, R6, UR5, RZ ;  /* 0x0000000506067c24 */ /* 0x000fe2000f8e02ff */
[----:B------:R-:W-:Y:S01]  /*19b80*/  PRMT R22, RZ, 0x7610, R22 ;  /* 0x00007610ff167816 */ /* 0x000fe20000000016 */
[----:B0-----:R-:W-:Y:S01]  /*19b90*/  IMAD.MOV.U32 R4, RZ, RZ, R35 ;  /* 0x000000ffff047224 */ /* 0x001fe200078e0023 */
[----:B------:R-:W-:Y:S01]  /*19ba0*/  PRMT R42, RZ, 0x7610, R42 ;  /* 0x00007610ff2a7816 */ /* 0x000fe2000000002a */
[----:B------:R-:W-:Y:S01]  /*19bb0*/  @!P3 IMAD.IADD R44, R44, 0x1, -R68 ;  /* 0x000000012c2cb824 */ /* 0x000fe200078e0a44 */
[----:B------:R-:W0:Y:S01]  /*19bc0*/  LDCU UR5, c[0x0][0x3b0] ;  /* 0x00007600ff0577ac */ /* 0x000e220008000800 */
[----:B--2---:R-:W-:-:S02]  /*19bd0*/  ISETP.GE.AND P5, PT, R32, RZ, PT ;  /* 0x000000ff2000720c */ /* 0x004fc40003fa6270 */
[----:B------:R-:W2:Y:S04]  /*19be0*/  LDL R32, [R1+0x102c] ;  /* 0x00102c0001207983 */ /* 0x000ea80000100800 */
[----:B------:R-:W-:Y:S04]  /*19bf0*/  STL [R1+0x5f8], R48 ;  /* 0x0005f83001007387 */ /* 0x000fe80000100800 */
[----:B------:R-:W-:Y:S04]  /*19c00*/  STL [R1+0x2a0], R35 ;  /* 0x0002a02301007387 */ /* 0x000fe80000100800 */
[----:B------:R-:W-:Y:S01]  /*19c10*/  STL [R1+0x628], R45 ;  /* 0x0006282d01007387 */ /* 0x000fe20000100800 */
[----:B----4-:R-:W-:-:S03]  /*19c20*/  ISETP.GE.AND P6, PT, R18, RZ, PT ;  /* 0x000000ff1200720c */ /* 0x010fc60003fc6270 */
[----:B------:R-:W4:Y:S01]  /*19c30*/  LDL R18, [R1+0x10ec] ;  /* 0x0010ec0001127983 */ /* 0x000f220000100800 */
[----:B------:R-:W-:-:S03]  /*19c40*/  @!P5 IMAD.MOV R4, RZ, RZ, -R4 ;  /* 0x000000ffff04d224 */ /* 0x000fc600078e0a04 */
[----:B-1----:R-:W4:Y:S04]  /*19c50*/  LDL.LU R36, [R1+0x2f4] ;  /* 0x0002f40001247983 */ /* 0x002f280000300800 */
[----:B---3--:R1:W-:Y:S02]  /*19c60*/  STL [R1+0xa0], R7 ;  /* 0x0000a00701007387 */ /* 0x0083e40000100800 */
[C---:B-1----:R-:W-:Y:S02]  /*19c70*/  LEA R7, P5, R6.reuse, R72, 0x1 ;  /* 0x0000004806077211 */ /* 0x042fe400078a08ff */
[----:B------:R-:W-:Y:S02]  /*19c80*/  STL [R1+0x2ac], R44 ;  /* 0x0002ac2c01007387 */ /* 0x000fe40000100800 */
[----:B------:R-:W-:-:S02]  /*19c90*/  LEA.HI.X.SX32 R35, R6, R69, 0x1, P5 ;  /* 0x0000004506237211 */ /* 0x000fc400028f0eff */
[----:B------:R1:W-:Y:S01]  /*19ca0*/  STL [R1+0x65c], R7 ;  /* 0x00065c0701007387 */ /* 0x0003e20000100800 */
[----:B------:R-:W-:Y:S02]  /*19cb0*/  @P0 IMAD.MOV.U32 R6, RZ, RZ, R7 ;  /* 0x000000ffff060224 */ /* 0x000fe400078e0007 */
[----:B-1----:R-:W-:-:S05]  /*19cc0*/  @P0 IMAD.MOV.U32 R7, RZ, RZ, R35 ;  /* 0x000000ffff070224 */ /* 0x002fca00078e0023 */
[----:B------:R1:W3:Y:S01]  /*19cd0*/  @P0 LDG.E.U16 R22, desc[UR20][R6.64] ;  /* 0x0000001406160981 */ /* 0x0002e2000c1e1500 */
[C---:B------:R-:W-:Y:S02]  /*19ce0*/  ISETP.GT.U32.AND P4, PT, R68.reuse, R40, PT ;  /* 0x000000284400720c */ /* 0x040fe40003f84070 */
[----:B------:R-:W-:Y:S02]  /*19cf0*/  ISETP.GT.U32.AND P3, PT, R68, R25, PT ;  /* 0x000000194400720c */ /* 0x000fe40003f64070 */
[----:B------:R-:W-:Y:S01]  /*19d00*/  SEL R5, R73, R4, !P1 ;  /* 0x0000000449057207 */ /* 0x000fe20004800000 */
[----:B------:R-:W-:-:S08]  /*19d10*/  IMAD.MOV.U32 R4, RZ, RZ, R44 ;  /* 0x000000ffff047224 */ /* 0x000fd000078e002c */
        /* <DEDUP_REMOVED lines=8> */
[----:B------:R-:W0:Y:S02]  /*19da0*/  LDCU UR12, c[0x0][0x3b0] ;  /* 0x00007600ff0c77ac */ /* 0x000e240008000800 */
[----:B-1----:R-:W-:Y:S01]  /*19db0*/  IMAD R6, R4, UR4, RZ ;  /* 0x0000000404067c24 */ /* 0x002fe2000f8e02ff */
[----:B------:R-:W-:Y:S01]  /*19dc0*/  LEA.HI.X.SX32 R5, R5, R69, 0x1, P6 ;  /* 0x0000004505057211 */ /* 0x000fe200030f0eff */
[----:B------:R-:W-:Y:S01]  /*19dd0*/  @P0 IMAD.MOV.U32 R4, RZ, RZ, R44 ;  /* 0x000000ffff040224 */ /* 0x000fe200078e002c */
[----:B------:R-:W-:Y:S01]  /*19de0*/  PRMT R7, RZ, 0x7610, R7 ;  /* 0x00007610ff077816 */ /* 0x000fe20000000007 */
[----:B------:R-:W1:Y:S02]  /*19df0*/  LDCU UR4, c[0x0][0x3b0] ;  /* 0x00007600ff0477ac */ /* 0x000e640008000800 */
[----:B------:R-:W-:Y:S01]  /*19e00*/  @!P4 IMAD.IADD R40, R40, 0x1, -R68 ;  /* 0x000000012828c824 */ /* 0x000fe200078e0a44 */
[----:B------:R0:W3:Y:S03]  /*19e10*/  @P0 LDG.E.U16 R42, desc[UR20][R4.64] ;  /* 0x00000014042a0981 */ /* 0x0000e6000c1e1500 */
[----:B0-----:R-:W-:Y:S01]  /*19e20*/  IMAD.MOV.U32 R4, RZ, RZ, R40 ;  /* 0x000000ffff047224 */ /* 0x001fe200078e0028 */
[----:B--2---:R-:W-:-:S13]  /*19e30*/  ISETP.GE.AND P3, PT, R32, RZ, PT ;  /* 0x000000ff2000720c */ /* 0x004fda0003f66270 */
[----:B------:R-:W-:Y:S01]  /*19e40*/  @!P3 IMAD.MOV R4, RZ, RZ, -R4 ;  /* 0x000000ffff04b224 */ /* 0x000fe200078e0a04 */
[----:B----4-:R-:W-:Y:S01]  /*19e50*/  ISETP.GE.AND P3, PT, R18, RZ, PT ;  /* 0x000000ff1200720c */ /* 0x010fe20003f66270 */
[----:B---3--:R0:W-:Y:S04]  /*19e60*/  STL [R1+0x9c], R22 ;  /* 0x00009c1601007387 */ /* 0x0081e80000100800 */
[----:B0-----:R-:W2:Y:S04]  /*19e70*/  LDL R22, [R1+0x1150] ;  /* 0x0011500001167983 */ /* 0x001ea80000100800 */
[----:B------:R-:W-:Y:S04]  /*19e80*/  STL [R1+0xa4], R46 ;  /* 0x0000a42e01007387 */ /* 0x000fe80000100800 */
[----:B------:R-:W3:Y:S04]  /*19e90*/  LDL.LU R35, [R1+0x2e8] ;  /* 0x0002e80001237983 */ /* 0x000ee80000300800 */
[----:B------:R-:W-:Y:S04]  /*19ea0*/  STL [R1+0x68c], R44 ;  /* 0x00068c2c01007387 */ /* 0x000fe80000100800 */
[----:B------:R-:W4:Y:S04]  /*19eb0*/  LDL.LU R32, [R1+0x2e4] ;  /* 0x0002e40001207983 */ /* 0x000f280000300800 */
[----:B------:R0:W-:Y:S04]  /*19ec0*/  STL [R1+0x688], R5 ;  /* 0x0006880501007387 */ /* 0x0001e80000100800 */
[----:B------:R1:W-:Y:S04]  /*19ed0*/  STL [R1+0x2b4], R40 ;  /* 0x0002b42801007387 */ /* 0x0003e80000100800 */
[----:B------:R-:W3:Y:S01]  /*19ee0*/  LDL R18, [R1+0x1178] ;  /* 0x0011780001127983 */ /* 0x000ee20000100800 */
[----:B0-----:R-:W-:-:S04]  /*19ef0*/  LEA R5, P6, R6, R72, 0x1 ;  /* 0x0000004806057211 */ /* 0x001fc800078c08ff */
[----:B-1----:R-:W-:Y:S01]  /*19f00*/  LEA.HI.X.SX32 R40, R6, R69, 0x1, P6 ;  /* 0x0000004506287211 */ /* 0x002fe200030f0eff */
[----:B------:R0:W-:Y:S01]  /*19f10*/  STL [R1+0x6bc], R5 ;  /* 0x0006bc0501007387 */ /* 0x0001e20000100800 */
[----:B------:R-:W-:Y:S01]  /*19f20*/  SEL R6, R73, R4, !P1 ;  /* 0x0000000449067207 */ /* 0x000fe20004800000 */
[----:B------:R-:W-:Y:S02]  /*19f30*/  @P0 IMAD.MOV.U32 R4, RZ, RZ, R5 ;  /* 0x000000ffff040224 */ /* 0x000fe400078e0005 */
[----:B0-----:R-:W-:-:S05]  /*19f40*/  @P0 IMAD.MOV.U32 R5, RZ, RZ, R40 ;  /* 0x000000ffff050224 */ /* 0x001fca00078e0028 */
[----:B------:R0:W3:Y:S01]  /*19f50*/  @P0 LDG.E.U16 R7, desc[UR20][R4.64] ;  /* 0x0000001404070981 */ /* 0x0000e2000c1e1500 */
[C---:B------:R-:W-:Y:S02]  /*19f60*/  ISETP.GT.U32.AND P5, PT, R68.reuse, R43, PT ;  /* 0x0000002b4400720c */ /* 0x040fe40003fa4070 */
[----:B------:R-:W-:-:S11]  /*19f70*/  ISETP.GT.U32.AND P4, PT, R68, R25, PT ;  /* 0x000000194400720c */ /* 0x000fd60003f84070 */
[----:B------:R-:W-:-:S05]  /*19f80*/  @!P5 IMAD.IADD R43, R43, 0x1, -R68 ;  /* 0x000000012b2bd824 */ /* 0x000fca00078e0a44 */
[----:B------:R-:W-:Y:S01]  /*19f90*/  ISETP.GT.U32.AND P5, PT, R68, R43, PT ;  /* 0x0000002b4400720c */ /* 0x000fe20003fa4070 */
[--C-:B------:R-:W-:Y:S01]  /*19fa0*/  @!P4 IMAD.IADD R25, R25, 0x1, -R68.reuse ;  /* 0x000000011919c824 */ /* 0x100fe200078e0a44 */
[----:B------:R1:W-:Y:S01]  /*19fb0*/  STL [R1+0x6b8], R40 ;  /* 0x0006b82801007387 */ /* 0x0003e20000100800 */
[----:B------:R-:W-:Y:S01]  /*19fc0*/  IMAD R6, R6, UR5, RZ ;  /* 0x0000000506067c24 */ /* 0x000fe2000f8e02ff */
[----:B------:R-:W-:Y:S01]  /*19fd0*/  PRMT R37, RZ, 0x7610, R37 ;  /* 0x00007610ff257816 */ /* 0x000fe20000000025 */
[----:B0-----:R-:W-:Y:S01]  /*19fe0*/  IMAD.MOV.U32 R4, RZ, RZ, R25 ;  /* 0x000000ffff047224 */ /* 0x001fe200078e0019 */
[----:B------:R0:W-:Y:S07]  /*19ff0*/  STL [R1+0x2e0], R25 ;  /* 0x0002e01901007387 */ /* 0x0001ee0000100800 */
[----:B------:R-:W-:Y:S01]  /*1a000*/  @!P5 IMAD.IADD R43, R43, 0x1, -R68 ;  /* 0x000000012b2bd824 */ /* 0x000fe200078e0a44 */
[----:B-1----:R-:W4:Y:S01]  /*1a010*/  LDL R40, [R1+0x1160] ;  /* 0x0011600001287983 */ /* 0x002f220000100800 */
[----:B--2---:R-:W-:-:S03]  /*1a020*/  ISETP.GE.AND P6, PT, R22, RZ, PT ;  /* 0x000000ff1600720c */ /* 0x004fc60003fc6270 */
[----:B0-----:R-:W2:Y:S01]  /*1a030*/  LDL.LU R25, [R1+0x2a8] ;  /* 0x0002a80001197983 */ /* 0x001ea20000300800 */
[----:B------:R-:W-:Y:S01]  /*1a040*/  ISETP.GT.U32.AND P4, PT, R68, R36, PT ;  /* 0x000000244400720c */ /* 0x000fe20003f84070 */
[----:B------:R-:W0:Y:S02]  /*1a050*/  LDCU UR5, c[0x0][0x3b0] ;  /* 0x00007600ff0577ac */ /* 0x000e240008000800 */
[----:B------:R-:W2:Y:S04]  /*1a060*/  LDL.LU R22, [R1+0x298] ;  /* 0x0002980001167983 */ /* 0x000ea80000300800 */
[----:B---3--:R1:W-:Y:S04]  /*1a070*/  STL [R1+0x94], R7 ;  /* 0x0000940701007387 */ /* 0x0083e80000100800 */
[----:B------:R3:W-:Y:S01]  /*1a080*/  STL [R1+0x98], R42 ;  /* 0x0000982a01007387 */ /* 0x0007e20000100800 */
[----:B-1----:R-:W-:-:S03]  /*1a090*/  LEA R7, P5, R6, R72, 0x1 ;  /* 0x0000004806077211 */ /* 0x002fc600078a08ff */
[----:B------:R-:W-:Y:S01]  /*1a0a0*/  STL [R1+0x2f0], R43 ;  /* 0x0002f02b01007387 */ /* 0x000fe20000100800 */
[----:B---3--:R-:W-:-:S03]  /*1a0b0*/  LEA.HI.X.SX32 R42, R6, R69, 0x1, P5 ;  /* 0x00000045062a7211 */ /* 0x008fc600028f0eff */
[----:B------:R1:W-:Y:S01]  /*1a0c0*/  STL [R1+0x6ec], R7 ;  /* 0x0006ec0701007387 */ /* 0x0003e20000100800 */
[----:B------:R-:W-:Y:S02]  /*1a0d0*/  @P0 IMAD.MOV.U32 R6, RZ, RZ, R7 ;  /* 0x000000ffff060224 */ /* 0x000fe400078e0007 */
[----:B-1----:R-:W-:-:S05]  /*1a0e0*/  @P0 IMAD.MOV.U32 R7, RZ, RZ, R42 ;  /* 0x000000ffff070224 */ /* 0x002fca00078e002a */
[----:B------:R1:W3:Y:S01]  /*1a0f0*/  @P0 LDG.E.U16 R37, desc[UR20][R6.64] ;  /* 0x0000001406250981 */ /* 0x0002e2000c1e1500 */
[----:B------:R-:W-:Y:S01]  /*1a100*/  @!P3 IMAD.MOV R4, RZ, RZ, -R4 ;  /* 0x000000ffff04b224 */ /* 0x000fe200078e0a04 */
[----:B------:R-:W-:Y:S01]  /*1a110*/  ISETP.GT.U32.AND P3, PT, R68, R35, PT ;  /* 0x000000234400720c */ /* 0x000fe20003f64070 */
[----:B------:R-:W-:-:S03]  /*1a120*/  @!P4 IMAD.IADD R36, R36, 0x1, -R68 ;  /* 0x000000012424c824 */ /* 0x000fc600078e0a44 */
[----:B------:R-:W-:Y:S01]  /*1a130*/  SEL R5, R73, R4, !P1 ;  /* 0x0000000449057207 */ /* 0x000fe20004800000 */
[----:B------:R-:W-:Y:S01]  /*1a140*/  IMAD.MOV.U32 R4, RZ, RZ, R43 ;  /* 0x000000ffff047224 */ /* 0x000fe200078e002b */
[----:B------:R-:W-:-:S03]  /*1a150*/  ISETP.GT.U32.AND P5, PT, R68, R36, PT ;  /* 0x000000244400720c */ /* 0x000fc60003fa4070 */
[----:B------:R-:W-:Y:S02]  /*1a160*/  @!P6 IMAD.MOV R4, RZ, RZ, -R4 ;  /* 0x000000ffff04e224 */ /* 0x000fe400078e0a04 */
[----:B------:R-:W-:Y:S01]  /*1a170*/  IMAD R5, R5, UR4, RZ ;  /* 0x0000000405057c24 */ /* 0x000fe2000f8e02ff */
[----:B------:R0:W-:Y:S01]  /*1a180*/  STL [R1+0x6e8], R42 ;  /* 0x0006e82a01007387 */ /* 0x0001e20000100800 */
[--C-:B------:R-:W-:Y:S01]  /*1a190*/  @!P3 IMAD.IADD R35, R35, 0x1, -R68.reuse ;  /* 0x000000012323b824 */ /* 0x100fe200078e0a44 */
[----:B------:R-:W-:Y:S01]  /*1a1a0*/  SEL R4, R73, R4, !P1 ;  /* 0x0000000449047207 */ /* 0x000fe20004800000 */
[----:B------:R-:W2:Y:S01]  /*1a1b0*/  LDCU UR4, c[0x0][0x3b0] ;  /* 0x00007600ff0477ac */ /* 0x000ea20008000800 */
[----:B------:R-:W-:Y:S02]  /*1a1c0*/  ISETP.GE.AND P3, PT, R18, RZ, PT ;  /* 0x000000ff1200720c */ /* 0x000fe40003f66270 */
[----:B------:R-:W-:Y:S02]  /*1a1d0*/  PRMT R41, RZ, 0x7610, R41 ;  /* 0x00007610ff297816 */ /* 0x000fe40000000029 */
[C---:B0-----:R-:W-:Y:S01]  /*1a1e0*/  LEA R42, P6, R5.reuse, R72, 0x1 ;  /* 0x00000048052a7211 */ /* 0x041fe200078c08ff */
[----:B-1----:R-:W-:Y:S01]  /*1a1f0*/  IMAD R6, R4, UR11, RZ ;  /* 0x0000000b04067c24 */ /* 0x002fe2000f8e02ff */
[----:B------:R-:W-:Y:S01]  /*1a200*/  PRMT R7, RZ, 0x7610, R7 ;  /* 0x00007610ff077816 */ /* 0x000fe20000000007 */
[----:B------:R-:W-:Y:S01]  /*1a210*/  @!P5 IMAD.IADD R36, R36, 0x1, -R68 ;  /* 0x000000012424d824 */ /* 0x000fe200078e0a44 */
[----:B------:R-:W-:Y:S01]  /*1a220*/  LEA.HI.X.SX32 R5, R5, R69, 0x1, P6 ;  /* 0x0000004505057211 */ /* 0x000fe200030f0eff */
[----:B------:R-:W-:Y:S01]  /*1a230*/  @P0 IMAD.MOV.U32 R4, RZ, RZ, R42 ;  /* 0x000000ffff040224 */ /* 0x000fe200078e002a */
[----:B----4-:R-:W-:Y:S01]  /*1a240*/  ISETP.GT.U32.AND P4, PT, R68, R32, PT ;  /* 0x000000204400720c */ /* 0x010fe20003f84070 */
[----:B------:R-:W0:Y:S03]  /*1a250*/  LDCU UR11, c[0x0][0x3b0] ;  /* 0x00007600ff0b77ac */ /* 0x000e260008000800 */
[----:B------:R1:W4:Y:S02]  /*1a260*/  @P0 LDG.E.U16 R41, desc[UR20][R4.64] ;  /* 0x0000001404290981 */ /* 0x000324000c1e1500 */
[----:B-1----:R-:W-:-:S04]  /*1a270*/  IMAD.MOV.U32 R4, RZ, RZ, R36 ;  /* 0x000000ffff047224 */ /* 0x002fc800078e0024 */
[----:B------:R-:W-:Y:S01]  /*1a280*/  @!P3 IMAD.MOV R4, RZ, RZ, -R4 ;  /* 0x000000ffff04b224 */ /* 0x000fe200078e0a04 */
[----:B---3--:R1:W-:Y:S04]  /*1a290*/  STL [R1+0x90], R37 ;  /* 0x0000902501007387 */ /* 0x0083e80000100800 */
[----:B-1----:R-:W3:Y:S04]  /*1a2a0*/  LDL R37, [R1+0x1184] ;  /* 0x0011840001257983 */ /* 0x002ee80000100800 */
[----:B------:R-:W3:Y:S04]  /*1a2b0*/  LDL.LU R18, [R1+0x280] ;  /* 0x0002800001127983 */ /* 0x000ee80000300800 */
[----:B------:R-:W-:Y:S04]  /*1a2c0*/  STL [R1+0x71c], R42 ;  /* 0x00071c2a01007387 */ /* 0x000fe80000100800 */
        /* <DEDUP_REMOVED lines=8> */
[----:B------:R-:W3:Y:S01]  /*1a350*/  @P0 LDG.E.U16 R7, desc[UR20][R4.64] ;  /* 0x0000001404070981 */ /* 0x000ee2000c1e1500 */
[----:B------:R-:W-:Y:S01]  /*1a360*/  @!P4 IMAD.IADD R32, R32, 0x1, -R68 ;  /* 0x000000012020c824 */ /* 0x000fe200078e0a44 */
[----:B------:R-:W-:-:S04]  /*1a370*/  ISETP.GT.U32.AND P4, PT, R68, R35, PT ;  /* 0x000000234400720c */ /* 0x000fc80003f84070 */
[C---:B------:R-:W-:Y:S02]  /*1a380*/  ISETP.GT.U32.AND P6, PT, R68.reuse, R32, PT ;  /* 0x000000204400720c */ /* 0x040fe40003fc4070 */
[----:B--2---:R-:W-:Y:S01]  /*1a390*/  ISETP.GT.U32.AND P3, PT, R68, R25, PT ;  /* 0x000000194400720c */ /* 0x004fe20003f64070 */
[----:B------:R0:W-:Y:S01]  /*1a3a0*/  STL [R1+0x748], R36 ;  /* 0x0007482401007387 */ /* 0x0001e20000100800 */
[----:B------:R-:W-:Y:S01]  /*1a3b0*/  IMAD R6, R6, UR4, RZ ;  /* 0x0000000406067c24 */ /* 0x000fe2000f8e02ff */
[----:B------:R-:W-:Y:S01]  /*1a3c0*/  PRMT R21, RZ, 0x7610, R21 ;  /* 0x00007610ff157816 */ /* 0x000fe20000000015 */
[----:B------:R-:W1:Y:S03]  /*1a3d0*/  LDCU UR4, c[0x0][0x3b0] ;  /* 0x00007600ff0477ac */ /* 0x000e660008000800 */
[----:B------:R-:W-:-:S04]  /*1a3e0*/  @!P4 IMAD.IADD R35, R35, 0x1, -R68 ;  /* 0x000000012323c824 */ /* 0x000fc800078e0a44 */
[--C-:B------:R-:W-:Y:S01]  /*1a3f0*/  @!P6 IMAD.IADD R32, R32, 0x1, -R68.reuse ;  /* 0x000000012020e824 */ /* 0x100fe200078e0a44 */
[----:B------:R-:W-:Y:S01]  /*1a400*/  STL [R1+0x2e8], R35 ;  /* 0x0002e82301007387 */ /* 0x000fe20000100800 */
[----:B------:R-:W-:-:S03]  /*1a410*/  @!P3 IMAD.IADD R25, R25, 0x1, -R68 ;  /* 0x000000011919b824 */ /* 0x000fc600078e0a44 */
[----:B0-----:R-:W2:Y:S04]  /*1a420*/  LDL.LU R36, [R1+0x268] ;  /* 0x0002680001247983 */ /* 0x001ea80000300800 */
[----:B------:R-:W-:Y:S04]  /*1a430*/  STL [R1+0x2e4], R32 ;  /* 0x0002e42001007387 */ /* 0x000fe80000100800 */
[----:B------:R-:W2:Y:S04]  /*1a440*/  LDL R43, [R1+0x11a4] ;  /* 0x0011a400012b7983 */ /* 0x000ea80000100800 */
[----:B---3--:R0:W-:Y:S04]  /*1a450*/  STL [R1+0x88], R7 ;  /* 0x0000880701007387 */ /* 0x0081e80000100800 */
[----:B----4-:R-:W-:Y:S04]  /*1a460*/  STL [R1+0x8c], R41 ;  /* 0x00008c2901007387 */ /* 0x010fe80000100800 */
[----:B------:R-:W3:Y:S01]  /*1a470*/  LDL R42, [R1+0x11d8] ;  /* 0x0011d800012a7983 */ /* 0x000ee20000100800 */
[----:B0-----:R-:W-:-:S04]  /*1a480*/  LEA R7, P3, R6, R72, 0x1 ;  /* 0x0000004806077211 */ /* 0x001fc800078608ff */
[----:B------:R-:W-:Y:S01]  /*1a490*/  LEA.HI.X.SX32 R6, R6, R69, 0x1, P3 ;  /* 0x0000004506067211 */ /* 0x000fe200018f0eff */
[----:B------:R0:W-:Y:S04]  /*1a4a0*/  STL [R1+0x77c], R7 ;  /* 0x00077c0701007387 */ /* 0x0001e80000100800 */
[----:B------:R4:W-:Y:S01]  /*1a4b0*/  STL [R1+0x778], R6 ;  /* 0x0007780601007387 */ /* 0x0009e20000100800 */
[----:B0-----:R-:W-:-:S04]  /*1a4c0*/  @P0 LOP3.LUT R7, R7, R6, RZ, 0x3c, !PT ;  /* 0x0000000607070212 */ /* 0x001fc800078e3cff */
[----:B----4-:R-:W-:-:S04]  /*1a4d0*/  @P0 LOP3.LUT R6, R7, R6, RZ, 0x3c, !PT ;  /* 0x0000000607060212 */ /* 0x010fc800078e3cff */
[----:B------:R-:W-:-:S05]  /*1a4e0*/  @P0 LOP3.LUT R7, R7, R6, RZ, 0x3c, !PT ;  /* 0x0000000607070212 */ /* 0x000fca00078e3cff */
[----:B------:R0:W4:Y:S01]  /*1a4f0*/  @P0 LDG.E.U16 R21, desc[UR20][R6.64] ;  /* 0x0000001406150981 */ /* 0x000122000c1e1500 */
[----:B------:R-:W-:Y:S02]  /*1a500*/  ISETP.GE.AND P4, PT, R40, RZ, PT ;  /* 0x000000ff2800720c */ /* 0x000fe40003f86270 */
[----:B------:R-:W-:Y:S01]  /*1a510*/  ISETP.GE.AND P6, PT, R37, RZ, PT ;  /* 0x000000ff2500720c */ /* 0x000fe20003fc6270 */
[----:B------:R-:W-:Y:S02]  /*1a520*/  IMAD.MOV.U32 R5, RZ, RZ, R35 ;  /* 0x000000ffff057224 */ /* 0x000fe400078e0023 */
[----:B------:R-:W-:Y:S01]  /*1a530*/  IMAD.MOV.U32 R4, RZ, RZ, R32 ;  /* 0x000000ffff047224 */ /* 0x000fe200078e0020 */
[----:B------:R-:W-:-:S07]  /*1a540*/  ISETP.GT.U32.AND P3, PT, R68, R18, PT ;  /* 0x000000124400720c */ /* 0x000fce0003f64070 */
[----:B------:R-:W-:Y:S02]  /*1a550*/  @!P4 IMAD.MOV R5, RZ, RZ, -R5 ;  /* 0x000000ffff05c224 */ /* 0x000fe400078e0a05 */
[----:B------:R-:W-:-:S03]  /*1a560*/  @!P6 IMAD.MOV R4, RZ, RZ, -R4 ;  /* 0x000000ffff04e224 */ /* 0x000fc600078e0a04 */
[C---:B------:R-:W-:Y:S02]  /*1a570*/  SEL R5, R73.reuse, R5, !P1 ;  /* 0x0000000549057207 */ /* 0x040fe40004800000 */
[----:B------:R-:W-:-:S03]  /*1a580*/  SEL R4, R73, R4, !P1 ;  /* 0x0000000449047207 */ /* 0x000fc60004800000 */
[----:B------:R-:W-:Y:S02]  /*1a590*/  IMAD R5, R5, UR5, RZ ;  /* 0x0000000505057c24 */ /* 0x000fe4000f8e02ff */
[----:B------:R-:W-:Y:S01]  /*1a5a0*/  @!P3 IMAD.IADD R18, R18, 0x1, -R68 ;  /* 0x000000011212b824 */ /* 0x000fe200078e0a44 */
[----:B------:R-:W-:Y:S01]  /*1a5b0*/  PRMT R38, RZ, 0x7610, R38 ;  /* 0x00007610ff267816 */ /* 0x000fe20000000026 */
[----:B-1----:R-:W-:Y:S01]  /*1a5c0*/  IMAD R4, R4, UR4, RZ ;  /* 0x0000000404047c24 */ /* 0x002fe2000f8e02ff */
[CC--:B------:R-:W-:Y:S01]  /*1a5d0*/  LEA R40, P6, R5.reuse, R72.reuse, 0x1 ;  /* 0x0000004805287211 */ /* 0x0c0fe200078c08ff */
[----:B------:R-:W1:Y:S03]  /*1a5e0*/  LDCU UR4, c[0x0][0x3b0] ;  /* 0x00007600ff0477ac */ /* 0x000e660008000800 */
[----:B------:R-:W-:Y:S01]  /*1a5f0*/  LEA R37, P3, R4, R72, 0x1 ;  /* 0x0000004804257211 */ /* 0x000fe200078608ff */
[----:B------:R-:W1:Y:S01]  /*1a600*/  LDCU UR5, c[0x0][0x3b0] ;  /* 0x00007600ff0577ac */ /* 0x000e620008000800 */
[----:B------:R-:W-:-:S02]  /*1a610*/  LEA.HI.X.SX32 R41, R5, R69, 0x1, P6 ;  /* 0x0000004505297211 */ /* 0x000fc400030f0eff */
[----:B0-----:R-:W-:Y:S01]  /*1a620*/  LEA.HI.X.SX32 R6, R4, R69, 0x1, P3 ;  /* 0x0000004504067211 */ /* 0x001fe200018f0eff */
[----:B------:R-:W-:Y:S02]  /*1a630*/  @P0 IMAD.MOV.U32 R4, RZ, RZ, R40 ;  /* 0x000000ffff040224 */ /* 0x000fe400078e0028 */
[----:B------:R-:W-:Y:S01]  /*1a640*/  @P0 IMAD.MOV.U32 R5, RZ, RZ, R41 ;  /* 0x000000ffff050224 */ /* 0x000fe200078e0029 */
[----:B------:R-:W-:-:S04]  /*1a650*/  PRMT R34, RZ, 0x7610, R34 ;  /* 0x00007610ff227816 */ /* 0x000fc80000000022 */
[----:B------:R0:W3:Y:S02]  /*1a660*/  @P0 LDG.E.U16 R38, desc[UR20][R4.64] ;  /* 0x0000001404260981 */ /* 0x0000e4000c1e1500 */
[----:B0-----:R-:W-:Y:S02]  /*1a670*/  @P0 IMAD.MOV.U32 R4, RZ, RZ, R37 ;  /* 0x000000ffff040224 */ /* 0x001fe400078e0025 */
[----:B------:R-:W-:-:S05]  /*1a680*/  @P0 IMAD.MOV.U32 R5, RZ, RZ, R6 ;  /* 0x000000ffff050224 */ /* 0x000fca00078e0006 */
[----:B------:R0:W3:Y:S04]  /*1a690*/  @P0 LDG.E.U16 R34, desc[UR20][R4.64] ;  /* 0x0000001404220981 */ /* 0x0000e8000c1e1500 */
[----:B----4-:R4:W-:Y:S04]  /*1a6a0*/  STL [R1+0x84], R21 ;  /* 0x0000841501007387 */ /* 0x0109e80000100800 */
[----:B----4-:R-:W4:Y:S01]  /*1a6b0*/  LDL R21, [R1+0x1208] ;  /* 0x0012080001157983 */ /* 0x010f220000100800 */
[C---:B------:R-:W-:Y:S02]  /*1a6c0*/  ISETP.GT.U32.AND P5, PT, R68.reuse, R22, PT ;  /* 0x000000164400720c */ /* 0x040fe40003fa4070 */
[----:B------:R-:W-:Y:S01]  /*1a6d0*/  ISETP.GT.U32.AND P4, PT, R68, R25, PT ;  /* 0x000000194400720c */ /* 0x000fe20003f84070 */
[----:B------:R-:W4:Y:S01]  /*1a6e0*/  LDL.LU R35, [R1+0x250] ;  /* 0x0002500001237983 */ /* 0x000f220000300800 */
[----:B--2---:R-:W-:-:S02]  /*1a6f0*/  ISETP.GE.AND P6, PT, R43, RZ, PT ;  /* 0x000000ff2b00720c */ /* 0x004fc40003fc6270 */
[----:B------:R-:W-:Y:S01]  /*1a700*/  ISETP.GT.U32.AND P3, PT, R68, R18, PT ;  /* 0x000000124400720c */ /* 0x000fe20003f64070 */
[----:B------:R-:W2:Y:S06]  /*1a710*/  LDL.LU R32, [R1+0x228] ;  /* 0x0002280001207983 */ /* 0x000eac0000300800 */
[----:B------:R-:W-:-:S05]  /*1a720*/  @!P5 IMAD.IADD R22, R22, 0x1, -R68 ;  /* 0x000000011616d824 */ /* 0x000fca00078e0a44 */
[C---:B------:R-:W-:Y:S01]  /*1a730*/  ISETP.GT.U32.AND P5, PT, R68.reuse, R22, PT ;  /* 0x000000164400720c */ /* 0x040fe20003fa4070 */
[----:B------:R-:W-:Y:S01]  /*1a740*/  @!P4 IMAD.IADD R25, R25, 0x1, -R68 ;  /* 0x000000011919c824 */ /* 0x000fe200078e0a44 */
[----:B------:R-:W-:-:S03]  /*1a750*/  ISETP.GT.U32.AND P4, PT, R68, R36, PT ;  /* 0x000000244400720c */ /* 0x000fc60003f84070 */
[----:B0-----:R-:W-:-:S08]  /*1a760*/  IMAD.MOV.U32 R5, RZ, RZ, R25 ;  /* 0x000000ffff057224 */ /* 0x001fd000078e0019 */
[--C-:B------:R-:W-:Y:S01]  /*1a770*/  @!P5 IMAD.IADD R22, R22, 0x1, -R68.reuse ;  /* 0x000000011616d824 */ /* 0x100fe200078e0a44 */
[----:B---3--:R-:W-:Y:S01]  /*1a780*/  ISETP.GE.AND P5, PT, R42, RZ, PT ;  /* 0x000000ff2a00720c */ /* 0x008fe20003fa6270 */
[----:B------:R0:W-:Y:S01]  /*1a790*/  STL [R1+0x2a8], R25 ;  /* 0x0002a81901007387 */ /* 0x0001e20000100800 */
[----:B------:R-:W-:Y:S02]  /*1a7a0*/  @!P4 IMAD.IADD R36, R36, 0x1, -R68 ;  /* 0x000000012424c824 */ /* 0x000fe400078e0a44 */
[----:B------:R-:W-:Y:S01]  /*1a7b0*/  IMAD.MOV.U32 R4, RZ, RZ, R22 ;  /* 0x000000ffff047224 */ /* 0x000fe200078e0016 */
[----:B------:R-:W-:Y:S01]  /*1a7c0*/  STL [R1+0x7ac], R40 ;  /* 0x0007ac2801007387 */ /* 0x000fe20000100800 */
[----:B------:R-:W-:-:S03]  /*1a7d0*/  @!P6 IMAD.MOV R5, RZ, RZ, -R5 ;  /* 0x000000ffff05e224 */ /* 0x000fc600078e0a05 */
[----:B------:R-:W-:Y:S01]  /*1a7e0*/  STL [R1+0x7dc], R37 ;  /* 0x0007dc2501007387 */ /* 0x000fe20000100800 */
[----:B------:R-:W-:-:S03]  /*1a7f0*/  ISETP.GT.U32.AND P6, PT, R68, R36, PT ;  /* 0x000000244400720c */ /* 0x000fc60003fc4070 */
[----:B------:R-:W-:Y:S01]  /*1a800*/  STL [R1+0x7a8], R41 ;  /* 0x0007a82901007387 */ /* 0x000fe20000100800 */
[----:B------:R-:W-:-:S03]  /*1a810*/  @!P5 IMAD.MOV R4, RZ, RZ, -R4 ;  /* 0x000000ffff04d224 */ /* 0x000fc600078e0a04 */
[----:B------:R-:W-:Y:S01]  /*1a820*/  STL [R1+0x298], R22 ;  /* 0x0002981601007387 */ /* 0x000fe20000100800 */
[----:B------:R-:W-:-:S03]  /*1a830*/  @!P3 IMAD.IADD R18, R18, 0x1, -R68 ;  /* 0x000000011212b824 */ /* 0x000fc600078e0a44 */
[----:B------:R3:W-:Y:S02]  /*1a840*/  STL [R1+0x7d8], R6 ;  /* 0x0007d80601007387 */ /* 0x0007e40000100800 */
[----:B------:R-:W-:Y:S02]  /*1a850*/  @!P6 IMAD.IADD R36, R36, 0x1, -R68 ;  /* 0x000000012424e824 */ /* 0x000fe400078e0a44 */
[----:B0-----:R-:W2:Y:S01]  /*1a860*/  LDL R25, [R1+0x11dc] ;  /* 0x0011dc0001197983 */ /* 0x001ea20000100800 */
[C---:B---3--:R-:W-:Y:S02]  /*1a870*/  SEL R6, R73.reuse, R5, !P1 ;  /* 0x0000000549067207 */ /* 0x048fe40004800000 */
[----:B------:R-:W-:Y:S01]  /*1a880*/  SEL R5, R73, R4, !P1 ;  /* 0x0000000449057207 */ /* 0x000fe20004800000 */
[----:B------:R-:W-:Y:S02]  /*1a890*/  IMAD.MOV.U32 R4, RZ, RZ, R18 ;  /* 0x000000ffff047224 */ /* 0x000fe400078e0012 */
[----:B------:R-:W-:Y:S01]  /*1a8a0*/  IMAD R6, R6, UR11, RZ ;  /* 0x0000000b06067c24 */ /* 0x000fe2000f8e02ff */
[----:B------:R-:W-:Y:S01]  /*1a8b0*/  PRMT R39, RZ, 0x7610, R39 ;  /* 0x00007610ff277816 */ /* 0x000fe20000000027 */
[----:B-1----:R-:W-:Y:S01]  /*1a8c0*/  IMAD R5, R5, UR4, RZ ;  /* 0x0000000405057c24 */ /* 0x002fe2000f8e02ff */
[----:B------:R-:W-:Y:S01]  /*1a8d0*/  PRMT R7, RZ, 0x7610, R7 ;  /* 0x00007610ff077816 */ /* 0x000fe20000000007 */
[----:B------:R-:W0:Y:S03]  /*1a8e0*/  LDCU UR4, c[0x0][0x3b0] ;  /* 0x00007600ff0477ac */ /* 0x000e260008000800 */
[----:B------:R-:W-:Y:S01]  /*1a8f0*/  LEA R37, P6, R5, R72, 0x1 ;  /* 0x0000004805257211 */ /* 0x000fe200078c08ff */
[----:B------:R-:W1:Y:S01]  /*1a900*/  LDCU UR11, c[0x0][0x3b0] ;  /* 0x00007600ff0b77ac */ /* 0x000e620008000800 */
[----:B----4-:R-:W-:-:S02]  /*1a910*/  ISETP.GE.AND P4, PT, R21, RZ, PT ;  /* 0x000000ff1500720c */ /* 0x010fc40003f86270 */
[----:B------:R-:W3:Y:S04]  /*1a920*/  LDL R21, [R1+0x1210] ;  /* 0x0012100001157983 */ /* 0x000ee80000100800 */
[----:B------:R-:W-:Y:S07]  /*1a930*/  STL [R1+0x280], R18 ;  /* 0x0002801201007387 */ /* 0x000fee0000100800 */
[----:B------:R-:W-:Y:S01]  /*1a940*/  @!P4 IMAD.MOV R4, RZ, RZ, -R4 ;  /* 0x000000ffff04c224 */ /* 0x000fe200078e0a04 */
[C---:B------:R-:W-:Y:S01]  /*1a950*/  LEA R22, P4, R6.reuse, R72, 0x1 ;  /* 0x0000004806167211 */ /* 0x040fe200078808ff */
[----:B------:R4:W-:Y:S03]  /*1a960*/  STL [R1+0x7c], R34 ;  /* 0x00007c2201007387 */ /* 0x0009e60000100800 */
[----:B------:R-:W-:-:S02]  /*1a970*/  LEA.HI.X.SX32 R40, R6, R69, 0x1, P4 ;  /* 0x0000004506287211 */ /* 0x000fc400020f0eff */
[----:B------:R-:W-:Y:S01]  /*1a980*/  SEL R6, R73, R4, !P1 ;  /* 0x0000000449067207 */ /* 0x000fe20004800000 */
[----:B------:R-:W-:Y:S01]  /*1a990*/  @P0 IMAD.MOV.U32 R4, RZ, RZ, R22 ;  /* 0x000000ffff040224 */ /* 0x000fe200078e0016 */
[----:B----4-:R-:W4:Y:S04]  /*1a9a0*/  LDL R34, [R1+0x1230] ;  /* 0x0012300001227983 */ /* 0x010f280000100800 */
[----:B------:R-:W4:Y:S04]  /*1a9b0*/  LDL.LU R18, [R1+0x20c] ;  /* 0x00020c0001127983 */ /* 0x000f280000300800 */
[----:B------:R0:W-:Y:S02]  /*1a9c0*/  STL [R1+0x80], R38 ;  /* 0x0000802601007387 */ /* 0x0001e40000100800 */
[----:B0-----:R-:W-:Y:S01]  /*1a9d0*/  LEA.HI.X.SX32 R38, R5, R69, 0x1, P6 ;  /* 0x0000004505267211 */ /* 0x001fe200030f0eff */
[----:B------:R-:W-:-:S05]  /*1a9e0*/  @P0 IMAD.MOV.U32 R5, RZ, RZ, R40 ;  /* 0x000000ffff050224 */ /* 0x000fca00078e0028 */
[----:B------:R0:W4:Y:S02]  /*1a9f0*/  @P0 LDG.E.U16 R39, desc[UR20][R4.64] ;  /* 0x0000001404270981 */ /* 0x000124000c1e1500 */
[----:B0-----:R-:W-:Y:S02]  /*1aa00*/  @P0 IMAD.MOV.U32 R4, RZ, RZ, R37 ;  /* 0x000000ffff040224 */ /* 0x001fe400078e0025 */
[----:B------:R-:W-:-:S05]  /*1aa10*/  @P0 IMAD.MOV.U32 R5, RZ, RZ, R38 ;  /* 0x000000ffff050224 */ /* 0x000fca00078e0026 */
[----:B------:R0:W4:Y:S01]  /*1aa20*/  @P0 LDG.E.U16 R7, desc[UR20][R4.64] ;  /* 0x0000001404070981 */ /* 0x000122000c1e1500 */
[----:B--2---:R-:W-:-:S03]  /*1aa30*/  ISETP.GT.U32.AND P3, PT, R68, R32, PT ;  /* 0x000000204400720c */ /* 0x004fc60003f64070 */
[----:B------:R2:W-:Y:S01]  /*1aa40*/  STL [R1+0x80c], R22 ;  /* 0x00080c1601007387 */ /* 0x0005e20000100800 */
[----:B------:R-:W-:Y:S01]  /*1aa50*/  ISETP.GE.AND P4, PT, R25, RZ, PT ;  /* 0x000000ff1900720c */ /* 0x000fe20003f86270 */
[----:B------:R-:W-:Y:S01]  /*1aa60*/  IMAD R6, R6, UR5, RZ ;  /* 0x0000000506067c24 */ /* 0x000fe2000f8e02ff */
[----:B------:R-:W-:Y:S01]  /*1aa70*/  PRMT R30, RZ, 0x7610, R30 ;  /* 0x00007610ff1e7816 */ /* 0x000fe2000000001e */
[----:B------:R-:W-:Y:S01]  /*1aa80*/  STL [R1+0x268], R36 ;  /* 0x0002682401007387 */ /* 0x000fe20000100800 */
[----:B------:R-:W-:Y:S01]  /*1aa90*/  ISETP.GT.U32.AND P5, PT, R68, R35, PT ;  /* 0x000000234400720c */ /* 0x000fe20003fa4070 */
[----:B0-----:R-:W-:Y:S01]  /*1aaa0*/  IMAD.MOV.U32 R4, RZ, RZ, R36 ;  /* 0x000000ffff047224 */ /* 0x001fe200078e0024 */
[----:B------:R-:W0:Y:S01]  /*1aab0*/  LDCU UR5, c[0x0][0x3b0] ;  /* 0x00007600ff0577ac */ /* 0x000e220008000800 */
[----:B------:R-:W-:Y:S04]  /*1aac0*/  STL [R1+0x83c], R37 ;  /* 0x00083c2501007387 */ /* 0x000fe80000100800 */
[----:B------:R-:W-:Y:S04]  /*1aad0*/  STL [R1+0x808], R40 ;  /* 0x0008082801007387 */ /* 0x000fe80000100800 */
[----:B------:R-:W4:Y:S04]  /*1aae0*/  LDL.LU R25, [R1+0x1e4] ;  /* 0x0001e40001197983 */ /* 0x000f280000300800 */
[----:B------:R-:W-:Y:S04]  /*1aaf0*/  STL [R1+0x838], R38 ;  /* 0x0008382601007387 */ /* 0x000fe80000100800 */
[----:B--2---:R-:W2:Y:S01]  /*1ab00*/  LDL.LU R22, [R1+0x1c0] ;  /* 0x0001c00001167983 */ /* 0x004ea20000300800 */
[----:B------:R-:W-:Y:S01]  /*1ab10*/  @!P3 IMAD.IADD R32, R32, 0x1, -R68 ;  /* 0x000000012020b824 */ /* 0x000fe200078e0a44 */
[----:B---3--:R-:W-:-:S02]  /*1ab20*/  ISETP.GE.AND P3, PT, R21, RZ, PT ;  /* 0x000000ff1500720c */ /* 0x008fc40003f66270 */
[----:B----4-:R3:W-:Y:S02]  /*1ab30*/  STL [R1+0x74], R7 ;  /* 0x0000740701007387 */ /* 0x0107e40000100800 */
[----:B---3--:R-:W-:-:S04]  /*1ab40*/  LEA R7, P6, R6, R72, 0x1 ;  /* 0x0000004806077211 */ /* 0x008fc800078c08ff */
[----:B------:R-:W-:Y:S01]  /*1ab50*/  LEA.HI.X.SX32 R21, R6, R69, 0x1, P6 ;  /* 0x0000004506157211 */ /* 0x000fe200030f0eff */
[----:B------:R3:W-:Y:S01]  /*1ab60*/  STL [R1+0x86c], R7 ;  /* 0x00086c0701007387 */ /* 0x0007e20000100800 */
[----:B------:R-:W-:-:S03]  /*1ab70*/  @P0 IMAD.MOV.U32 R6, RZ, RZ, R7 ;  /* 0x000000ffff060224 */ /* 0x000fc600078e0007 */
[----:B---3--:R-:W-:-:S05]  /*1ab80*/  @P0 IMAD.MOV.U32 R7, RZ, RZ, R21 ;  /* 0x000000ffff070224 */ /* 0x008fca00078e0015 */
[----:B------:R3:W4:Y:S01]  /*1ab90*/  @P0 LDG.E.U16 R30, desc[UR20][R6.64] ;  /* 0x00000014061e0981 */ /* 0x000722000c1e1500 */
[----:B------:R-:W-:-:S05]  /*1aba0*/  @!P5 IMAD.IADD R35, R35, 0x1, -R68 ;  /* 0x000000012323d824 */ /* 0x000fca00078e0a44 */
[C---:B------:R-:W-:Y:S01]  /*1abb0*/  ISETP.GT.U32.AND P5, PT, R68.reuse, R35, PT ;  /* 0x000000234400720c */ /* 0x040fe20003fa4070 */
[----:B------:R-:W-:Y:S01]  /*1abc0*/  @!P4 IMAD.MOV R4, RZ, RZ, -R4 ;  /* 0x000000ffff04c224 */ /* 0x000fe200078e0a04 */
[----:B------:R-:W-:-:S04]  /*1abd0*/  ISETP.GT.U32.AND P4, PT, R68, R32, PT ;  /* 0x000000204400720c */ /* 0x000fc80003f84070 */
[----:B------:R-:W-:-:S07]  /*1abe0*/  SEL R4, R73, R4, !P1 ;  /* 0x0000000449047207 */ /* 0x000fce0004800000 */
[----:B------:R-:W-:-:S04]  /*1abf0*/  @!P5 IMAD.IADD R35, R35, 0x1, -R68 ;  /* 0x000000012323d824 */ /* 0x000fc800078e0a44 */
[----:B------:R-:W-:Y:S01]  /*1ac00*/  IMAD.MOV.U32 R5, RZ, RZ, R35 ;  /* 0x000000ffff057224 */ /* 0x000fe200078e0023 */
[----:B------:R-:W-:Y:S01]  /*1ac10*/  ISETP.GE.AND P5, PT, R34, RZ, PT ;  /* 0x000000ff2200720c */ /* 0x000fe20003fa6270 */
[----:B------:R-:W-:Y:S02]  /*1ac20*/  IMAD R4, R4, UR12, RZ ;  /* 0x0000000c04047c24 */ /* 0x000fe4000f8e02ff */
[----:B------:R-:W-:Y:S02]  /*1ac30*/  @!P4 IMAD.IADD R32, R32, 0x1, -R68 ;  /* 0x000000012020c824 */ /* 0x000fe400078e0a44 */
[----:B------:R-:W-:Y:S01]  /*1ac40*/  @!P3 IMAD.MOV R5, RZ, RZ, -R5 ;  /* 0x000000ffff05b224 */ /* 0x000fe200078e0a05 */
[----:B---3--:R-:W-:Y:S01]  /*1ac50*/  LEA R6, P3, R4, R72, 0x1 ;  /* 0x0000004804067211 */ /* 0x008fe200078608ff */
[----:B------:R3:W-:Y:S01]  /*1ac60*/  STL [R1+0x250], R35 ;  /* 0x0002502301007387 */ /* 0x0007e20000100800 */
[----:B------:R-:W-:Y:S01]  /*1ac70*/  PRMT R29, RZ, 0x7610, R29 ;  /* 0x00007610ff1d7816 */ /* 0x000fe2000000001d */
[----:B------:R-:W0:Y:S01]  /*1ac80*/  LDCU UR12, c[0x0][0x3b0] ;  /* 0x00007600ff0c77ac */ /* 0x000e220008000800 */
[----:B------:R-:W-:-:S02]  /*1ac90*/  SEL R5, R73, R5, !P1 ;  /* 0x0000000549057207 */ /* 0x000fc40004800000 */
[----:B------:R-:W-:Y:S01]  /*1aca0*/  LEA.HI.X.SX32 R7, R4, R69, 0x1, P3 ;  /* 0x0000004504077211 */ /* 0x000fe200018f0eff */
[----:B------:R-:W-:Y:S02]  /*1acb0*/  IMAD.MOV.U32 R4, RZ, RZ, R32 ;  /* 0x000000ffff047224 */ /* 0x000fe400078e0020 */
[----:B------:R-:W-:Y:S01]  /*1acc0*/  IMAD R5, R5, UR4, RZ ;  /* 0x0000000405057c24 */ /* 0x000fe2000f8e02ff */
[----:B------:R1:W-:Y:S01]  /*1acd0*/  STL [R1+0x868], R21 ;  /* 0x0008681501007387 */ /* 0x0003e20000100800 */
[----:B------:R-:W-:Y:S01]  /*1ace0*/  @!P5 IMAD.MOV R4, RZ, RZ, -R4 ;  /* 0x000000ffff04d224 */ /* 0x000fe200078e0a04 */
[----:B------:R-:W-:Y:S01]  /*1acf0*/  PRMT R13, RZ, 0x7610, R13 ;  /* 0x00007610ff0d7816 */ /* 0x000fe2000000000d */
[----:B------:R-:W0:Y:S01]  /*1ad00*/  LDCU UR4, c[0x0][0x3b0] ;  /* 0x00007600ff0477ac */ /* 0x000e220008000800 */
[----:B---3--:R-:W-:Y:S01]  /*1ad10*/  LEA R35, P5, R5, R72, 0x1 ;  /* 0x0000004805237211 */ /* 0x008fe200078a08ff */
[----:B------:R0:W3:Y:S01]  /*1ad20*/  @P0 LDG.E.U16 R29, desc[UR20][R6.64] ;  /* 0x00000014061d0981 */ /* 0x0000e2000c1e1500 */
[----:B------:R-:W-:-:S02]  /*1ad30*/  SEL R4, R73, R4, !P1 ;  /* 0x0000000449047207 */ /* 0x000fc40004800000 */
[----:B------:R-:W-:Y:S01]  /*1ad40*/  LEA.HI.X.SX32 R36, R5, R69, 0x1, P5 ;  /* 0x0000004505247211 */ /* 0x000fe200028f0eff */
[----:B-1----:R-:W3:Y:S04]  /*1ad50*/  LDL.LU R21, [R1+0x1ac] ;  /* 0x0001ac0001157983 */ /* 0x002ee80000300800 */
[----:B------:R-:W-:Y:S01]  /*1ad60*/  @P0 IMAD.MOV.U32 R5, RZ, RZ, R36 ;  /* 0x000000ffff050224 */ /* 0x000fe200078e0024 */
[----:B----4-:R1:W-:Y:S04]  /*1ad70*/  STL [R1+0x70], R30 ;  /* 0x0000701e01007387 */ /* 0x0103e80000100800 */
[----:B-1----:R-:W4:Y:S04]  /*1ad80*/  LDL R30, [R1+0x125c] ;  /* 0x00125c00011e7983 */ /* 0x002f280000100800 */
[----:B------:R-:W-:Y:S04]  /*1ad90*/  STL [R1+0x78], R39 ;  /* 0x0000782701007387 */ /* 0x000fe80000100800 */
[----:B------:R0:W-:Y:S02]  /*1ada0*/  STL [R1+0x89c], R6 ;  /* 0x00089c0601007387 */ /* 0x0001e40000100800 */
[----:B0-----:R-:W-:Y:S01]  /*1adb0*/  IMAD R6, R4, UR5, RZ ;  /* 0x0000000504067c24 */ /* 0x001fe2000f8e02ff */
[----:B------:R-:W-:Y:S01]  /*1adc0*/  ISETP.GT.U32.AND P6, PT, R68, R18, PT ;  /* 0x000000124400720c */ /* 0x000fe20003fc4070 */
[----:B------:R-:W-:Y:S01]  /*1add0*/  @P0 IMAD.MOV.U32 R4, RZ, RZ, R35 ;  /* 0x000000ffff040224 */ /* 0x000fe200078e0023 */
[----:B------:R0:W-:Y:S01]  /*1ade0*/  STL [R1+0x228], R32 ;  /* 0x0002282001007387 */ /* 0x0001e20000100800 */
[----:B------:R-:W-:Y:S01]  /*1adf0*/  PRMT R33, RZ, 0x7610, R33 ;  /* 0x00007610ff217816 */ /* 0x000fe20000000021 */
[----:B------:R-:W1:Y:S02]  /*1ae00*/  LDCU UR5, c[0x0][0x3b0] ;  /* 0x00007600ff0577ac */ /* 0x000e640008000800 */
[----:B------:R-:W4:Y:S04]  /*1ae10*/  @P0 LDG.E.U16 R13, desc[UR20][R4.64] ;  /* 0x00000014040d0981 */ /* 0x000f28000c1e1500 */
[----:B------:R1:W-:Y:S03]  /*1ae20*/  STL [R1+0x898], R7 ;  /* 0x0008980701007387 */ /* 0x0003e60000100800 */
[----:B------:R-:W-:Y:S01]  /*1ae30*/  @!P6 IMAD.IADD R18, R18, 0x1, -R68 ;  /* 0x000000011212e824 */ /* 0x000fe200078e0a44 */
[----:B------:R-:W4:Y:S01]  /*1ae40*/  LDL R34, [R1+0x1290] ;  /* 0x0012900001227983 */ /* 0x000f220000100800 */
[----:B--2---:R-:W-:-:S03]  /*1ae50*/  ISETP.GT.U32.AND P6, PT, R68, R22, PT ;  /* 0x000000164400720c */ /* 0x004fc60003fc4070 */
[----:B------:R-:W-:Y:S01]  /*1ae60*/  ISETP.GT.U32.AND P3, PT, R68, R18, PT ;  /* 0x000000124400720c */ /* 0x000fe20003f64070 */
[----:B0-----:R-:W2:Y:S04]  /*1ae70*/  LDL R32, [R1+0x1270] ;  /* 0x0012700001207983 */ /* 0x001ea80000100800 */
[----:B---3--:R0:W-:Y:S05]  /*1ae80*/  STL [R1+0x6c], R29 ;  /* 0x00006c1d01007387 */ /* 0x0081ea0000100800 */
[----:B------:R-:W-:Y:S01]  /*1ae90*/  @!P6 IMAD.IADD R22, R22, 0x1, -R68 ;  /* 0x000000011616e824 */ /* 0x000fe200078e0a44 */
[----:B-1----:R-:W-:-:S02]  /*1aea0*/  LEA R7, P6, R6, R72, 0x1 ;  /* 0x0000004806077211 */ /* 0x002fc400078c08ff */
[----:B------:R-:W-:Y:S01]  /*1aeb0*/  @!P3 IMAD.IADD R18, R18, 0x1, -R68 ;  /* 0x000000011212b824 */ /* 0x000fe200078e0a44 */
[----:B0-----:R-:W3:Y:S01]  /*1aec0*/  LDL.LU R29, [R1+0x19c] ;  /* 0x00019c00011d7983 */ /* 0x001ee20000300800 */
[----:B------:R-:W-:-:S03]  /*1aed0*/  LEA.HI.X.SX32 R6, R6, R69, 0x1, P6 ;  /* 0x0000004506067211 */ /* 0x000fc600030f0eff */
[----:B------:R-:W-:Y:S01]  /*1aee0*/  STL [R1+0x8cc], R35 ;  /* 0x0008cc2301007387 */ /* 0x000fe20000100800 */
[----:B----4-:R-:W-:-:S03]  /*1aef0*/  ISETP.GE.AND P5, PT, R30, RZ, PT ;  /* 0x000000ff1e00720c */ /* 0x010fc60003fa6270 */
[----:B------:R-:W4:Y:S04]  /*1af00*/  LDL R30, [R1+0x12a0] ;  /* 0x0012a000011e7983 */ /* 0x000f280000100800 */
[----:B------:R-:W-:Y:S04]  /*1af10*/  STL [R1+0x8c8], R36 ;  /* 0x0008c82401007387 */ /* 0x000fe80000100800 */
[----:B------:R-:W-:Y:S04]  /*1af20*/  STL [R1+0x20c], R18 ;  /* 0x00020c1201007387 */ /* 0x000fe80000100800 */
[----:B------:R0:W-:Y:S04]  /*1af30*/  STL [R1+0x68], R13 ;  /* 0x0000680d01007387 */ /* 0x0001e80000100800 */
[----:B0-----:R-:W4:Y:S04]  /*1af40*/  LDL.LU R13, [R1+0x18c] ;  /* 0x00018c00010d7983 */ /* 0x001f280000300800 */
[----:B------:R0:W-:Y:S04]  /*1af50*/  STL [R1+0x8fc], R7 ;  /* 0x0008fc0701007387 */ /* 0x0001e80000100800 */
[----:B------:R1:W-:Y:S01]  /*1af60*/  STL [R1+0x8f8], R6 ;  /* 0x0008f80601007387 */ /* 0x0003e20000100800 */
[----:B0-----:R-:W-:-:S04]  /*1af70*/  @P0 LOP3.LUT R7, R7, R6, RZ, 0x3c, !PT ;  /* 0x0000000607070212 */ /* 0x001fc800078e3cff */
[----:B-1----:R-:W-:-:S04]  /*1af80*/  @P0 LOP3.LUT R6, R7, R6, RZ, 0x3c, !PT ;  /* 0x0000000607060212 */ /* 0x002fc800078e3cff */
[----:B------:R-:W-:-:S05]  /*1af90*/  @P0 LOP3.LUT R7, R7, R6, RZ, 0x3c, !PT ;  /* 0x0000000607070212 */ /* 0x000fca00078e3cff */
[----:B------:R0:W4:Y:S01]  /*1afa0*/  @P0 LDG.E.U16 R33, desc[UR20][R6.64] ;  /* 0x0000001406210981 */ /* 0x000122000c1e1500 */
[C---:B------:R-:W-:Y:S02]  /*1afb0*/  ISETP.GT.U32.AND P4, PT, R68.reuse, R25, PT ;  /* 0x000000194400720c */ /* 0x040fe40003f84070 */
[----:B------:R-:W-:-:S11]  /*1afc0*/  ISETP.GT.U32.AND P3, PT, R68, R21, PT ;  /* 0x000000154400720c */ /* 0x000fd60003f64070 */
[----:B------:R-:W-:-:S05]  /*1afd0*/  @!P4 IMAD.IADD R25, R25, 0x1, -R68 ;  /* 0x000000011919c824 */ /* 0x000fca00078e0a44 */
[C---:B------:R-:W-:Y:S01]  /*1afe0*/  ISETP.GT.U32.AND P4, PT, R68.reuse, R25, PT ;  /* 0x000000194400720c */ /* 0x040fe20003f84070 */
[----:B------:R-:W-:Y:S01]  /*1aff0*/  @!P3 IMAD.IADD R21, R21, 0x1, -R68 ;  /* 0x000000011515b824 */ /* 0x000fe200078e0a44 */
[----:B------:R-:W-:Y:S01]  /*1b000*/  ISETP.GT.U32.AND P6, PT, R68, R22, PT ;  /* 0x000000164400720c */ /* 0x000fe20003fc4070 */
[----:B------:R-:W-:-:S10]  /*1b010*/  IMAD.MOV.U32 R5, RZ, RZ, R18 ;  /* 0x000000ffff057224 */ /* 0x000fd400078e0012 */
[--C-:B------:R-:W-:Y:S01]  /*1b020*/  @!P4 IMAD.IADD R25, R25, 0x1, -R68.reuse ;  /* 0x000000011919c824 */ /* 0x100fe200078e0a44 */
[----:B------:R-:W-:Y:S02]  /*1b030*/  ISETP.GE.AND P4, PT, R34, RZ, PT ;  /* 0x000000ff2200720c */ /* 0x000fe40003f86270 */
[----:B------:R-:W-:Y:S01]  /*1b040*/  ISETP.GT.U32.AND P3, PT, R68, R21, PT ;  /* 0x000000154400720c */ /* 0x000fe20003f64070 */
[----:B------:R-:W-:Y:S02]  /*1b050*/  IMAD.MOV.U32 R4, RZ, RZ, R25 ;  /* 0x000000ffff047224 */ /* 0x000fe400078e0019 */
[----:B------:R-:W-:Y:S01]  /*1b060*/  @!P5 IMAD.MOV R5, RZ, RZ, -R5 ;  /* 0x000000ffff05d224 */ /* 0x000fe200078e0a05 */
[----:B--2---:R-:W-:Y:S01]  /*1b070*/  ISETP.GE.AND P5, PT, R32, RZ, PT ;  /* 0x000000ff2000720c */ /* 0x004fe20003fa6270 */
[----:B------:R-:W-:-:S06]  /*1b080*/  @!P6 IMAD.IADD R22, R22, 0x1, -R68 ;  /* 0x000000011616e824 */ /* 0x000fcc00078e0a44 */
[----:B------:R-:W-:Y:S01]  /*1b090*/  @!P4 IMAD.MOV R4, RZ, RZ, -R4 ;  /* 0x000000ffff04c224 */ /* 0x000fe200078e0a04 */
[----:B---3--:R-:W-:Y:S02]  /*1b0a0*/  ISETP.GT.U32.AND P4, PT, R68, R29, PT ;  /* 0x0000001d4400720c */ /* 0x008fe40003f84070 */
[C---:B0-----:R-:W-:Y:S02]  /*1b0b0*/  SEL R6, R73.reuse, R5, !P1 ;  /* 0x0000000549067207 */ /* 0x041fe40004800000 */
[----:B------:R-:W-:Y:S01]  /*1b0c0*/  SEL R4, R73, R4, !P1 ;  /* 0x0000000449047207 */ /* 0x000fe20004800000 */
[----:B------:R-:W-:Y:S01]  /*1b0d0*/  @!P3 IMAD.IADD R21, R21, 0x1, -R68 ;  /* 0x000000011515b824 */ /* 0x000fe200078e0a44 */
[----:B------:R0:W-:Y:S01]  /*1b0e0*/  STL [R1+0x1e4], R25 ;  /* 0x0001e41901007387 */ /* 0x0001e20000100800 */
[----:B------:R-:W-:Y:S01]  /*1b0f0*/  IMAD R7, R6, UR4, RZ ;  /* 0x0000000406077c24 */ /* 0x000fe2000f8e02ff */
[----:B------:R-:W-:Y:S01]  /*1b100*/  PRMT R26, RZ, 0x7610, R26 ;  /* 0x00007610ff1a7816 */ /* 0x000fe2000000001a */
[----:B------:R-:W-:Y:S01]  /*1b110*/  IMAD.MOV.U32 R5, RZ, RZ, R22 ;  /* 0x000000ffff057224 */ /* 0x000fe200078e0016 */
[----:B------:R-:W2:Y:S01]  /*1b120*/  LDL.LU R18, [R1+0x170] ;  /* 0x0001700001127983 */ /* 0x000ea20000300800 */
[----:B------:R-:W-:Y:S01]  /*1b130*/  IMAD R6, R4, UR5, RZ ;  /* 0x0000000504067c24 */ /* 0x000fe2000f8e02ff */
[----:B------:R-:W-:Y:S01]  /*1b140*/  PRMT R9, RZ, 0x7610, R9 ;  /* 0x00007610ff097816 */ /* 0x000fe20000000009 */
[----:B------:R-:W-:Y:S01]  /*1b150*/  @!P5 IMAD.MOV R5, RZ, RZ, -R5 ;  /* 0x000000ffff05d224 */ /* 0x000fe200078e0a05 */
[----:B------:R-:W-:Y:S01]  /*1b160*/  PRMT R31, RZ, 0x7610, R31 ;  /* 0x00007610ff1f7816 */ /* 0x000fe2000000001f */
[----:B------:R-:W-:Y:S01]  /*1b170*/  @!P4 IMAD.IADD R29, R29, 0x1, -R68 ;  /* 0x000000011d1dc824 */ /* 0x000fe200078e0a44 */
[----:B0-----:R-:W3:Y:S01]  /*1b180*/  LDL.LU R25, [R1+0x158] ;  /* 0x0001580001197983 */ /* 0x001ee20000300800 */
[----:B------:R-:W-:Y:S01]  /*1b190*/  IMAD.MOV.U32 R4, RZ, RZ, R21 ;  /* 0x000000ffff047224 */ /* 0x000fe200078e0015 */
[C---:B------:R-:W-:Y:S01]  /*1b1a0*/  LEA R32, P5, R7.reuse, R72, 0x1 ;  /* 0x0000004807207211 */ /* 0x040fe200078a08ff */
[----:B------:R-:W0:Y:S01]  /*1b1b0*/  LDCU UR4, c[0x0][0x3b0] ;  /* 0x00007600ff0477ac */ /* 0x000e220008000800 */
[----:B------:R-:W-:Y:S01]  /*1b1c0*/  STL [R1+0x1c0], R22 ;  /* 0x0001c01601007387 */ /* 0x000fe20000100800 */
[----:B------:R-:W-:Y:S01]  /*1b1d0*/  PRMT R23, RZ, 0x7610, R23 ;  /* 0x00007610ff177816 */ /* 0x000fe20000000017 */
[----:B------:R-:W1:Y:S02]  /*1b1e0*/  LDCU UR5, c[0x0][0x3b0] ;  /* 0x00007600ff0577ac */ /* 0x000e640008000800 */
[----:B------:R0:W-:Y:S01]  /*1b1f0*/  STL [R1+0x1ac], R21 ;  /* 0x0001ac1501007387 */ /* 0x0001e20000100800 */
[----:B------:R-:W-:-:S03]  /*1b200*/  LEA.HI.X.SX32 R7, R7, R69, 0x1, P5 ;  /* 0x0000004507077211 */ /* 0x000fc600028f0eff */
[----:B------:R-:W2:Y:S01]  /*1b210*/  LDL R34, [R1+0x128c] ;  /* 0x00128c0001227983 */ /* 0x000ea20000100800 */
[----:B0-----:R-:W-:-:S04]  /*1b220*/  LEA R21, P4, R6, R72, 0x1 ;  /* 0x0000004806157211 */ /* 0x001fc800078808ff */
[----:B------:R-:W-:Y:S01]  /*1b230*/  LEA.HI.X.SX32 R22, R6, R69, 0x1, P4 ;  /* 0x0000004506167211 */ /* 0x000fe200020f0eff */
[----:B------:R-:W-:-:S05]  /*1b240*/  @P0 IMAD.MOV.U32 R6, RZ, RZ, R32 ;  /* 0x000000ffff060224 */ /* 0x000fca00078e0020 */
[----:B------:R0:W2:Y:S02]  /*1b250*/  @P0 LDG.E.U16 R26, desc[UR20][R6.64] ;  /* 0x00000014061a0981 */ /* 0x0000a4000c1e1500 */
[----:B0-----:R-:W-:Y:S01]  /*1b260*/  @P0 IMAD.MOV.U32 R6, RZ, RZ, R21 ;  /* 0x000000ffff060224 */ /* 0x001fe200078e0015 */
[----:B----4-:R-:W-:Y:S02]  /*1b270*/  ISETP.GE.AND P6, PT, R30, RZ, PT ;  /* 0x000000ff1e00720c */ /* 0x010fe40003fc6270 */
[----:B------:R-:W4:Y:S04]  /*1b280*/  LDL R30, [R1+0x1250] ;  /* 0x00125000011e7983 */ /* 0x000f280000100800 */
[----:B------:R-:W-:Y:S04]  /*1b290*/  STL [R1+0x92c], R32 ;  /* 0x00092c2001007387 */ /* 0x000fe80000100800 */
[----:B------:R-:W-:Y:S04]  /*1b2a0*/  STL [R1+0x64], R33 ;  /* 0x0000642101007387 */ /* 0x000fe80000100800 */
[----:B------:R-:W-:Y:S04]  /*1b2b0*/  STL [R1+0x95c], R21 ;  /* 0x00095c1501007387 */ /* 0x000fe80000100800 */
[----:B------:R0:W-:Y:S02]  /*1b2c0*/  STL [R1+0x928], R7 ;  /* 0x0009280701007387 */ /* 0x0001e40000100800 */
[----:B0-----:R-:W-:-:S05]  /*1b2d0*/  @P0 IMAD.MOV.U32 R7, RZ, RZ, R22 ;  /* 0x000000ffff070224 */ /* 0x001fca00078e0016 */
[----:B------:R-:W2:Y:S01]  /*1b2e0*/  @P0 LDG.E.U16 R9, desc[UR20][R6.64] ;  /* 0x0000001406090981 */ /* 0x000ea2000c1e1500 */
[C---:B------:R-:W-:Y:S01]  /*1b2f0*/  ISETP.GT.U32.AND P3, PT, R68.reuse, R13, PT ;  /* 0x0000000d4400720c */ /* 0x040fe20003f64070 */
[----:B------:R-:W-:Y:S01]  /*1b300*/  @!P6 IMAD.MOV R4, RZ, RZ, -R4 ;  /* 0x000000ffff04e224 */ /* 0x000fe200078e0a04 */
[----:B------:R-:W-:Y:S02]  /*1b310*/  ISETP.GT.U32.AND P6, PT, R68, R29, PT ;  /* 0x0000001d4400720c */ /* 0x000fe40003fc4070 */
[C---:B------:R-:W-:Y:S02]  /*1b320*/  SEL R5, R73.reuse, R5, !P1 ;  /* 0x0000000549057207 */ /* 0x040fe40004800000 */
[----:B------:R-:W-:-:S03]  /*1b330*/  SEL R4, R73, R4, !P1 ;  /* 0x0000000449047207 */ /* 0x000fc60004800000 */
[----:B------:R-:W-:Y:S01]  /*1b340*/  IMAD R5, R5, UR11, RZ ;  /* 0x0000000b05057c24 */ /* 0x000fe2000f8e02ff */
[----:B------:R0:W-:Y:S01]  /*1b350*/  STL [R1+0x958], R22 ;  /* 0x0009581601007387 */ /* 0x0001e20000100800 */
[----:B------:R-:W-:Y:S01]  /*1b360*/  IMAD R4, R4, UR12, RZ ;  /* 0x0000000c04047c24 */ /* 0x000fe2000f8e02ff */
[----:B------:R-:W1:Y:S01]  /*1b370*/  LDCU UR11, c[0x0][0x3b0] ;  /* 0x00007600ff0b77ac */ /* 0x000e620008000800 */
[--C-:B------:R-:W-:Y:S01]  /*1b380*/  @!P3 IMAD.IADD R13, R13, 0x1, -R68.reuse ;  /* 0x000000010d0db824 */ /* 0x100fe200078e0a44 */
[----:B------:R-:W3:Y:S01]  /*1b390*/  LDL R21, [R1+0x1020] ;  /* 0x0010200001157983 */ /* 0x000ee20000100800 */
[----:B------:R-:W-:Y:S01]  /*1b3a0*/  LEA R32, P3, R5, R72, 0x1 ;  /* 0x0000004805207211 */ /* 0x000fe200078608ff */
[----:B------:R-:W-:Y:S01]  /*1b3b0*/  @!P6 IMAD.IADD R29, R29, 0x1, -R68 ;  /* 0x000000011d1de824 */ /* 0x000fe200078e0a44 */
[----:B------:R-:W-:Y:S01]  /*1b3c0*/  PRMT R27, RZ, 0x7610, R27 ;  /* 0x00007610ff1b7816 */ /* 0x000fe2000000001b */
[----:B------:R-:W1:Y:S01]  /*1b3d0*/  LDCU UR12, c[0x0][0x3b0] ;  /* 0x00007600ff0c77ac */ /* 0x000e620008000800 */
[----:B0-----:R-:W3:Y:S01]  /*1b3e0*/  LDL R22, [R1+0x115c] ;  /* 0x00115c0001167983 */ /* 0x001ee20000100800 */
[----:B------:R-:W-:-:S05]  /*1b3f0*/  LEA.HI.X.SX32 R33, R5, R69, 0x1, P3 ;  /* 0x0000004505217211 */ /* 0x000fca00018f0eff */
[----:B------:R-:W-:Y:S01]  /*1b400*/  @P0 IMAD.MOV.U32 R5, RZ, RZ, R33 ;  /* 0x000000ffff050224 */ /* 0x000fe200078e0021 */
[----:B--2---:R0:W-:Y:S04]  /*1b410*/  STL [R1+0x5c], R9 ;  /* 0x00005c0901007387 */ /* 0x0041e80000100800 */
[----:B0-----:R-:W2:Y:S04]  /*1b420*/  LDL.LU R9, [R1+0x108] ;  /* 0x0001080001097983 */ /* 0x001ea80000300800 */
[----:B------:R0:W-:Y:S02]  /*1b430*/  STL [R1+0x60], R26 ;  /* 0x0000601a01007387 */ /* 0x0001e40000100800 */
[----:B0-----:R-:W-:-:S04]  /*1b440*/  LEA R26, P6, R4, R72, 0x1 ;  /* 0x00000048041a7211 */ /* 0x001fc800078c08ff */
[----:B------:R-:W-:Y:S01]  /*1b450*/  LEA.HI.X.SX32 R6, R4, R69, 0x1, P6 ;  /* 0x0000004504067211 */ /* 0x000fe200030f0eff */
[----:B------:R-:W-:-:S05]  /*1b460*/  @P0 IMAD.MOV.U32 R4, RZ, RZ, R32 ;  /* 0x000000ffff040224 */ /* 0x000fca00078e0020 */
[----:B------:R0:W2:Y:S02]  /*1b470*/  @P0 LDG.E.U16 R31, desc[UR20][R4.64] ;  /* 0x00000014041f0981 */ /* 0x0000a4000c1e1500 */
[----:B0-----:R-:W-:Y:S02]  /*1b480*/  @P0 IMAD.MOV.U32 R4, RZ, RZ, R26 ;  /* 0x000000ffff040224 */ /* 0x001fe400078e001a */
[----:B------:R-:W-:-:S05]  /*1b490*/  @P0 IMAD.MOV.U32 R5, RZ, RZ, R6 ;  /* 0x000000ffff050224 */ /* 0x000fca00078e0006 */
[----:B------:R0:W2:Y:S01]  /*1b4a0*/  @P0 LDG.E.U16 R23, desc[UR20][R4.64] ;  /* 0x0000001404170981 */ /* 0x0000a2000c1e1500 */
[----:B------:R-:W-:-:S13]  /*1b4b0*/  ISETP.GT.U32.AND P5, PT, R68, R18, PT ;  /* 0x000000124400720c */ /* 0x000fda0003fa4070 */
[--C-:B------:R-:W-:Y:S01]  /*1b4c0*/  @!P5 IMAD.IADD R18, R18, 0x1, -R68.reuse ;  /* 0x000000011212d824 */ /* 0x100fe200078e0a44 */
[----:B------:R-:W-:Y:S01]  /*1b4d0*/  ISETP.GT.U32.AND P5, PT, R68, R13, PT ;  /* 0x0000000d4400720c */ /* 0x000fe20003fa4070 */
[----:B------:R-:W-:Y:S04]  /*1b4e0*/  STL [R1+0x98c], R32 ;  /* 0x00098c2001007387 */ /* 0x000fe80000100800 */
[----:B------:R-:W-:Y:S04]  /*1b4f0*/  STL [R1+0x19c], R29 ;  /* 0x00019c1d01007387 */ /* 0x000fe80000100800 */
[----:B------:R1:W-:Y:S04]  /*1b500*/  STL [R1+0x9bc], R26 ;  /* 0x0009bc1a01007387 */ /* 0x0003e80000100800 */
[----:B------:R-:W-:Y:S01]  /*1b510*/  STL [R1+0x988], R33 ;  /* 0x0009882101007387 */ /* 0x000fe20000100800 */
[----:B------:R-:W-:-:S03]  /*1b520*/  @!P5 IMAD.IADD R13, R13, 0x1, -R68 ;  /* 0x000000010d0dd824 */ /* 0x000fc600078e0a44 */
[----:B------:R-:W-:Y:S01]  /*1b530*/  STL [R1+0x9b8], R6 ;  /* 0x0009b80601007387 */ /* 0x000fe20000100800 */
[----:B0-----:R-:W-:-:S03]  /*1b540*/  IMAD.MOV.U32 R4, RZ, RZ, R13 ;  /* 0x000000ffff047224 */ /* 0x001fc600078e000d */
[----:B-1----:R-:W2:Y:S01]  /*1b550*/  LDL.LU R26, [R1+0x398] ;  /* 0x00039800011a7983 */ /* 0x002ea20000300800 */
[----:B---3--:R-:W-:Y:S02]  /*1b560*/  ISETP.GT.U32.AND P4, PT, R68, R25, PT ;  /* 0x000000194400720c */ /* 0x008fe40003f84070 */
[----:B------:R-:W-:Y:S02]  /*1b570*/  ISETP.GE.AND P3, PT, R34, RZ, PT ;  /* 0x000000ff2200720c */ /* 0x000fe40003f66270 */
[----:B----4-:R-:W-:Y:S01]  /*1b580*/  ISETP.GE.AND P6, PT, R30, RZ, PT ;  /* 0x000000ff1e00720c */ /* 0x010fe20003fc6270 */
[----:B------:R-:W-:Y:S01]  /*1b590*/  IMAD.MOV.U32 R5, RZ, RZ, R29 ;  /* 0x000000ffff057224 */ /* 0x000fe200078e001d */
[----:B--2---:R0:W-:Y:S04]  /*1b5a0*/  STL [R1+0x54], R23 ;  /* 0x0000541701007387 */ /* 0x0041e80000100800 */
[----:B0-----:R-:W2:Y:S04]  /*1b5b0*/  LDL.LU R23, [R1+0x3a0] ;  /* 0x0003a00001177983 */ /* 0x001ea80000300800 */
[----:B------:R0:W-:Y:S04]  /*1b5c0*/  STL [R1+0x18c], R13 ;  /* 0x00018c0d01007387 */ /* 0x0001e80000100800 */
[----:B0-----:R-:W3:Y:S01]  /*1b5d0*/  LDL R13, [R1+0xf80] ;  /* 0x000f8000010d7983 */ /* 0x001ee20000100800 */
[----:B------:R-:W-:Y:S01]  /*1b5e0*/  @!P4 IMAD.IADD R25, R25, 0x1, -R68 ;  /* 0x000000011919c824 */ /* 0x000fe200078e0a44 */
[----:B------:R-:W-:Y:S01]  /*1b5f0*/  ISETP.GT.U32.AND P5, PT, R68, R18, PT ;  /* 0x000000124400720c */ /* 0x000fe20003fa4070 */
[----:B------:R-:W-:-:S03]  /*1b600*/  @!P3 IMAD.MOV R5, RZ, RZ, -R5 ;  /* 0x000000ffff05b224 */ /* 0x000fc600078e0a05 */
[C---:B------:R-:W-:Y:S01]  /*1b610*/  ISETP.GT.U32.AND P4, PT, R68.reuse, R25, PT ;  /* 0x000000194400720c */ /* 0x040fe20003f84070 */
[----:B------:R-:W-:Y:S01]  /*1b620*/  @!P6 IMAD.MOV R4, RZ, RZ, -R4 ;  /* 0x000000ffff04e224 */ /* 0x000fe200078e0a04 */
[C---:B------:R-:W-:Y:S02]  /*1b630*/  SEL R5, R73.reuse, R5, !P1 ;  /* 0x0000000549057207 */ /* 0x040fe40004800000 */
[----:B------:R-:W-:Y:S02]  /*1b640*/  ISETP.GT.U32.AND P3, PT, R68, R9, PT ;  /* 0x000000094400720c */ /* 0x000fe40003f64070 */
[----:B------:R-:W-:Y:S01]  /*1b650*/  SEL R4, R73, R4, !P1 ;  /* 0x0000000449047207 */ /* 0x000fe20004800000 */
[----:B------:R-:W-:Y:S02]  /*1b660*/  IMAD R6, R5, UR4, RZ ;  /* 0x0000000405067c24 */ /* 0x000fe4000f8e02ff */
[----:B------:R-:W-:Y:S02]  /*1b670*/  @!P5 IMAD.IADD R18, R18, 0x1, -R68 ;  /* 0x000000011212d824 */ /* 0x000fe400078e0a44 */
[----:B------:R-:W-:-:S02]  /*1b680*/  IMAD R4, R4, UR5, RZ ;  /* 0x0000000504047c24 */ /* 0x000fc4000f8e02ff */
[----:B------:R-:W-:Y:S01]  /*1b690*/  @!P4 IMAD.IADD R25, R25, 0x1, -R68 ;  /* 0x000000011919c824 */ /* 0x000fe200078e0a44 */
[CC--:B------:R-:W-:Y:S01]  /*1b6a0*/  LEA R7, P4, R6.reuse, R72.reuse, 0x1 ;  /* 0x0000004806077211 */ /* 0x0c0fe200078808ff */
[----:B------:R-:W-:Y:S01]  /*1b6b0*/  STL [R1+0x58], R31 ;  /* 0x0000581f01007387 */ /* 0x000fe20000100800 */
[----:B------:R-:W-:Y:S01]  /*1b6c0*/  ISETP.GE.AND P5, PT, R21, RZ, PT ;  /* 0x000000ff1500720c */ /* 0x000fe20003fa6270 */
[----:B------:R-:W-:Y:S01]  /*1b6d0*/  IMAD.MOV.U32 R5, RZ, RZ, R18 ;  /* 0x000000ffff057224 */ /* 0x000fe200078e0012 */
[----:B------:R-:W-:Y:S01]  /*1b6e0*/  LEA.HI.X.SX32 R6, R6, R69, 0x1, P4 ;  /* 0x0000004506067211 */ /* 0x000fe200020f0eff */
[----:B------:R0:W-:Y:S01]  /*1b6f0*/  STL [R1+0x170], R18 ;  /* 0x0001701201007387 */ /* 0x0001e20000100800 */
[----:B------:R-:W-:Y:S01]  /*1b700*/  @!P3 IMAD.IADD R9, R9, 0x1, -R68 ;  /* 0x000000010909b824 */ /* 0x000fe200078e0a44 */
[----:B------:R-:W-:Y:S01]  /*1b710*/  LEA R21, P3, R4, R72, 0x1 ;  /* 0x0000004804157211 */ /* 0x000fe200078608ff */
[----:B------:R-:W1:Y:S01]  /*1b720*/  LDCU UR4, c[0x0][0x3b0] ;  /* 0x00007600ff0477ac */ /* 0x000e620008000800 */
[----:B------:R-:W-:-:S02]  /*1b730*/  ISETP.GE.AND P6, PT, R22, RZ, PT ;  /* 0x000000ff1600720c */ /* 0x000fc40003fc6270 */
[----:B------:R-:W-:Y:S01]  /*1b740*/  PRMT R16, RZ, 0x7610, R16 ;  /* 0x00007610ff107816 */ /* 0x000fe20000000010 */
[----:B------:R-:W4:Y:S01]  /*1b750*/  LDCU UR5, c[0x0][0x3b0] ;  /* 0x00007600ff0577ac */ /* 0x000f220008000800 */
[----:B0-----:R-:W2:Y:S04]  /*1b760*/  LDL.LU R18, [R1+0x3a4] ;  /* 0x0003a40001127983 */ /* 0x001ea80000300800 */
[----:B------:R-:W-:Y:S04]  /*1b770*/  STL [R1+0x158], R25 ;  /* 0x0001581901007387 */ /* 0x000fe80000100800 */
[----:B------:R0:W-:Y:S04]  /*1b780*/  STL [R1+0x9ec], R7 ;  /* 0x0009ec0701007387 */ /* 0x0001e80000100800 */
[----:B------:R-:W-:Y:S01]  /*1b790*/  STL [R1+0xa1c], R21 ;  /* 0x000a1c1501007387 */ /* 0x000fe20000100800 */
[----:B0-----:R-:W-:-:S03]  /*1b7a0*/  @P0 LOP3.LUT R7, R7, R6, RZ, 0x3c, !PT ;  /* 0x0000000607070212 */ /* 0x001fc600078e3cff */
[----:B------:R0:W-:Y:S01]  /*1b7b0*/  STL [R1+0x9e8], R6 ;  /* 0x0009e80601007387 */ /* 0x0001e20000100800 */
[----:B------:R-:W-:Y:S02]  /*1b7c0*/  LEA.HI.X.SX32 R22, R4, R69, 0x1, P3 ;  /* 0x0000004504167211 */ /* 0x000fe400018f0eff */
[----:B0-----:R-:W-:-:S04]  /*1b7d0*/  @P0 LOP3.LUT R6, R7, R6, RZ, 0x3c, !PT ;  /* 0x0000000607060212 */ /* 0x001fc800078e3cff */
[----:B------:R-:W-:Y:S02]  /*1b7e0*/  @P0 LOP3.LUT R7, R7, R6, RZ, 0x3c, !PT ;  /* 0x0000000607070212 */ /* 0x000fe400078e3cff */
[C---:B------:R-:W-:Y:S01]  /*1b7f0*/  ISETP.GT.U32.AND P4, PT, R68.reuse, R9, PT ;  /* 0x000000094400720c */ /* 0x040fe20003f84070 */
[----:B------:R-:W-:Y:S02]  /*1b800*/  @!P6 IMAD.MOV R5, RZ, RZ, -R5 ;  /* 0x000000ffff05e224 */ /* 0x000fe400078e0a05 */
[----:B------:R0:W4:Y:S01]  /*1b810*/  @P0 LDG.E.U16 R27, desc[UR20][R6.64] ;  /* 0x00000014061b0981 */ /* 0x000122000c1e1500 */
[----:B------:R-:W-:Y:S01]  /*1b820*/  IMAD.MOV.U32 R4, RZ, RZ, R25 ;  /* 0x000000ffff047224 */ /* 0x000fe200078e0019 */
[----:B------:R-:W-:-:S03]  /*1b830*/  ISETP.GT.U32.AND P6, PT, R68, R26, PT ;  /* 0x0000001a4400720c */ /* 0x000fc60003fc4070 */
[----:B------:R-:W-:Y:S02]  /*1b840*/  @!P5 IMAD.MOV R4, RZ, RZ, -R4 ;  /* 0x000000ffff04d224 */ /* 0x000fe400078e0a04 */
[----:B0-----:R-:W-:Y:S02]  /*1b850*/  @P0 IMAD.MOV.U32 R6, RZ, RZ, R21 ;  /* 0x000000ffff060224 */ /* 0x001fe400078e0015 */
[----:B------:R-:W-:-:S05]  /*1b860*/  @P0 IMAD.MOV.U32 R7, RZ, RZ, R22 ;  /* 0x000000ffff070224 */ /* 0x000fca00078e0016 */
[----:B------:R0:W4:Y:S01]  /*1b870*/  @P0 LDG.E.U16 R16, desc[UR20][R6.64] ;  /* 0x0000001406100981 */ /* 0x000122000c1e1500 */
[----:B------:R-:W-:Y:S01]  /*1b880*/  @!P4 IMAD.IADD R9, R9, 0x1, -R68 ;  /* 0x000000010909c824 */ /* 0x000fe200078e0a44 */
[C---:B0-----:R-:W-:Y:S02]  /*1b890*/  SEL R6, R73.reuse, R5, !P1 ;  /* 0x0000000549067207 */ /* 0x041fe40004800000 */
[----:B------:R-:W-:-:S03]  /*1b8a0*/  SEL R5, R73, R4, !P1 ;  /* 0x0000000449057207 */ /* 0x000fc60004800000 */
[----:B------:R-:W-:Y:S02]  /*1b8b0*/  IMAD R6, R6, UR11, RZ ;  /* 0x0000000b06067c24 */ /* 0x000fe4000f8e02ff */
[----:B------:R-:W-:Y:S01]  /*1b8c0*/  @!P6 IMAD.IADD R26, R26, 0x1, -R68 ;  /* 0x000000011a1ae824 */ /* 0x000fe200078e0a44 */
[----:B------:R-:W-:Y:S01]  /*1b8d0*/  PRMT R28, RZ, 0x7610, R28 ;  /* 0x00007610ff1c7816 */ /* 0x000fe2000000001c */
[----:B------:R-:W-:Y:S01]  /*1b8e0*/  IMAD.MOV.U32 R4, RZ, RZ, R9 ;  /* 0x000000ffff047224 */ /* 0x000fe200078e0009 */
[C---:B------:R-:W-:Y:S01]  /*1b8f0*/  LEA R29, P6, R6.reuse, R72, 0x1 ;  /* 0x00000048061d7211 */ /* 0x040fe200078c08ff */
[----:B------:R-:W-:Y:S01]  /*1b900*/  IMAD R5, R5, UR12, RZ ;  /* 0x0000000c05057c24 */ /* 0x000fe2000f8e02ff */
[----:B------:R-:W-:Y:S01]  /*1b910*/  PRMT R7, RZ, 0x7610, R7 ;  /* 0x00007610ff077816 */ /* 0x000fe20000000007 */
[----:B------:R-:W-:Y:S01]  /*1b920*/  STL [R1+0xa18], R22 ;  /* 0x000a181601007387 */ /* 0x000fe20000100800 */
[----:B------:R-:W-:Y:S01]  /*1b930*/  LEA.HI.X.SX32 R30, R6, R69, 0x1, P6 ;  /* 0x00000045061e7211 */ /* 0x000fe200030f0eff */
[----:B------:R-:W0:Y:S01]  /*1b940*/  LDCU UR11, c[0x0][0x3b0] ;  /* 0x00007600ff0b77ac */ /* 0x000e220008000800 */
[----:B---3--:R-:W-:Y:S01]  /*1b950*/  ISETP.GE.AND P5, PT, R13, RZ, PT ;  /* 0x000000ff0d00720c */ /* 0x008fe20003fa6270 */
[----:B------:R-:W3:-:S12]  /*1b960*/  LDCU UR12, c[0x0][0x3b0] ;  /* 0x00007600ff0c77ac */ /* 0x000ed80008000800 */
[----:B------:R-:W-:Y:S01]  /*1b970*/  @!P5 IMAD.MOV R4, RZ, RZ, -R4 ;  /* 0x000000ffff04d224 */ /* 0x000fe200078e0a04 */
[----:B------:R-:W-:-:S04]  /*1b980*/  LEA R13, P5, R5, R72, 0x1 ;  /* 0x00000048050d7211 */ /* 0x000fc800078a08ff */
[----:B------:R-:W-:Y:S01]  /*1b990*/  SEL R6, R73, R4, !P1 ;  /* 0x0000000449067207 */ /* 0x000fe20004800000 */
[----:B------:R-:W-:Y:S01]  /*1b9a0*/  @P0 IMAD.MOV.U32 R4, RZ, RZ, R29 ;  /* 0x000000ffff040224 */ /* 0x000fe200078e001d */
[----:B------:R-:W-:Y:S01]  /*1b9b0*/  LEA.HI.X.SX32 R21, R5, R69, 0x1, P5 ;  /* 0x0000004505157211 */ /* 0x000fe200028f0eff */
[----:B------:R-:W-:-:S05]  /*1b9c0*/  @P0 IMAD.MOV.U32 R5, RZ, RZ, R30 ;  /* 0x000000ffff050224 */ /* 0x000fca00078e001e */
[----:B------:R0:W3:Y:S02]  /*1b9d0*/  @P0 LDG.E.U16 R28, desc[UR20][R4.64] ;  /* 0x00000014041c0981 */ /* 0x0000e4000c1e1500 */
[----:B0-----:R-:W-:Y:S02]  /*1b9e0*/  @P0 IMAD.MOV.U32 R4, RZ, RZ, R13 ;  /* 0x000000ffff040224 */ /* 0x001fe400078e000d */
[----:B------:R-:W-:-:S05]  /*1b9f0*/  @P0 IMAD.MOV.U32 R5, RZ, RZ, R21 ;  /* 0x000000ffff050224 */ /* 0x000fca00078e0015 */
[----:B------:R0:W3:Y:S01]  /*1ba00*/  @P0 LDG.E.U16 R7, desc[UR20][R4.64] ;  /* 0x0000001404070981 */ /* 0x0000e2000c1e1500 */
[C---:B--2---:R-:W-:Y:S02]  /*1ba10*/  ISETP.GT.U32.AND P3, PT, R68.reuse, R23, PT ;  /* 0x000000174400720c */ /* 0x044fe40003f64070 */
[----:B------:R-:W-:-:S11]  /*1ba20*/  ISETP.GT.U32.AND P4, PT, R68, R26, PT ;  /* 0x0000001a4400720c */ /* 0x000fd60003f84070 */
[----:B------:R-:W-:-:S05]  /*1ba30*/  @!P3 IMAD.IADD R23, R23, 0x1, -R68 ;  /* 0x000000011717b824 */ /* 0x000fca00078e0a44 */
[----:B------:R-:W-:Y:S01]  /*1ba40*/  ISETP.GT.U32.AND P3, PT, R68, R23, PT ;  /* 0x000000174400720c */ /* 0x000fe20003f64070 */
[----:B-1----:R-:W-:Y:S01]  /*1ba50*/  IMAD R6, R6, UR4, RZ ;  /* 0x0000000406067c24 */ /* 0x002fe2000f8e02ff */
[----:B----4-:R1:W-:Y:S01]  /*1ba60*/  STL [R1+0x50], R27 ;  /* 0x0000501b01007387 */ /* 0x0103e20000100800 */
[----:B------:R-:W-:Y:S01]  /*1ba70*/  @!P4 IMAD.IADD R26, R26, 0x1, -R68 ;  /* 0x000000011a1ac824 */ /* 0x000fe200078e0a44 */
[----:B0-----:R-:W-:-:S09]  /*1ba80*/  PRMT R4, RZ, 0x7610, R4 ;  /* 0x00007610ff047816 */ /* 0x001fd20000000004 */
[----:B------:R-:W-:Y:S01]  /*1ba90*/  @!P3 IMAD.IADD R23, R23, 0x1, -R68 ;  /* 0x000000011717b824 */ /* 0x000fe200078e0a44 */
[----:B------:R-:W-:Y:S01]  /*1baa0*/  ISETP.GT.U32.AND P6, PT, R68, R18, PT ;  /* 0x000000124400720c */ /* 0x000fe20003fc4070 */
[----:B------:R-:W0:Y:S01]  /*1bab0*/  LDCU UR4, c[0x0][0x3b0] ;  /* 0x00007600ff0477ac */ /* 0x000e220008000800 */
[----:B-1----:R-:W2:Y:S04]  /*1bac0*/  LDL R27, [R1+0xf94] ;  /* 0x000f9400011b7983 */ /* 0x002ea80000100800 */
[----:B------:R-:W4:Y:S04]  /*1bad0*/  LDL.LU R25, [R1+0x3a8] ;  /* 0x0003a80001197983 */ /* 0x000f280000300800 */
[----:B------:R-:W4:Y:S04]  /*1bae0*/  LDL R22, [R1+0xfb0] ;  /* 0x000fb00001167983 */ /* 0x000f280000100800 */
[----:B------:R1:W-:Y:S04]  /*1baf0*/  STL [R1+0x4c], R16 ;  /* 0x00004c1001007387 */ /* 0x0003e80000100800 */
[----:B-1----:R-:W4:Y:S04]  /*1bb00*/  LDL.LU R16, [R1+0x3ac] ;  /* 0x0003ac0001107983 */ /* 0x002f280000300800 */
[----:B------:R1:W-:Y:S04]  /*1bb10*/  STL [R1+0x108], R9 ;  /* 0x0001080901007387 */ /* 0x0003e80000100800 */
[----:B-1----:R-:W4:Y:S04]  /*1bb20*/  LDL R9, [R1+0xfd0] ;  /* 0x000fd00001097983 */ /* 0x002f280000100800 */
[----:B------:R-:W-:Y:S04]  /*1bb30*/  STL [R1+0xa4c], R29 ;  /* 0x000a4c1d01007387 */ /* 0x000fe80000100800 */
[----:B------:R-:W-:Y:S04]  /*1bb40*/  STL [R1+0xa7c], R13 ;  /* 0x000a7c0d01007387 */ /* 0x000fe80000100800 */
[----:B------:R-:W-:Y:S04]  /*1bb50*/  STL [R1+0xa48], R30 ;  /* 0x000a481e01007387 */ /* 0x000fe80000100800 */
[----:B------:R1:W-:Y:S04]  /*1bb60*/  STL [R1+0xa78], R21 ;  /* 0x000a781501007387 */ /* 0x0003e80000100800 */
[----:B-1----:R-:W4:Y:S04]  /*1bb70*/  LDL R21, [R1+0xff8] ;  /* 0x000ff80001157983 */ /* 0x002f280000100800 */
[----:B------:R-:W4:Y:S04]  /*1bb80*/  LDL.LU R13, [R1+0x3b4] ;  /* 0x0003b400010d7983 */ /* 0x000f280000300800 */
        /* <DEDUP_REMOVED lines=11> */
[----:B--2---:R-:W-:Y:S01]  /*1bc40*/  ISETP.GE.AND P5, PT, R27, RZ, PT ;  /* 0x000000ff1b00720c */ /* 0x004fe20003fa6270 */
[----:B------:R-:W-:Y:S02]  /*1bc50*/  IMAD.MOV.U32 R5, RZ, RZ, R26 ;  /* 0x000000ffff057224 */ /* 0x000fe400078e001a */
[----:B------:R-:W-:Y:S01]  /*1bc60*/  @!P6 IMAD.IADD R18, R18, 0x1, -R68 ;  /* 0x000000011212e824 */ /* 0x000fe200078e0a44 */
[----:B----4-:R-:W-:-:S04]  /*1bc70*/  ISETP.GE.AND P6, PT, R22, RZ, PT ;  /* 0x000000ff1600720c */ /* 0x010fc80003fc6270 */
[----:B------:R-:W-:Y:S01]  /*1bc80*/  ISETP.GT.U32.AND P3, PT, R68, R18, PT ;  /* 0x000000124400720c */ /* 0x000fe20003f64070 */
[----:B------:R-:W2:Y:S04]  /*1bc90*/  LDL.LU R22, [R1+0x3b8] ;  /* 0x0003b80001167983 */ /* 0x000ea80000300800 */
[----:B------:R-:W-:-:S05]  /*1bca0*/  @!P5 IMAD.MOV R5, RZ, RZ, -R5 ;  /* 0x000000ffff05d224 */ /* 0x000fca00078e0a05 */
[----:B------:R-:W-:Y:S02]  /*1bcb0*/  SEL R5, R73, R5, !P1 ;  /* 0x0000000549057207 */ /* 0x000fe40004800000 */
[----:B------:R-:W-:-:S03]  /*1bcc0*/  ISETP.GT.U32.AND P5, PT, R68, R16, PT ;  /* 0x000000104400720c */ /* 0x000fc60003fa4070 */
[----:B-1----:R-:W-:Y:S02]  /*1bcd0*/  IMAD R6, R5, UR7, RZ ;  /* 0x0000000705067c24 */ /* 0x002fe4000f8e02ff */
[----:B------:R-:W-:-:S08]  /*1bce0*/  @!P3 IMAD.IADD R18, R18, 0x1, -R68 ;  /* 0x000000011212b824 */ /* 0x000fd000078e0a44 */
[----:B------:R-:W-:Y:S01]  /*1bcf0*/  @!P5 IMAD.IADD R16, R16, 0x1, -R68 ;  /* 0x000000011010d824 */ /* 0x000fe200078e0a44 */
[----:B------:R-:W-:-:S04]  /*1bd00*/  LEA R7, P5, R6, R72, 0x1 ;  /* 0x0000004806077211 */ /* 0x000fc800078a08ff */
[----:B------:R-:W-:Y:S02]  /*1bd10*/  LEA.HI.X.SX32 R6, R6, R69, 0x1, P5 ;  /* 0x0000004506067211 */ /* 0x000fe400028f0eff */
[----:B------:R-:W-:Y:S02]  /*1bd20*/  PRMT R11, RZ, 0x7610, R11 ;  /* 0x00007610ff0b7816 */ /* 0x000fe4000000000b */
[----:B------:R-:W-:Y:S02]  /*1bd30*/  PRMT R15, RZ, 0x7610, R15 ;  /* 0x00007610ff0f7816 */ /* 0x000fe4000000000f */
[----:B------:R-:W-:Y:S01]  /*1bd40*/  ISETP.GE.AND P3, PT, R21, RZ, PT ;  /* 0x000000ff1500720c */ /* 0x000fe20003f66270 */
[----:B---3--:R1:W-:Y:S02]  /*1bd50*/  STL [R1+0x3c], R4 ;  /* 0x00003c0401007387 */ /* 0x0083e40000100800 */
[----:B-1----:R-:W-:-:S04]  /*1bd60*/  IMAD.MOV.U32 R4, RZ, RZ, R23 ;  /* 0x000000ffff047224 */ /* 0x002fc800078e0017 */
[----:B------:R-:W-:Y:S01]  /*1bd70*/  @!P6 IMAD.MOV R4, RZ, RZ, -R4 ;  /* 0x000000ffff04e224 */ /* 0x000fe200078e0a04 */
[----:B------:R-:W-:Y:S01]  /*1bd80*/  STL [R1+0x48], R28 ;  /* 0x0000481c01007387 */ /* 0x000fe20000100800 */
[----:B------:R-:W-:-:S03]  /*1bd90*/  ISETP.GE.AND P6, PT, R9, RZ, PT ;  /* 0x000000ff0900720c */ /* 0x000fc60003fc6270 */
[----:B------:R-:W-:Y:S01]  /*1bda0*/  SEL R4, R73, R4, !P1 ;  /* 0x0000000449047207 */ /* 0x000fe20004800000 */
[----:B------:R-:W3:Y:S04]  /*1bdb0*/  LDL R9, [R1+0x1024] ;  /* 0x0010240001097983 */ /* 0x000ee80000100800 */
[----:B------:R-:W-:Y:S01]  /*1bdc0*/  STL [R1+0x3a4], R18 ;  /* 0x0003a41201007387 */ /* 0x000fe20000100800 */
[----:B------:R-:W-:-:S03]  /*1bdd0*/  IMAD R4, R4, UR7, RZ ;  /* 0x0000000704047c24 */ /* 0x000fc6000f8e02ff */
[----:B------:R1:W-:Y:S02]  /*1bde0*/  STL [R1+0x2e4], R7 ;  /* 0x0002e40701007387 */ /* 0x0003e40000100800 */
[----:B------:R-:W-:Y:S02]  /*1bdf0*/  LEA R21, P5, R4, R72, 0x1 ;  /* 0x0000004804157211 */ /* 0x000fe400078a08ff */
[----:B------:R4:W-:Y:S01]  /*1be00*/  STL [R1+0x2e0], R6 ;  /* 0x0002e00601007387 */ /* 0x0009e20000100800 */
[----:B-1----:R-:W-:-:S04]  /*1be10*/  @P0 LOP3.LUT R7, R7, R6, RZ, 0x3c, !PT ;  /* 0x0000000607070212 */ /* 0x002fc800078e3cff */
[C---:B----4-:R-:W-:Y:S02]  /*1be20*/  @P0 LOP3.LUT R6, R7.reuse, R6, RZ, 0x3c, !PT ;  /* 0x0000000607060212 */ /* 0x050fe400078e3cff */
[----:B------:R-:W-:Y:S02]  /*1be30*/  LEA.HI.X.SX32 R23, R4, R69, 0x1, P5 ;  /* 0x0000004504177211 */ /* 0x000fe400028f0eff */
[----:B------:R-:W-:-:S05]  /*1be40*/  @P0 LOP3.LUT R7, R7, R6, RZ, 0x3c, !PT ;  /* 0x0000000607070212 */ /* 0x000fca00078e3cff */
[----:B------:R1:W4:Y:S02]  /*1be50*/  @P0 LDG.E.U16 R11, desc[UR20][R6.64] ;  /* 0x00000014060b0981 */ /* 0x000324000c1e1500 */
[----:B-1----:R-:W-:Y:S02]  /*1be60*/  @P0 IMAD.MOV.U32 R6, RZ, RZ, R21 ;  /* 0x000000ffff060224 */ /* 0x002fe400078e0015 */
[----:B------:R-:W-:-:S05]  /*1be70*/  @P0 IMAD.MOV.U32 R7, RZ, RZ, R23 ;  /* 0x000000ffff070224 */ /* 0x000fca00078e0017 */
[----:B------:R1:W2:Y:S01]  /*1be80*/  @P0 LDG.E.U16 R15, desc[UR20][R6.64] ;  /* 0x00000014060f0981 */ /* 0x0002a2000c1e1500 */
[----:B------:R-:W-:-:S13]  /*1be90*/  ISETP.GT.U32.AND P4, PT, R68, R25, PT ;  /* 0x000000194400720c */ /* 0x000fda0003f84070 */
[----:B------:R-:W-:-:S05]  /*1bea0*/  @!P4 IMAD.IADD R25, R25, 0x1, -R68 ;  /* 0x000000011919c824 */ /* 0x000fca00078e0a44 */
[----:B------:R-:W-:Y:S01]  /*1beb0*/  ISETP.GT.U32.AND P4, PT, R68, R25, PT ;  /* 0x000000194400720c */ /* 0x000fe20003f84070 */
[----:B------:R-:W-:-:S04]  /*1bec0*/  IMAD.MOV.U32 R5, RZ, RZ, R18 ;  /* 0x000000ffff057224 */ /* 0x000fc800078e0012 */
[----:B------:R-:W-:Y:S01]  /*1bed0*/  @!P6 IMAD.MOV R5, RZ, RZ, -R5 ;  /* 0x000000ffff05e224 */ /* 0x000fe200078e0a05 */
[----:B------:R-:W-:-:S07]  /*1bee0*/  ISETP.GT.U32.AND P6, PT, R68, R16, PT ;  /* 0x000000104400720c */ /* 0x000fce0003fc4070 */
[----:B------:R-:W-:Y:S01]  /*1bef0*/  @!P4 IMAD.IADD R25, R25, 0x1, -R68 ;  /* 0x000000011919c824 */ /* 0x000fe200078e0a44 */
[----:B------:R-:W-:-:S03]  /*1bf00*/  ISETP.GT.U32.AND P4, PT, R68, R13, PT ;  /* 0x0000000d4400720c */ /* 0x000fc60003f84070 */
[----:B------:R-:W-:Y:S01]  /*1bf10*/  IMAD.MOV.U32 R4, RZ, RZ, R25 ;  /* 0x000000ffff047224 */ /* 0x000fe200078e0019 */
[----:B-1----:R-:W-:-:S03]  /*1bf20*/  SEL R6, R73, R5, !P1 ;  /* 0x0000000549067207 */ /* 0x002fc60004800000 */
[----:B------:R-:W-:Y:S01]  /*1bf30*/  @!P3 IMAD.MOV R4, RZ, RZ, -R4 ;  /* 0x000000ffff04b224 */ /* 0x000fe200078e0a04 */
[----:B------:R1:W-:Y:S05]  /*1bf40*/  STL [R1+0x3a8], R25 ;  /* 0x0003a81901007387 */ /* 0x0003ea0000100800 */
[--C-:B------:R-:W-:Y:S01]  /*1bf50*/  @!P4 IMAD.IADD R13, R13, 0x1, -R68.reuse ;  /* 0x000000010d0dc824 */ /* 0x100fe200078e0a44 */
[----:B------:R-:W-:Y:S01]  /*1bf60*/  SEL R5, R73, R4, !P1 ;  /* 0x0000000449057207 */ /* 0x000fe20004800000 */
[----:B------:R-:W-:Y:S02]  /*1bf70*/  @!P6 IMAD.IADD R16, R16, 0x1, -R68 ;  /* 0x000000011010e824 */ /* 0x000fe400078e0a44 */
[----:B0-----:R-:W-:Y:S01]  /*1bf80*/  IMAD R6, R6, UR4, RZ ;  /* 0x0000000406067c24 */ /* 0x001fe2000f8e02ff */
[----:B------:R-:W-:Y:S01]  /*1bf90*/  PRMT R24, RZ, 0x7610, R24 ;  /* 0x00007610ff187816 */ /* 0x000fe20000000018 */
[----:B------:R-:W-:Y:S01]  /*1bfa0*/  IMAD.MOV.U32 R4, RZ, RZ, R16 ;  /* 0x000000ffff047224 */ /* 0x000fe200078e0010 */
[----:B------:R-:W-:Y:S01]  /*1bfb0*/  PRMT R7, RZ, 0x7610, R7 ;  /* 0x00007610ff077816 */ /* 0x000fe20000000007 */
[----:B------:R-:W-:Y:S01]  /*1bfc0*/  IMAD R5, R5, UR5, RZ ;  /* 0x0000000505057c24 */ /* 0x000fe2000f8e02ff */
[C---:B-1----:R-:W-:Y:S01]  /*1bfd0*/  LEA R25, P6, R6.reuse, R72, 0x1 ;  /* 0x0000004806197211 */ /* 0x042fe200078c08ff */
[----:B------:R-:W0:Y:S03]  /*1bfe0*/  LDCU UR4, c[0x0][0x3b0] ;  /* 0x00007600ff0477ac */ /* 0x000e260008000800 */
[----:B------:R-:W-:Y:S01]  /*1bff0*/  LEA.HI.X.SX32 R26, R6, R69, 0x1, P6 ;  /* 0x00000045061a7211 */ /* 0x000fe200030f0eff */
[----:B------:R-:W1:Y:S01]  /*1c000*/  LDCU UR5, c[0x0][0x3b0] ;  /* 0x00007600ff0577ac */ /* 0x000e620008000800 */
[----:B---3--:R-:W-:-:S13]  /*1c010*/  ISETP.GE.AND P4, PT, R9, RZ, PT ;  /* 0x000000ff0900720c */ /* 0x008fda0003f86270 */
[----:B------:R-:W-:-:S05]  /*1c020*/  @!P4 IMAD.MOV R4, RZ, RZ, -R4 ;  /* 0x000000ffff04c224 */ /* 0x000fca00078e0a04 */
[----:B------:R-:W-:Y:S01]  /*1c030*/  SEL R6, R73, R4, !P1 ;  /* 0x0000000449067207 */ /* 0x000fe20004800000 */
[----:B----4-:R3:W-:Y:S04]  /*1c040*/  STL [R1+0x38], R11 ;  /* 0x0000380b01007387 */ /* 0x0107e80000100800 */
[----:B---3--:R-:W3:Y:S04]  /*1c050*/  LDL R11, [R1+0x10e4] ;  /* 0x0010e400010b7983 */ /* 0x008ee80000100800 */
[----:B------:R-:W-:Y:S04]  /*1c060*/  STL [R1+0x514], R21 ;  /* 0x0005141501007387 */ /* 0x000fe80000100800 */
[----:B------:R-:W4:Y:S04]  /*1c070*/  LDL.LU R18, [R1+0x3c0] ;  /* 0x0003c00001127983 */ /* 0x000f280000300800 */
[----:B------:R-:W-:Y:S04]  /*1c080*/  STL [R1+0x510], R23 ;  /* 0x0005101701007387 */ /* 0x000fe80000100800 */
[----:B------:R-:W4:Y:S04]  /*1c090*/  LDL R9, [R1+0x1078] ;  /* 0x0010780001097983 */ /* 0x000f280000100800 */
[----:B--2---:R2:W-:Y:S01]  /*1c0a0*/  STL [R1+0x34], R15 ;  /* 0x0000340f01007387 */ /* 0x0045e20000100800 */
[----:B------:R-:W-:-:S03]  /*1c0b0*/  @P0 IMAD.MOV.U32 R4, RZ, RZ, R25 ;  /* 0x000000ffff040224 */ /* 0x000fc600078e0019 */
[----:B--2---:R-:W2:Y:S04]  /*1c0c0*/  LDL.LU R15, [R1+0x3c4] ;  /* 0x0003c400010f7983 */ /* 0x004ea80000300800 */
[----:B------:R0:W-:Y:S01]  /*1c0d0*/  STL [R1+0x3ac], R16 ;  /* 0x0003ac1001007387 */ /* 0x0001e20000100800 */
[C---:B------:R-:W-:Y:S02]  /*1c0e0*/  ISETP.GT.U32.AND P5, PT, R68.reuse, R22, PT ;  /* 0x000000164400720c */ /* 0x040fe40003fa4070 */
[----:B------:R-:W-:Y:S01]  /*1c0f0*/  ISETP.GT.U32.AND P3, PT, R68, R13, PT ;  /* 0x0000000d4400720c */ /* 0x000fe20003f64070 */
[----:B------:R-:W2:Y:S01]  /*1c100*/  LDL.LU R21, [R1+0x3cc] ;  /* 0x0003cc0001157983 */ /* 0x000ea20000300800 */
[----:B0-----:R-:W-:-:S04]  /*1c110*/  LEA R16, P4, R5, R72, 0x1 ;  /* 0x0000004805107211 */ /* 0x001fc800078808ff */
[----:B------:R-:W-:Y:S01]  /*1c120*/  LEA.HI.X.SX32 R23, R5, R69, 0x1, P4 ;  /* 0x0000004505177211 */ /* 0x000fe200020f0eff */
[----:B------:R-:W-:-:S05]  /*1c130*/  @P0 IMAD.MOV.U32 R5, RZ, RZ, R26 ;  /* 0x000000ffff050224 */ /* 0x000fca00078e001a */
[----:B------:R0:W2:Y:S02]  /*1c140*/  @P0 LDG.E.U16 R24, desc[UR20][R4.64] ;  /* 0x0000001404180981 */ /* 0x0000a4000c1e1500 */
[----:B0-----:R-:W-:Y:S02]  /*1c150*/  @P0 IMAD.MOV.U32 R4, RZ, RZ, R16 ;  /* 0x000000ffff040224 */ /* 0x001fe400078e0010 */
[----:B------:R-:W-:-:S05]  /*1c160*/  @P0 IMAD.MOV.U32 R5, RZ, RZ, R23 ;  /* 0x000000ffff050224 */ /* 0x000fca00078e0017 */
[----:B------:R0:W2:Y:S01]  /*1c170*/  @P0 LDG.E.U16 R7, desc[UR20][R4.64] ;  /* 0x0000001404070981 */ /* 0x0000a2000c1e1500 */
[----:B------:R-:W-:-:S05]  /*1c180*/  @!P5 IMAD.IADD R22, R22, 0x1, -R68 ;  /* 0x000000011616d824 */ /* 0x000fca00078e0a44 */
[----:B------:R-:W-:Y:S01]  /*1c190*/  ISETP.GT.U32.AND P5, PT, R68, R22, PT ;  /* 0x000000164400720c */ /* 0x000fe20003fa4070 */
[----:B------:R-:W-:Y:S01]  /*1c1a0*/  @!P3 IMAD.IADD R13, R13, 0x1, -R68 ;  /* 0x000000010d0db824 */ /* 0x000fe200078e0a44 */
[----:B------:R-:W-:Y:S01]  /*1c1b0*/  STL [R1+0x544], R25 ;  /* 0x0005441901007387 */ /* 0x000fe20000100800 */
[----:B------:R-:W-:Y:S01]  /*1c1c0*/  IMAD R6, R6, UR11, RZ ;  /* 0x0000000b06067c24 */ /* 0x000fe2000f8e02ff */
[----:B------:R-:W-:Y:S01]  /*1c1d0*/  PRMT R12, RZ, 0x7610, R12 ;  /* 0x00007610ff0c7816 */ /* 0x000fe2000000000c */
[----:B0-----:R-:W-:Y:S01]  /*1c1e0*/  IMAD.MOV.U32 R4, RZ, RZ, R13 ;  /* 0x000000ffff047224 */ /* 0x001fe200078e000d */
[----:B------:R0:W-:Y:S01]  /*1c1f0*/  STL [R1+0x574], R16 ;  /* 0x0005741001007387 */ /* 0x0001e20000100800 */
[----:B------:R-:W-:Y:S01]  /*1c200*/  PRMT R20, RZ, 0x7610, R20 ;  /* 0x00007610ff147816 */ /* 0x000fe20000000014 */
[----:B------:R-:W0:Y:S05]  /*1c210*/  LDCU UR11, c[0x0][0x3b0] ;  /* 0x00007600ff0b77ac */ /* 0x000e2a0008000800 */
[----:B------:R-:W-:Y:S01]  /*1c220*/  @!P5 IMAD.IADD R22, R22, 0x1, -R68 ;  /* 0x000000011616d824 */ /* 0x000fe200078e0a44 */
[----:B---3--:R-:W-:-:S02]  /*1c230*/  ISETP.GE.AND P3, PT, R11, RZ, PT ;  /* 0x000000ff0b00720c */ /* 0x008fc40003f66270 */
[----:B------:R-:W3:Y:S04]  /*1c240*/  LDL R11, [R1+0x1130] ;  /* 0x00113000010b7983 */ /* 0x000ee80000100800 */
[----:B------:R-:W-:Y:S04]  /*1c250*/  STL [R1+0x540], R26 ;  /* 0x0005401a01007387 */ /* 0x000fe80000100800 */
[----:B------:R-:W-:Y:S04]  /*1c260*/  STL [R1+0x3b4], R13 ;  /* 0x0003b40d01007387 */ /* 0x000fe80000100800 */
[----:B------:R-:W-:Y:S01]  /*1c270*/  STL [R1+0x570], R23 ;  /* 0x0005701701007387 */ /* 0x000fe20000100800 */
[----:B----4-:R-:W-:-:S03]  /*1c280*/  ISETP.GE.AND P4, PT, R9, RZ, PT ;  /* 0x000000ff0900720c */ /* 0x010fc60003f86270 */
[----:B------:R-:W4:Y:S04]  /*1c290*/  LDL R9, [R1+0x10a0] ;  /* 0x0010a00001097983 */ /* 0x000f280000100800 */
[----:B0-----:R-:W4:Y:S04]  /*1c2a0*/  LDL.LU R16, [R1+0x3d0] ;  /* 0x0003d00001107983 */ /* 0x001f280000300800 */
[----:B--2---:R0:W-:Y:S02]  /*1c2b0*/  STL [R1+0x2c], R7 ;  /* 0x00002c0701007387 */ /* 0x0041e40000100800 */
[----:B0-----:R-:W-:-:S02]  /*1c2c0*/  LEA R7, P5, R6, R72, 0x1 ;  /* 0x0000004806077211 */ /* 0x001fc400078a08ff */
[----:B------:R-:W-:Y:S02]  /*1c2d0*/  STL [R1+0x3b8], R22 ;  /* 0x0003b81601007387 */ /* 0x000fe40000100800 */
[----:B------:R-:W-:Y:S02]  /*1c2e0*/  LEA.HI.X.SX32 R13, R6, R69, 0x1, P5 ;  /* 0x00000045060d7211 */ /* 0x000fe400028f0eff */
[----:B------:R0:W-:Y:S01]  /*1c2f0*/  STL [R1+0x5a4], R7 ;  /* 0x0005a40701007387 */ /* 0x0001e20000100800 */
[----:B------:R-:W-:Y:S02]  /*1c300*/  @P0 IMAD.MOV.U32 R6, RZ, RZ, R7 ;  /* 0x000000ffff060224 */ /* 0x000fe400078e0007 */
[----:B0-----:R-:W-:-:S05]  /*1c310*/  @P0 IMAD.MOV.U32 R7, RZ, RZ, R13 ;  /* 0x000000ffff070224 */ /* 0x001fca00078e000d */
[----:B------:R0:W2:Y:S01]  /*1c320*/  @P0 LDG.E.U16 R12, desc[UR20][R6.64] ;  /* 0x00000014060c0981 */ /* 0x0000a2000c1e1500 */
[C---:B------:R-:W-:Y:S01]  /*1c330*/  ISETP.GT.U32.AND P6, PT, R68.reuse, R18, PT ;  /* 0x000000124400720c */ /* 0x040fe20003fc4070 */
[----:B------:R-:W-:Y:S01]  /*1c340*/  @!P3 IMAD.MOV R4, RZ, RZ, -R4 ;  /* 0x000000ffff04b224 */ /* 0x000fe200078e0a04 */
[----:B------:R-:W-:-:S04]  /*1c350*/  ISETP.GT.U32.AND P3, PT, R68, R15, PT ;  /* 0x0000000f4400720c */ /* 0x000fc80003f64070 */
[----:B------:R-:W-:Y:S01]  /*1c360*/  SEL R5, R73, R4, !P1 ;  /* 0x0000000449057207 */ /* 0x000fe20004800000 */
[----:B------:R-:W-:-:S06]  /*1c370*/  IMAD.MOV.U32 R4, RZ, RZ, R22 ;  /* 0x000000ffff047224 */ /* 0x000fcc00078e0016 */
[----:B------:R-:W-:Y:S02]  /*1c380*/  @!P6 IMAD.IADD R18, R18, 0x1, -R68 ;  /* 0x000000011212e824 */ /* 0x000fe400078e0a44 */
[----:B------:R-:W-:Y:S02]  /*1c390*/  @!P4 IMAD.MOV R4, RZ, RZ, -R4 ;  /* 0x000000ffff04c224 */ /* 0x000fe400078e0a04 */
[----:B------:R-:W-:Y:S01]  /*1c3a0*/  IMAD R5, R5, UR12, RZ ;  /* 0x0000000c05057c24 */ /* 0x000fe2000f8e02ff */
[C---:B------:R-:W-:Y:S02]  /*1c3b0*/  ISETP.GT.U32.AND P6, PT, R68.reuse, R18, PT ;  /* 0x000000124400720c */ /* 0x040fe40003fc4070 */
[----:B------:R-:W-:Y:S01]  /*1c3c0*/  ISETP.GT.U32.AND P5, PT, R68, R21, PT ;  /* 0x000000154400720c */ /* 0x000fe20003fa4070 */
[----:B------:R-:W-:Y:S01]  /*1c3d0*/  @!P3 IMAD.IADD R15, R15, 0x1, -R68 ;  /* 0x000000010f0fb824 */ /* 0x000fe200078e0a44 */
[----:B------:R-:W-:Y:S01]  /*1c3e0*/  SEL R4, R73, R4, !P1 ;  /* 0x0000000449047207 */ /* 0x000fe20004800000 */
[----:B------:R1:W-:Y:S01]  /*1c3f0*/  STL [R1+0x5a0], R13 ;  /* 0x0005a00d01007387 */ /* 0x0003e20000100800 */
[C---:B------:R-:W-:Y:S01]  /*1c400*/  LEA R22, P4, R5.reuse, R72, 0x1 ;  /* 0x0000004805167211 */ /* 0x040fe200078808ff */
[----:B------:R-:W2:Y:S02]  /*1c410*/  LDCU UR12, c[0x0][0x3b0] ;  /* 0x00007600ff0c77ac */ /* 0x000ea40008000800 */
[----:B0-----:R-:W-:Y:S01]  /*1c420*/  IMAD R6, R4, UR4, RZ ;  /* 0x0000000404067c24 */ /* 0x001fe2000f8e02ff */
[----:B------:R-:W-:Y:S01]  /*1c430*/  LEA.HI.X.SX32 R5, R5, R69, 0x1, P4 ;  /* 0x0000004505057211 */ /* 0x000fe200020f0eff */
[----:B------:R-:W-:Y:S01]  /*1c440*/  @P0 IMAD.MOV.U32 R4, RZ, RZ, R22 ;  /* 0x000000ffff040224 */ /* 0x000fe200078e0016 */
[----:B------:R-:W-:Y:S01]  /*1c450*/  PRMT R7, RZ, 0x7610, R7 ;  /* 0x00007610ff077816 */ /* 0x000fe20000000007 */
[----:B------:R-:W-:Y:S01]  /*1c460*/  @!P6 IMAD.IADD R18, R18, 0x1, -R68 ;  /* 0x000000011212e824 */ /* 0x000fe200078e0a44 */
[----:B------:R-:W-:Y:S01]  /*1c470*/  PRMT R14, RZ, 0x7610, R14 ;  /* 0x00007610ff0e7816 */ /* 0x000fe2000000000e */
[----:B-1----:R-:W2:Y:S01]  /*1c480*/  LDL R13, [R1+0x1034] ;  /* 0x00103400010d7983 */ /* 0x002ea20000100800 */
[----:B------:R-:W-:Y:S01]  /*1c490*/  @!P5 IMAD.IADD R21, R21, 0x1, -R68 ;  /* 0x000000011515d824 */ /* 0x000fe200078e0a44 */
[----:B------:R-:W0:Y:S02]  /*1c4a0*/  LDCU UR4, c[0x0][0x3b0] ;  /* 0x00007600ff0477ac */ /* 0x000e240008000800 */
[----:B------:R-:W-:Y:S04]  /*1c4b0*/  STL [R1+0x30], R24 ;  /* 0x0000301801007387 */ /* 0x000fe80000100800 */
[----:B------:R1:W2:Y:S02]  /*1c4c0*/  @P0 LDG.E.U16 R20, desc[UR20][R4.64] ;  /* 0x0000001404140981 */ /* 0x0002a4000c1e1500 */
[----:B-1----:R-:W-:Y:S01]  /*1c4d0*/  IMAD.MOV.U32 R4, RZ, RZ, R18 ;  /* 0x000000ffff047224 */ /* 0x002fe200078e0012 */
[----:B---3--:R-:W-:-:S13]  /*1c4e0*/  ISETP.GE.AND P3, PT, R11, RZ, PT ;  /* 0x000000ff0b00720c */ /* 0x008fda0003f66270 */
[----:B------:R-:W-:Y:S01]  /*1c4f0*/  @!P3 IMAD.MOV R4, RZ, RZ, -R4 ;  /* 0x000000ffff04b224 */ /* 0x000fe200078e0a04 */
[----:B----4-:R-:W-:Y:S01]  /*1c500*/  ISETP.GE.AND P6, PT, R9, RZ, PT ;  /* 0x000000ff0900720c */ /* 0x010fe20003fc6270 */
[----:B--2---:R1:W-:Y:S04]  /*1c510*/  STL [R1+0x28], R12 ;  /* 0x0000280c01007387 */ /* 0x0043e80000100800 */
[----:B-1----:R-:W2:Y:S04]  /*1c520*/  LDL.LU R12, [R1+0x3d4] ;  /* 0x0003d400010c7983 */ /* 0x002ea80000300800 */
[----:B------:R-:W-:Y:S04]  /*1c530*/  STL [R1+0x5d4], R22 ;  /* 0x0005d41601007387 */ /* 0x000fe80000100800 */
[----:B------:R-:W3:Y:S04]  /*1c540*/  LDL.LU R11, [R1+0x3dc] ;  /* 0x0003dc00010b7983 */ /* 0x000ee80000300800 */
[----:B------:R1:W-:Y:S04]  /*1c550*/  STL [R1+0x5d0], R5 ;  /* 0x0005d00501007387 */ /* 0x0003e80000100800 */
[----:B------:R4:W-:Y:S04]  /*1c560*/  STL [R1+0x3c0], R18 ;  /* 0x0003c01201007387 */ /* 0x0009e80000100800 */
[----:B------:R-:W2:Y:S01]  /*1c570*/  LDL R9, [R1+0x10f0] ;  /* 0x0010f00001097983 */ /* 0x000ea20000100800 */
[----:B-1----:R-:W-:-:S04]  /*1c580*/  LEA R5, P5, R6, R72, 0x1 ;  /* 0x0000004806057211 */ /* 0x002fc800078a08ff */
[----:B----4-:R-:W-:Y:S01]  /*1c590*/  LEA.HI.X.SX32 R18, R6, R69, 0x1, P5 ;  /* 0x0000004506127211 */ /* 0x010fe200028f0eff */
[----:B------:R1:W-:Y:S01]  /*1c5a0*/  STL [R1+0x604], R5 ;  /* 0x0006040501007387 */ /* 0x0003e20000100800 */
[----:B------:R-:W-:Y:S01]  /*1c5b0*/  SEL R6, R73, R4, !P1 ;  /* 0x0000000449067207 */ /* 0x000fe20004800000 */
[----:B------:R-:W-:Y:S02]  /*1c5c0*/  @P0 IMAD.MOV.U32 R4, RZ, RZ, R5 ;  /* 0x000000ffff040224 */ /* 0x000fe400078e0005 */
[----:B-1----:R-:W-:-:S05]  /*1c5d0*/  @P0 IMAD.MOV.U32 R5, RZ, RZ, R18 ;  /* 0x000000ffff050224 */ /* 0x002fca00078e0012 */
[----:B------:R1:W4:Y:S01]  /*1c5e0*/  @P0 LDG.E.U16 R7, desc[UR20][R4.64] ;  /* 0x0000001404070981 */ /* 0x000322000c1e1500 */
[C---:B------:R-:W-:Y:S02]  /*1c5f0*/  ISETP.GT.U32.AND P4, PT, R68.reuse, R15, PT ;  /* 0x0000000f4400720c */ /* 0x040fe40003f84070 */
[----:B------:R-:W-:Y:S01]  /*1c600*/  ISETP.GT.U32.AND P3, PT, R68, R21, PT ;  /* 0x000000154400720c */ /* 0x000fe20003f64070 */
[----:B------:R0:W-:Y:S01]  /*1c610*/  STL [R1+0x600], R18 ;  /* 0x0006001201007387 */ /* 0x0001e20000100800 */
[----:B------:R-:W-:Y:S01]  /*1c620*/  IMAD R6, R6, UR5, RZ ;  /* 0x0000000506067c24 */ /* 0x000fe2000f8e02ff */
[----:B------:R-:W-:Y:S01]  /*1c630*/  ISETP.GE.AND P5, PT, R13, RZ, PT ;  /* 0x000000ff0d00720c */ /* 0x000fe20003fa6270 */
[----:B------:R-:W2:Y:S07]  /*1c640*/  LDCU UR5, c[0x0][0x3b0] ;  /* 0x00007600ff0577ac */ /* 0x000eae0008000800 */
[----:B------:R-:W-:-:S04]  /*1c650*/  @!P4 IMAD.IADD R15, R15, 0x1, -R68 ;  /* 0x000000010f0fc824 */ /* 0x000fc800078e0a44 */
[----:B-1----:R-:W-:Y:S01]  /*1c660*/  IMAD.MOV.U32 R4, RZ, RZ, R15 ;  /* 0x000000ffff047224 */ /* 0x002fe200078e000f */
[----:B------:R1:W-:Y:S01]  /*1c670*/  STL [R1+0x3c4], R15 ;  /* 0x0003c40f01007387 */ /* 0x0003e20000100800 */
[----:B------:R-:W-:-:S03]  /*1c680*/  @!P3 IMAD.IADD R21, R21, 0x1, -R68 ;  /* 0x000000011515b824 */ /* 0x000fc600078e0a44 */
[----:B0-----:R-:W2:Y:S04]  /*1c690*/  LDL R18, [R1+0x1064] ;  /* 0x0010640001127983 */ /* 0x001ea80000100800 */
[----:B-1----:R-:W3:Y:S04]  /*1c6a0*/  LDL.LU R15, [R1+0x3d8] ;  /* 0x0003d800010f7983 */ /* 0x002ee80000300800 */
[----:B------:R-:W3:Y:S04]  /*1c6b0*/  LDL.LU R13, [R1+0x3c8] ;  /* 0x0003c800010d7983 */ /* 0x000ee80000300800 */
[----:B----4-:R0:W-:Y:S04]  /*1c6c0*/  STL [R1+0x20], R7 ;  /* 0x0000200701007387 */ /* 0x0101e80000100800 */
[----:B------:R1:W-:Y:S01]  /*1c6d0*/  STL [R1+0x24], R20 ;  /* 0x0000241401007387 */ /* 0x0003e20000100800 */
[----:B0-----:R-:W-:-:S03]  /*1c6e0*/  LEA R7, P3, R6, R72, 0x1 ;  /* 0x0000004806077211 */ /* 0x001fc600078608ff */
[----:B------:R-:W-:Y:S01]  /*1c6f0*/  STL [R1+0x3cc], R21 ;  /* 0x0003cc1501007387 */ /* 0x000fe20000100800 */
[----:B-1----:R-:W-:-:S03]  /*1c700*/  LEA.HI.X.SX32 R20, R6, R69, 0x1, P3 ;  /* 0x0000004506147211 */ /* 0x002fc600018f0eff */
        /* <DEDUP_REMOVED lines=13> */
[----:B------:R1:W-:Y:S01]  /*1c7e0*/  STL [R1+0x630], R20 ;  /* 0x0006301401007387 */ /* 0x0003e20000100800 */
[----:B------:R-:W-:Y:S01]  /*1c7f0*/  @!P6 IMAD.IADD R12, R12, 0x1, -R68 ;  /* 0x000000010c0ce824 */ /* 0x000fe200078e0a44 */
[----:B------:R-:W-:Y:S01]  /*1c800*/  SEL R4, R73, R4, !P1 ;  /* 0x0000000449047207 */ /* 0x000fe20004800000 */
[----:B------:R-:W2:Y:S01]  /*1c810*/  LDCU UR4, c[0x0][0x3b0] ;  /* 0x00007600ff0477ac */ /* 0x000ea20008000800 */
[----:B------:R-:W-:-:S02]  /*1c820*/  ISETP.GE.AND P5, PT, R9, RZ, PT ;  /* 0x000000ff0900720c */ /* 0x000fc40003fa6270 */
[----:B------:R-:W-:Y:S02]  /*1c830*/  PRMT R19, RZ, 0x7610, R19 ;  /* 0x00007610ff137816 */ /* 0x000fe40000000013 */
[C---:B-1----:R-:W-:Y:S01]  /*1c840*/  LEA R20, P6, R5.reuse, R72, 0x1 ;  /* 0x0000004805147211 */ /* 0x042fe200078c08ff */
[----:B0-----:R-:W-:Y:S01]  /*1c850*/  IMAD R6, R4, UR11, RZ ;  /* 0x0000000b04067c24 */ /* 0x001fe2000f8e02ff */
[----:B------:R-:W-:Y:S02]  /*1c860*/  PRMT R7, RZ, 0x7610, R7 ;  /* 0x00007610ff077816 */ /* 0x000fe40000000007 */
[----:B------:R-:W-:Y:S01]  /*1c870*/  @!P3 IMAD.IADD R16, R16, 0x1, -R68 ;  /* 0x000000011010b824 */ /* 0x000fe200078e0a44 */
[----:B------:R-:W-:Y:S01]  /*1c880*/  LEA.HI.X.SX32 R5, R5, R69, 0x1, P6 ;  /* 0x0000004505057211 */ /* 0x000fe200030f0eff */
[----:B------:R-:W-:Y:S01]  /*1c890*/  @P0 IMAD.MOV.U32 R4, RZ, RZ, R20 ;  /* 0x000000ffff040224 */ /* 0x000fe200078e0014 */
[----:B---3--:R-:W-:Y:S01]  /*1c8a0*/  ISETP.GT.U32.AND P4, PT, R68, R11, PT ;  /* 0x0000000b4400720c */ /* 0x008fe20003f84070 */
[----:B------:R-:W0:Y:S03]  /*1c8b0*/  LDCU UR11, c[0x0][0x3b0] ;  /* 0x00007600ff0b77ac */ /* 0x000e260008000800 */
[----:B------:R1:W3:Y:S02]  /*1c8c0*/  @P0 LDG.E.U16 R19, desc[UR20][R4.64] ;  /* 0x0000001404130981 */ /* 0x0002e4000c1e1500 */
[----:B-1----:R-:W-:-:S04]  /*1c8d0*/  IMAD.MOV.U32 R4, RZ, RZ, R16 ;  /* 0x000000ffff047224 */ /* 0x002fc800078e0010 */
[----:B------:R-:W-:Y:S01]  /*1c8e0*/  @!P5 IMAD.MOV R4, RZ, RZ, -R4 ;  /* 0x000000ffff04d224 */ /* 0x000fe200078e0a04 */
[----:B----4-:R1:W-:Y:S04]  /*1c8f0*/  STL [R1+0x1c], R14 ;  /* 0x00001c0e01007387 */ /* 0x0103e80000100800 */
[----:B-1----:R-:W4:Y:S04]  /*1c900*/  LDL R14, [R1+0x1100] ;  /* 0x00110000010e7983 */ /* 0x002f280000100800 */
        /* <DEDUP_REMOVED lines=10> */
[----:B------:R0:W3:Y:S01]  /*1c9b0*/  @P0 LDG.E.U16 R7, desc[UR20][R4.64] ;  /* 0x0000001404070981 */ /* 0x0000e2000c1e1500 */
[----:B------:R-:W-:Y:S01]  /*1c9c0*/  @!P4 IMAD.IADD R11, R11, 0x1, -R68 ;  /* 0x000000010b0bc824 */ /* 0x000fe200078e0a44 */
[----:B------:R-:W-:-:S04]  /*1c9d0*/  ISETP.GT.U32.AND P4, PT, R68, R12, PT ;  /* 0x0000000c4400720c */ /* 0x000fc80003f84070 */
[C---:B------:R-:W-:Y:S02]  /*1c9e0*/  ISETP.GT.U32.AND P3, PT, R68.reuse, R11, PT ;  /* 0x0000000b4400720c */ /* 0x040fe40003f64070 */
[----:B------:R-:W-:Y:S01]  /*1c9f0*/  ISETP.GT.U32.AND P5, PT, R68, R15, PT ;  /* 0x0000000f4400720c */ /* 0x000fe20003fa4070 */
[----:B------:R1:W-:Y:S01]  /*1ca00*/  STL [R1+0x690], R16 ;  /* 0x0006901001007387 */ /* 0x0003e20000100800 */
[----:B------:R-:W-:-:S05]  /*1ca10*/  ISETP.GE.AND P6, PT, R18, RZ, PT ;  /* 0x000000ff1200720c */ /* 0x000fca0003fc6270 */
[----:B------:R-:W-:-:S04]  /*1ca20*/  @!P4 IMAD.IADD R12, R12, 0x1, -R68 ;  /* 0x000000010c0cc824 */ /* 0x000fc800078e0a44 */
[--C-:B------:R-:W-:Y:S01]  /*1ca30*/  @!P3 IMAD.IADD R11, R11, 0x1, -R68.reuse ;  /* 0x000000010b0bb824 */ /* 0x100fe200078e0a44 */
[----:B------:R-:W-:Y:S01]  /*1ca40*/  STL [R1+0x3d4], R12 ;  /* 0x0003d40c01007387 */ /* 0x000fe20000100800 */
[----:B--2---:R-:W-:Y:S01]  /*1ca50*/  IMAD R6, R6, UR4, RZ ;  /* 0x0000000406067c24 */ /* 0x004fe2000f8e02ff */
[----:B------:R-:W-:Y:S01]  /*1ca60*/  ISETP.GT.U32.AND P4, PT, R68, R13, PT ;  /* 0x0000000d4400720c */ /* 0x000fe20003f84070 */
[----:B------:R-:W-:Y:S01]  /*1ca70*/  @!P5 IMAD.IADD R15, R15, 0x1, -R68 ;  /* 0x000000010f0fd824 */ /* 0x000fe200078e0a44 */
[----:B-1----:R-:W2:Y:S01]  /*1ca80*/  LDL.LU R16, [R1+0x3b0] ;  /* 0x0003b00001107983 */ /* 0x002ea20000300800 */
[----:B------:R-:W1:Y:S03]  /*1ca90*/  LDCU UR4, c[0x0][0x3b0] ;  /* 0x00007600ff0477ac */ /* 0x000e660008000800 */
[----:B------:R-:W-:Y:S04]  /*1caa0*/  STL [R1+0x3dc], R11 ;  /* 0x0003dc0b01007387 */ /* 0x000fe80000100800 */
[----:B------:R-:W2:Y:S01]  /*1cab0*/  LDL R21, [R1+0x1164] ;  /* 0x0011640001157983 */ /* 0x000ea20000100800 */
[----:B0-----:R-:W-:-:S02]  /*1cac0*/  IMAD.MOV.U32 R5, RZ, RZ, R12 ;  /* 0x000000ffff057224 */ /* 0x001fc400078e000c */
[----:B------:R-:W-:Y:S02]  /*1cad0*/  IMAD.MOV.U32 R4, RZ, RZ, R11 ;  /* 0x000000ffff047224 */ /* 0x000fe400078e000b */
[----:B------:R-:W-:Y:S01]  /*1cae0*/  @!P6 IMAD.MOV R5, RZ, RZ, -R5 ;  /* 0x000000ffff05e224 */ /* 0x000fe200078e0a05 */
[----:B------:R-:W-:Y:S01]  /*1caf0*/  ISETP.GT.U32.AND P6, PT, R68, R15, PT ;  /* 0x0000000f4400720c */ /* 0x000fe20003fc4070 */
[----:B------:R-:W-:Y:S01]  /*1cb00*/  @!P4 IMAD.IADD R13, R13, 0x1, -R68 ;  /* 0x000000010d0dc824 */ /* 0x000fe200078e0a44 */
[----:B------:R-:W-:Y:S02]  /*1cb10*/  PRMT R10, RZ, 0x7610, R10 ;  /* 0x00007610ff0a7816 */ /* 0x000fe4000000000a */
[----:B------:R-:W-:-:S05]  /*1cb20*/  SEL R5, R73, R5, !P1 ;  /* 0x0000000549057207 */ /* 0x000fca0004800000 */
[----:B------:R-:W-:Y:S01]  /*1cb30*/  IMAD R5, R5, UR5, RZ ;  /* 0x0000000505057c24 */ /* 0x000fe2000f8e02ff */
[----:B------:R-:W-:Y:S01]  /*1cb40*/  PRMT R17, RZ, 0x7610, R17 ;  /* 0x00007610ff117816 */ /* 0x000fe20000000011 */
[----:B------:R-:W0:Y:S02]  /*1cb50*/  LDCU UR5, c[0x0][0x3b0] ;  /* 0x00007600ff0577ac */ /* 0x000e240008000800 */
[----:B------:R-:W-:Y:S01]  /*1cb60*/  @!P6 IMAD.IADD R15, R15, 0x1, -R68 ;  /* 0x000000010f0fe824 */ /* 0x000fe200078e0a44 */
[----:B------:R-:W-:Y:S02]  /*1cb70*/  LEA R18, P6, R5, R72, 0x1 ;  /* 0x0000004805127211 */ /* 0x000fe400078c08ff */
[----:B------:R-:W-:Y:S02]  /*1cb80*/  PRMT R3, RZ, 0x7610, R3 ;  /* 0x00007610ff037816 */ /* 0x000fe40000000003 */
[----:B----4-:R-:W-:Y:S02]  /*1cb90*/  ISETP.GE.AND P3, PT, R14, RZ, PT ;  /* 0x000000ff0e00720c */ /* 0x010fe40003f66270 */
[----:B---3--:R-:W-:-:S11]  /*1cba0*/  ISETP.GT.U32.AND P4, PT, R68, R9, PT ;  /* 0x000000094400720c */ /* 0x008fd60003f84070 */
[----:B------:R-:W-:-:S05]  /*1cbb0*/  @!P3 IMAD.MOV R4, RZ, RZ, -R4 ;  /* 0x000000ffff04b224 */ /* 0x000fca00078e0a04 */
[----:B------:R-:W-:Y:S01]  /*1cbc0*/  SEL R4, R73, R4, !P1 ;  /* 0x0000000449047207 */ /* 0x000fe20004800000 */
[----:B------:R3:W-:Y:S04]  /*1cbd0*/  STL [R1+0x14], R7 ;  /* 0x0000140701007387 */ /* 0x0007e80000100800 */
[----:B------:R4:W-:Y:S04]  /*1cbe0*/  STL [R1+0x18], R19 ;  /* 0x0000181301007387 */ /* 0x0009e80000100800 */
[----:B------:R-:W2:Y:S01]  /*1cbf0*/  LDL R20, [R1+0x1138] ;  /* 0x0011380001147983 */ /* 0x000ea20000100800 */
[----:B---3--:R-:W-:-:S04]  /*1cc00*/  LEA R7, P5, R6, R72, 0x1 ;  /* 0x0000004806077211 */ /* 0x008fc800078a08ff */
[-C--:B------:R-:W-:Y:S01]  /*1cc10*/  LEA.HI.X.SX32 R6, R6, R69.reuse, 0x1, P5 ;  /* 0x0000004506067211 */ /* 0x080fe200028f0eff */
[----:B------:R3:W-:Y:S04]  /*1cc20*/  STL [R1+0x6c4], R7 ;  /* 0x0006c40701007387 */ /* 0x0007e80000100800 */
[----:B------:R0:W-:Y:S01]  /*1cc30*/  STL [R1+0x6c0], R6 ;  /* 0x0006c00601007387 */ /* 0x0001e20000100800 */
[----:B-1----:R-:W-:Y:S01]  /*1cc40*/  IMAD R4, R4, UR4, RZ ;  /* 0x0000000404047c24 */ /* 0x002fe2000f8e02ff */
[----:B----4-:R-:W-:Y:S01]  /*1cc50*/  LEA.HI.X.SX32 R19, R5, R69, 0x1, P6 ;  /* 0x0000004505137211 */ /* 0x010fe200030f0eff */
[----:B------:R-:W-:Y:S01]  /*1cc60*/  @!P4 IMAD.IADD R9, R9, 0x1, -R68 ;  /* 0x000000010909c824 */ /* 0x000fe200078e0a44 */
[----:B------:R-:W4:Y:S01]  /*1cc70*/  LDL R11, [R1+0x1168] ;  /* 0x00116800010b7983 */ /* 0x000f220000100800 */
[----:B------:R-:W-:Y:S01]  /*1cc80*/  ISETP.GT.U32.AND P5, PT, R68, R13, PT ;  /* 0x0000000d4400720c */ /* 0x000fe20003fa4070 */
[----:B------:R-:W1:Y:S01]  /*1cc90*/  LDCU UR4, c[0x0][0x3b0] ;  /* 0x00007600ff0477ac */ /* 0x000e620008000800 */
[----:B---3--:R-:W-:-:S04]  /*1cca0*/  @P0 LOP3.LUT R7, R7, R6, RZ, 0x3c, !PT ;  /* 0x0000000607070212 */ /* 0x008fc800078e3cff */
[----:B0-----:R-:W-:-:S04]  /*1ccb0*/  @P0 LOP3.LUT R6, R7, R6, RZ, 0x3c, !PT ;  /* 0x0000000607060212 */ /* 0x001fc800078e3cff */
[----:B------:R-:W-:-:S05]  /*1ccc0*/  @P0 LOP3.LUT R7, R7, R6, RZ, 0x3c, !PT ;  /* 0x0000000607070212 */ /* 0x000fca00078e3cff */
[----:B------:R0:W3:Y:S01]  /*1ccd0*/  @P0 LDG.E.U16 R10, desc[UR20][R6.64] ;  /* 0x00000014060a0981 */ /* 0x0000e2000c1e1500 */
[----:B------:R-:W-:Y:S01]  /*1cce0*/  LEA R14, P4, R4, R72, 0x1 ;  /* 0x00000048040e7211 */ /* 0x000fe200078808ff */
[----:B------:R-:W-:-:S03]  /*1ccf0*/  @P0 IMAD.MOV.U32 R5, RZ, RZ, R19 ;  /* 0x000000ffff050224 */ /* 0x000fc600078e0013 */
[----:B0-----:R-:W-:Y:S01]  /*1cd00*/  LEA.HI.X.SX32 R6, R4, R69, 0x1, P4 ;  /* 0x0000004504067211 */ /* 0x001fe200020f0eff */
[----:B------:R-:W-:-:S05]  /*1cd10*/  @P0 IMAD.MOV.U32 R4, RZ, RZ, R18 ;  /* 0x000000ffff040224 */ /* 0x000fca00078e0012 */
[----:B------:R0:W3:Y:S02]  /*1cd20*/  @P0 LDG.E.U16 R17, desc[UR20][R4.64] ;  /* 0x0000001404110981 */ /* 0x0000e4000c1e1500 */
[----:B0-----:R-:W-:Y:S02]  /*1cd30*/  @P0 IMAD.MOV.U32 R4, RZ, RZ, R14 ;  /* 0x000000ffff040224 */ /* 0x001fe400078e000e */
[----:B------:R-:W-:-:S05]  /*1cd40*/  @P0 IMAD.MOV.U32 R5, RZ, RZ, R6 ;  /* 0x000000ffff050224 */ /* 0x000fca00078e0006 */
[----:B------:R0:W3:Y:S01]  /*1cd50*/  @P0 LDG.E.U16 R3, desc[UR20][R4.64] ;  /* 0x0000001404030981 */ /* 0x0000e2000c1e1500 */
[C---:B--2---:R-:W-:Y:S02]  /*1cd60*/  ISETP.GT.U32.AND P3, PT, R68.reuse, R16, PT ;  /* 0x000000104400720c */ /* 0x044fe40003f64070 */
[----:B------:R-:W-:Y:S01]  /*1cd70*/  ISETP.GE.AND P6, PT, R21, RZ, PT ;  /* 0x000000ff1500720c */ /* 0x000fe20003fc6270 */
[----:B------:R-:W-:Y:S01]  /*1cd80*/  @!P5 IMAD.IADD R13, R13, 0x1, -R68 ;  /* 0x000000010d0dd824 */ /* 0x000fe200078e0a44 */
[----:B------:R-:W-:Y:S01]  /*1cd90*/  ISETP.GT.U32.AND P4, PT, R68, R9, PT ;  /* 0x000000094400720c */ /* 0x000fe20003f84070 */
[----:B0-----:R-:W-:Y:S02]  /*1cda0*/  IMAD.MOV.U32 R5, RZ, RZ, R15 ;  /* 0x000000ffff057224 */ /* 0x001fe400078e000f */
[----:B------:R-:W-:-:S06]  /*1cdb0*/  IMAD.MOV.U32 R4, RZ, RZ, R13 ;  /* 0x000000ffff047224 */ /* 0x000fcc00078e000d */
[--C-:B------:R-:W-:Y:S02]  /*1cdc0*/  @!P3 IMAD.IADD R16, R16, 0x1, -R68.reuse ;  /* 0x000000011010b824 */ /* 0x100fe400078e0a44 */
[----:B------:R-:W-:Y:S02]  /*1cdd0*/  @!P6 IMAD.MOV R5, RZ, RZ, -R5 ;  /* 0x000000ffff05e224 */ /* 0x000fe400078e0a05 */
[----:B------:R-:W-:Y:S01]  /*1cde0*/  @!P4 IMAD.IADD R9, R9, 0x1, -R68 ;  /* 0x000000010909c824 */ /* 0x000fe200078e0a44 */
[----:B------:R-:W-:Y:S02]  /*1cdf0*/  ISETP.GT.U32.AND P6, PT, R68, R16, PT ;  /* 0x000000104400720c */ /* 0x000fe40003fc4070 */
[----:B------:R-:W-:-:S11]  /*1ce00*/  PRMT R8, RZ, 0x7610, R8 ;  /* 0x00007610ff087816 */ /* 0x000fd60000000008 */
[----:B------:R-:W-:Y:S01]  /*1ce10*/  @!P6 IMAD.IADD R16, R16, 0x1, -R68 ;  /* 0x000000011010e824 */ /* 0x000fe200078e0a44 */
[----:B------:R-:W-:Y:S02]  /*1ce20*/  PRMT R2, RZ, 0x7610, R2 ;  /* 0x00007610ff027816 */ /* 0x000fe40000000002 */
[----:B------:R-:W-:Y:S02]  /*1ce30*/  ISETP.GE.AND P5, PT, R20, RZ, PT ;  /* 0x000000ff1400720c */ /* 0x000fe40003fa6270 */
[----:B----4-:R-:W-:-:S11]  /*1ce40*/  ISETP.GE.AND P3, PT, R11, RZ, PT ;  /* 0x000000ff0b00720c */ /* 0x010fd60003f66270 */
[----:B------:R-:W-:Y:S01]  /*1ce50*/  @!P5 IMAD.MOV R4, RZ, RZ, -R4 ;  /* 0x000000ffff04d224 */ /* 0x000fe200078e0a04 */
[----:B---3--:R0:W-:Y:S04]  /*1ce60*/  STL [R1+0x10], R10 ;  /* 0x0000100a01007387 */ /* 0x0081e80000100800 */
[----:B0-----:R-:W2:Y:S04]  /*1ce70*/  LDL.LU R10, [R1+0x39c] ;  /* 0x00039c00010a7983 */ /* 0x001ea80000300800 */
[----:B------:R-:W3:Y:S04]  /*1ce80*/  LDL.LU R12, [R1+0x394] ;  /* 0x00039400010c7983 */ /* 0x000ee80000300800 */
[----:B------:R-:W-:Y:S04]  /*1ce90*/  STL [R1+0x3d8], R15 ;  /* 0x0003d80f01007387 */ /* 0x000fe80000100800 */
[----:B------:R-:W-:Y:S04]  /*1cea0*/  STL [R1+0x6f4], R18 ;  /* 0x0006f41201007387 */ /* 0x000fe80000100800 */
[----:B------:R0:W-:Y:S04]  /*1ceb0*/  STL [R1+0x724], R14 ;  /* 0x0007240e01007387 */ /* 0x0001e80000100800 */
[----:B------:R-:W-:Y:S04]  /*1cec0*/  STL [R1+0x6f0], R19 ;  /* 0x0006f01301007387 */ /* 0x000fe80000100800 */
[----:B------:R4:W-:Y:S04]  /*1ced0*/  STL [R1+0x3c8], R13 ;  /* 0x0003c80d01007387 */ /* 0x0009e80000100800 */
[----:B------:R1:W-:Y:S04]  /*1cee0*/  STL [R1+0x720], R6 ;  /* 0x0007200601007387 */ /* 0x0003e80000100800 */
[----:B0-----:R-:W3:Y:S04]  /*1cef0*/  LDL R14, [R1+0x1198] ;  /* 0x00119800010e7983 */ /* 0x001ee80000100800 */
[----:B----4-:R-:W4:Y:S01]  /*1cf00*/  LDL R13, [R1+0x11b4] ;  /* 0x0011b400010d7983 */ /* 0x010f220000100800 */
[----:B-1----:R-:W-:-:S02]  /*1cf10*/  SEL R6, R73, R5, !P1 ;  /* 0x0000000549067207 */ /* 0x002fc40004800000 */
[----:B------:R-:W-:Y:S01]  /*1cf20*/  SEL R5, R73, R4, !P1 ;  /* 0x0000000449057207 */ /* 0x000fe20004800000 */
[----:B------:R-:W-:Y:S02]  /*1cf30*/  IMAD.MOV.U32 R4, RZ, RZ, R9 ;  /* 0x000000ffff047224 */ /* 0x000fe400078e0009 */
[----:B------:R-:W-:Y:S01]  /*1cf40*/  IMAD R6, R6, UR11, RZ ;  /* 0x0000000b06067c24 */ /* 0x000fe2000f8e02ff */
[----:B------:R0:W-:Y:S01]  /*1cf50*/  STL [R1+0x3bc], R9 ;  /* 0x0003bc0901007387 */ /* 0x0001e20000100800 */
[----:B------:R-:W-:Y:S01]  /*1cf60*/  IMAD R5, R5, UR4, RZ ;  /* 0x0000000405057c24 */ /* 0x000fe2000f8e02ff */
[----:B------:R-:W-:Y:S01]  /*1cf70*/  PRMT R91, RZ, 0x7610, R91 ;  /* 0x00007610ff5b7816 */ /* 0x000fe2000000005b */
[----:B------:R-:W-:Y:S01]  /*1cf80*/  @!P3 IMAD.MOV R4, RZ, RZ, -R4 ;  /* 0x000000ffff04b224 */ /* 0x000fe200078e0a04 */
[----:B------:R-:W-:Y:S01]  /*1cf90*/  LEA R11, P3, R6, R72, 0x1 ;  /* 0x00000048060b7211 */ /* 0x000fe200078608ff */
[----:B------:R-:W1:Y:S01]  /*1cfa0*/  LDCU UR4, c[0x0][0x3b0] ;  /* 0x00007600ff0477ac */ /* 0x000e620008000800 */
[----:B------:R-:W-:-:S02]  /*1cfb0*/  PRMT R90, RZ, 0x7610, R90 ;  /* 0x00007610ff5a7816 */ /* 0x000fc4000000005a */
[----:B------:R-:W-:Y:S01]  /*1cfc0*/  PRMT R89, RZ, 0x7610, R89 ;  /* 0x00007610ff597816 */ /* 0x000fe20000000059 */
[----:B------:R-:W1:Y:S01]  /*1cfd0*/  LDCU UR11, c[0x0][0x3b0] ;  /* 0x00007600ff0b77ac */ /* 0x000e620008000800 */
[----:B0-----:R-:W4:Y:S04]  /*1cfe0*/  LDL.LU R9, [R1+0x30c] ;  /* 0x00030c0001097983 */ /* 0x001f280000300800 */
[----:B------:R0:W-:Y:S04]  /*1cff0*/  STL [R1+0xc], R17 ;  /* 0x00000c1101007387 */ /* 0x0001e80000100800 */
[----:B------:R1:W-:Y:S01]  /*1d000*/  STL [R1+0x8], R3 ;  /* 0x0000080301007387 */ /* 0x0003e20000100800 */
[----:B0-----:R-:W-:-:S02]  /*1d010*/  LEA.HI.X.SX32 R17, R6, R69, 0x1, P3 ;  /* 0x0000004506117211 */ /* 0x001fc400018f0eff */
[----:B-1----:R-:W-:Y:S02]  /*1d020*/  LEA R3, P6, R5, R72, 0x1 ;  /* 0x0000004805037211 */ /* 0x002fe400078c08ff */
[----:B------:R-:W-:Y:S01]  /*1d030*/  SEL R6, R73, R4, !P1 ;  /* 0x0000000449067207 */ /* 0x000fe20004800000 */
[----:B------:R-:W-:Y:S01]  /*1d040*/  @P0 IMAD.MOV.U32 R4, RZ, RZ, R11 ;  /* 0x000000ffff040224 */ /* 0x000fe200078e000b */
[----:B------:R-:W-:Y:S01]  /*1d050*/  LEA.HI.X.SX32 R7, R5, R69, 0x1, P6 ;  /* 0x0000004505077211 */ /* 0x000fe200030f0eff */
[----:B------:R-:W-:-:S05]  /*1d060*/  @P0 IMAD.MOV.U32 R5, RZ, RZ, R17 ;  /* 0x000000ffff050224 */ /* 0x000fca00078e0011 */
[----:B------:R0:W4:Y:S02]  /*1d070*/  @P0 LDG.E.U16 R8, desc[UR20][R4.64] ;  /* 0x0000001404080981 */ /* 0x000124000c1e1500 */
[----:B0-----:R-:W-:Y:S02]  /*1d080*/  @P0 IMAD.MOV.U32 R4, RZ, RZ, R3 ;  /* 0x000000ffff040224 */ /* 0x001fe400078e0003 */
[----:B------:R-:W-:-:S05]  /*1d090*/  @P0 IMAD.MOV.U32 R5, RZ, RZ, R7 ;  /* 0x000000ffff050224 */ /* 0x000fca00078e0007 */
[----:B------:R0:W4:Y:S04]  /*1d0a0*/  @P0 LDG.E.U16 R2, desc[UR20][R4.64] ;  /* 0x0000001404020981 */ /* 0x000128000c1e1500 */
[----:B------:R1:W-:Y:S01]  /*1d0b0*/  STL [R1+0x754], R11 ;  /* 0x0007540b01007387 */ /* 0x0003e20000100800 */
[----:B------:R-:W-:Y:S01]  /*1d0c0*/  IMAD R6, R6, UR5, RZ ;  /* 0x0000000506067c24 */ /* 0x000fe2000f8e02ff */
[----:B------:R-:W1:Y:S02]  /*1d0d0*/  LDCU UR5, c[0x0][0x3b0] ;  /* 0x00007600ff0577ac */ /* 0x000e640008000800 */
[----:B------:R-:W-:Y:S04]  /*1d0e0*/  STL [R1+0x3b0], R16 ;  /* 0x0003b01001007387 */ /* 0x000fe80000100800 */
[----:B------:R-:W-:Y:S04]  /*1d0f0*/  STL [R1+0x784], R3 ;  /* 0x0007840301007387 */ /* 0x000fe80000100800 */
[----:B------:R-:W-:Y:S01]  /*1d100*/  STL [R1+0x750], R17 ;  /* 0x0007501101007387 */ /* 0x000fe20000100800 */
[----:B0-----:R-:W-:Y:S01]  /*1d110*/  IMAD.MOV.U32 R4, RZ, RZ, R16 ;  /* 0x000000ffff047224 */ /* 0x001fe200078e0010 */
[----:B--2---:R-:W-:-:S02]  /*1d120*/  ISETP.GT.U32.AND P5, PT, R68, R10, PT ;  /* 0x0000000a4400720c */ /* 0x004fc40003fa4070 */
[----:B---3--:R-:W-:-:S11]  /*1d130*/  ISETP.GT.U32.AND P4, PT, R68, R12, PT ;  /* 0x0000000c4400720c */ /* 0x008fd60003f84070 */
[--C-:B------:R-:W-:Y:S01]  /*1d140*/  @!P5 IMAD.IADD R10, R10, 0x1, -R68.reuse ;  /* 0x000000010a0ad824 */ /* 0x100fe200078e0a44 */
[----:B------:R-:W-:Y:S02]  /*1d150*/  ISETP.GE.AND P3, PT, R14, RZ, PT ;  /* 0x000000ff0e00720c */ /* 0x000fe40003f66270 */
[----:B------:R-:W2:Y:S04]  /*1d160*/  LDL R14, [R1+0x11e0] ;  /* 0x0011e000010e7983 */ /* 0x000ea80000100800 */
[----:B------:R-:W3:Y:S04]  /*1d170*/  LDL.LU R15, [R1+0x2ec] ;  /* 0x0002ec00010f7983 */ /* 0x000ee80000300800 */
[----:B------:R-:W-:Y:S04]  /*1d180*/  STL [R1+0x780], R7 ;  /* 0x0007800701007387 */ /* 0x000fe80000100800 */
[----:B-1----:R-:W3:Y:S01]  /*1d190*/  LDL.LU R11, [R1+0x2b0] ;  /* 0x0002b000010b7983 */ /* 0x002ee20000300800 */
[----:B------:R-:W-:Y:S01]  /*1d1a0*/  ISETP.GT.U32.AND P5, PT, R68, R10, PT ;  /* 0x0000000a4400720c */ /* 0x000fe20003fa4070 */
[----:B------:R-:W-:Y:S01]  /*1d1b0*/  @!P4 IMAD.IADD R12, R12, 0x1, -R68 ;  /* 0x000000010c0cc824 */ /* 0x000fe200078e0a44 */
[----:B----4-:R-:W-:Y:S01]  /*1d1c0*/  ISETP.GE.AND P4, PT, R13, RZ, PT ;  /* 0x000000ff0d00720c */ /* 0x010fe20003f86270 */
[----:B------:R-:W-:-:S05]  /*1d1d0*/  @!P3 IMAD.MOV R4, RZ, RZ, -R4 ;  /* 0x000000ffff04b224 */ /* 0x000fca00078e0a04 */
[----:B------:R-:W-:-:S05]  /*1d1e0*/  SEL R4, R73, R4, !P1 ;  /* 0x0000000449047207 */ /* 0x000fca0004800000 */
[----:B------:R-:W-:Y:S02]  /*1d1f0*/  @!P5 IMAD.IADD R10, R10, 0x1, -R68 ;  /* 0x000000010a0ad824 */ /* 0x000fe400078e0a44 */
[----:B------:R-:W-:Y:S01]  /*1d200*/  IMAD R4, R4, UR12, RZ ;  /* 0x0000000c04047c24 */ /* 0x000fe2000f8e02ff */
[----:B------:R0:W-:Y:S01]  /*1d210*/  STL [R1], R2 ;  /* 0x0000000201007387 */ /* 0x0001e20000100800 */
[----:B------:R-:W-:Y:S01]  /*1d220*/  IMAD.MOV.U32 R5, RZ, RZ, R10 ;  /* 0x000000ffff057224 */ /* 0x000fe200078e000a */
[----:B------:R-:W-:Y:S01]  /*1d230*/  ISETP.GT.U32.AND P3, PT, R68, R12, PT ;  /* 0x0000000c4400720c */ /* 0x000fe20003f64070 */
[----:B------:R-:W1:Y:S01]  /*1d240*/  LDCU UR12, c[0x0][0x3b0] ;  /* 0x00007600ff0c77ac */ /* 0x000e620008000800 */
[----:B0-----:R-:W-:-:S04]  /*1d250*/  LEA R2, P6, R6, R72, 0x1 ;  /* 0x0000004806027211 */ /* 0x001fc800078c08ff */
[----:B------:R-:W-:Y:S01]  /*1d260*/  LEA.HI.X.SX32 R3, R6, R69, 0x1, P6 ;  /* 0x0000004506037211 */ /* 0x000fe200030f0eff */
[----:B------:R-:W-:-:S04]  /*1d270*/  @P0 IMAD.MOV.U32 R6, RZ, RZ, R2 ;  /* 0x000000ffff060224 */ /* 0x000fc800078e0002 */
[----:B------:R-:W-:-:S05]  /*1d280*/  @P0 IMAD.MOV.U32 R7, RZ, RZ, R3 ;  /* 0x000000ffff070224 */ /* 0x000fca00078e0003 */
[----:B------:R0:W4:Y:S01]  /*1d290*/  @P0 LDG.E.U16 R91, desc[UR20][R6.64] ;  /* 0x00000014065b0981 */ /* 0x000122000c1e1500 */
[----:B------:R-:W-:-:S03]  /*1d2a0*/  @!P4 IMAD.MOV R5, RZ, RZ, -R5 ;  /* 0x000000ffff05c224 */ /* 0x000fc600078e0a05 */
[----:B------:R0:W-:Y:S04]  /*1d2b0*/  STL [R1+0x7b4], R2 ;  /* 0x0007b40201007387 */ /* 0x0001e80000100800 */
[----:B------:R1:W-:Y:S01]  /*1d2c0*/  STL [R1+0x39c], R10 ;  /* 0x00039c0a01007387 */ /* 0x0003e20000100800 */
[----:B0-----:R-:W-:-:S03]  /*1d2d0*/  LEA R2, P4, R4, R72, 0x1 ;  /* 0x0000004804027211 */ /* 0x001fc600078808ff */
[----:B------:R0:W-:Y:S02]  /*1d2e0*/  STL [R1+0x7b0], R3 ;  /* 0x0007b00301007387 */ /* 0x0001e40000100800 */
[----:B------:R-:W-:Y:S02]  /*1d2f0*/  @P0 IMAD.MOV.U32 R6, RZ, RZ, R2 ;  /* 0x000000ffff060224 */ /* 0x000fe400078e0002 */
[----:B------:R-:W4:Y:S01]  /*1d300*/  LDL R13, [R1+0x11cc] ;  /* 0x0011cc00010d7983 */ /* 0x000f220000100800 */
[----:B------:R-:W-:-:S03]  /*1d310*/  @!P3 IMAD.IADD R12, R12, 0x1, -R68 ;  /* 0x000000010c0cb824 */ /* 0x000fc600078e0a44 */
[----:B-1----:R-:W4:Y:S01]  /*1d320*/  LDL.LU R10, [R1+0x29c] ;  /* 0x00029c00010a7983 */ /* 0x002f220000300800 */
[----:B0-----:R-:W-:-:S05]  /*1d330*/  LEA.HI.X.SX32 R3, R4, R69, 0x1, P4 ;  /* 0x0000004504037211 */ /* 0x001fca00020f0eff */
[----:B------:R-:W-:-:S05]  /*1d340*/  @P0 IMAD.MOV.U32 R7, RZ, RZ, R3 ;  /* 0x000000ffff070224 */ /* 0x000fca00078e0003 */
[----:B------:R0:W4:Y:S01]  /*1d350*/  @P0 LDG.E.U16 R90, desc[UR20][R6.64] ;  /* 0x00000014065a0981 */ /* 0x000122000c1e1500 */
[----:B------:R-:W-:Y:S01]  /*1d360*/  ISETP.GT.U32.AND P6, PT, R68, R9, PT ;  /* 0x000000094400720c */ /* 0x000fe20003fc4070 */
[----:B------:R-:W-:Y:S01]  /*1d370*/  IMAD.MOV.U32 R4, RZ, RZ, R12 ;  /* 0x000000ffff047224 */ /* 0x000fe200078e000c */
[----:B------:R-:W-:-:S05]  /*1d380*/  SEL R5, R73, R5, !P1 ;  /* 0x0000000549057207 */ /* 0x000fca0004800000 */
[----:B------:R-:W-:Y:S01]  /*1d390*/  IMAD R5, R5, UR4, RZ ;  /* 0x0000000405057c24 */ /* 0x000fe2000f8e02ff */
[----:B------:R-:W-:Y:S01]  /*1d3a0*/  PRMT R88, RZ, 0x7610, R88 ;  /* 0x00007610ff587816 */ /* 0x000fe20000000058 */
[----:B------:R-:W1:Y:S04]  /*1d3b0*/  LDCU UR4, c[0x0][0x3b0] ;  /* 0x00007600ff0477ac */ /* 0x000e680008000800 */
[----:B------:R-:W-:Y:S01]  /*1d3c0*/  @!P6 IMAD.IADD R9, R9, 0x1, -R68 ;  /* 0x000000010909e824 */ /* 0x000fe200078e0a44 */
[----:B--2---:R-:W-:Y:S02]  /*1d3d0*/  ISETP.GE.AND P5, PT, R14, RZ, PT ;  /* 0x000000ff0e00720c */ /* 0x004fe40003fa6270 */
[----:B---3--:R-:W-:-:S11]  /*1d3e0*/  ISETP.GT.U32.AND P6, PT, R68, R11, PT ;  /* 0x0000000b4400720c */ /* 0x008fd60003fc4070 */
[----:B------:R-:W-:-:S05]  /*1d3f0*/  @!P5 IMAD.MOV R4, RZ, RZ, -R4 ;  /* 0x000000ffff04d224 */ /* 0x000fca00078e0a04 */
[----:B------:R-:W-:-:S05]  /*1d400*/  SEL R4, R73, R4, !P1 ;  /* 0x0000000449047207 */ /* 0x000fca0004800000 */
[----:B0-----:R-:W-:Y:S01]  /*1d410*/  IMAD R6, R4, UR5, RZ ;  /* 0x0000000504067c24 */ /* 0x001fe2000f8e02ff */
[----:B----4-:R-:W-:Y:S01]  /*1d420*/  STL [R1+0x12ec], R91 ;  /* 0x0012ec5b01007387 */ /* 0x010fe20000100800 */
[----:B------:R-:W-:Y:S01]  /*1d430*/  @!P6 IMAD.IADD R11, R11, 0x1, -R68 ;  /* 0x000000010b0be824 */ /* 0x000fe200078e0a44 */
[----:B------:R-:W-:Y:S01]  /*1d440*/  ISETP.GT.U32.AND P3, PT, R68, R15, PT ;  /* 0x0000000f4400720c */ /* 0x000fe20003f64070 */
[----:B------:R-:W0:Y:S01]  /*1d450*/  LDCU UR5, c[0x0][0x3b0] ;  /* 0x00007600ff0577ac */ /* 0x000e220008000800 */
[----:B------:R-:W-:Y:S04]  /*1d460*/  STL [R1+0x4], R8 ;  /* 0x0000040801007387 */ /* 0x000fe80000100800 */
[----:B------:R-:W-:Y:S04]  /*1d470*/  STL [R1+0x7e4], R2 ;  /* 0x0007e40201007387 */ /* 0x000fe80000100800 */
[----:B------:R-:W-:Y:S04]  /*1d480*/  STL [R1+0x394], R12 ;  /* 0x0003940c01007387 */ /* 0x000fe80000100800 */
[----:B------:R2:W-:Y:S04]  /*1d490*/  STL [R1+0x7e0], R3 ;  /* 0x0007e00301007387 */ /* 0x0005e80000100800 */
[----:B------:R-:W3:Y:S04]  /*1d4a0*/  LDL R17, [R1+0x11f0] ;  /* 0x0011f00001117983 */ /* 0x000ee80000100800 */
[----:B------:R-:W4:Y:S01]  /*1d4b0*/  LDL R16, [R1+0x1214] ;  /* 0x0012140001107983 */ /* 0x000f220000100800 */
[----:B--2---:R-:W-:-:S03]  /*1d4c0*/  LEA R3, P5, R5, R72, 0x1 ;  /* 0x0000004805037211 */ /* 0x004fc600078a08ff */
[----:B------:R-:W2:Y:S01]  /*1d4d0*/  LDL.LU R12, [R1+0x288] ;  /* 0x00028800010c7983 */ /* 0x000ea20000300800 */
[----:B------:R-:W-:Y:S01]  /*1d4e0*/  LEA.HI.X.SX32 R8, R5, R69, 0x1, P5 ;  /* 0x0000004505087211 */ /* 0x000fe200028f0eff */
[----:B------:R-:W-:Y:S01]  /*1d4f0*/  @P0 IMAD.MOV.U32 R4, RZ, RZ, R3 ;  /* 0x000000ffff040224 */ /* 0x000fe200078e0003 */
[----:B------:R-:W-:-:S03]  /*1d500*/  LEA R2, P6, R6, R72, 0x1 ;  /* 0x0000004806027211 */ /* 0x000fc600078c08ff */
[----:B------:R-:W-:Y:S01]  /*1d510*/  @P0 IMAD.MOV.U32 R5, RZ, RZ, R8 ;  /* 0x000000ffff050224 */ /* 0x000fe200078e0008 */
[----:B------:R-:W-:Y:S04]  /*1d520*/  STL [R1+0x12f0], R90 ;  /* 0x0012f05a01007387 */ /* 0x000fe80000100800 */
[----:B------:R0:W-:Y:S04]  /*1d530*/  STL [R1+0x814], R3 ;  /* 0x0008140301007387 */ /* 0x0001e80000100800 */
[----:B------:R1:W2:Y:S01]  /*1d540*/  @P0 LDG.E.U16 R89, desc[UR20][R4.64] ;  /* 0x0000001404590981 */ /* 0x0002a2000c1e1500 */
[----:B------:R-:W-:Y:S01]  /*1d550*/  @!P3 IMAD.IADD R15, R15, 0x1, -R68 ;  /* 0x000000010f0fb824 */ /* 0x000fe200078e0a44 */
[----:B------:R-:W-:-:S02]  /*1d560*/  ISETP.GT.U32.AND P4, PT, R68, R9, PT ;  /* 0x000000094400720c */ /* 0x000fc40003f84070 */
[----:B------:R-:W-:Y:S01]  /*1d570*/  ISETP.GE.AND P5, PT, R13, RZ, PT ;  /* 0x000000ff0d00720c */ /* 0x000fe20003fa6270 */
[----:B------:R-:W2:Y:S01]  /*1d580*/  LDL R14, [R1+0x1244] ;  /* 0x00124400010e7983 */ /* 0x000ea20000100800 */
[----:B0-----:R-:W-:Y:S01]  /*1d590*/  LEA.HI.X.SX32 R3, R6, R69, 0x1, P6 ;  /* 0x0000004506037211 */ /* 0x001fe200030f0eff */
[----:B------:R-:W-:-:S04]  /*1d5a0*/  @P0 IMAD.MOV.U32 R6, RZ, RZ, R2 ;  /* 0x000000ffff060224 */ /* 0x000fc800078e0002 */
[----:B------:R-:W-:-:S05]  /*1d5b0*/  @P0 IMAD.MOV.U32 R7, RZ, RZ, R3 ;  /* 0x000000ffff070224 */ /* 0x000fca00078e0003 */
[----:B------:R0:W2:Y:S01]  /*1d5c0*/  @P0 LDG.E.U16 R88, desc[UR20][R6.64] ;  /* 0x0000001406580981 */ /* 0x0000a2000c1e1500 */
[C---:B------:R-:W-:Y:S01]  /*1d5d0*/  ISETP.GT.U32.AND P3, PT, R68.reuse, R15, PT ;  /* 0x0000000f4400720c */ /* 0x040fe20003f64070 */
[----:B------:R-:W-:Y:S01]  /*1d5e0*/  @!P4 IMAD.IADD R9, R9, 0x1, -R68 ;  /* 0x000000010909c824 */ /* 0x000fe200078e0a44 */
[C---:B------:R-:W-:Y:S02]  /*1d5f0*/  ISETP.GT.U32.AND P4, PT, R68.reuse, R10, PT ;  /* 0x0000000a4400720c */ /* 0x040fe40003f84070 */
[----:B------:R-:W-:-:S09]  /*1d600*/  ISETP.GT.U32.AND P6, PT, R68, R11, PT ;  /* 0x0000000b4400720c */ /* 0x000fd20003fc4070 */
[----:B------:R-:W-:Y:S02]  /*1d610*/  @!P3 IMAD.IADD R15, R15, 0x1, -R68 ;  /* 0x000000010f0fb824 */ /* 0x000fe400078e0a44 */
[----:B-1----:R-:W-:Y:S02]  /*1d620*/  IMAD.MOV.U32 R5, RZ, RZ, R9 ;  /* 0x000000ffff057224 */ /* 0x002fe400078e0009 */
[----:B------:R-:W-:Y:S01]  /*1d630*/  IMAD.MOV.U32 R4, RZ, RZ, R15 ;  /* 0x000000ffff047224 */ /* 0x000fe200078e000f */
[----:B------:R1:W-:Y:S01]  /*1d640*/  STL [R1+0x810], R8 ;  /* 0x0008100801007387 */ /* 0x0003e20000100800 */
[----:B------:R-:W-:-:S03]  /*1d650*/  @!P5 IMAD.MOV R5, RZ, RZ, -R5 ;  /* 0x000000ffff05d224 */ /* 0x000fc600078e0a05 */
[----:B------:R-:W-:Y:S02]  /*1d660*/  STL [R1+0x30c], R9 ;  /* 0x00030c0901007387 */ /* 0x000fe40000100800 */
[----:B0-----:R-:W-:Y:S02]  /*1d670*/  SEL R6, R73, R5, !P1 ;  /* 0x0000000549067207 */ /* 0x001fe40004800000 */
[----:B------:R-:W2:Y:S01]  /*1d680*/  LDL.LU R13, [R1+0x26c] ;  /* 0x00026c00010d7983 */ /* 0x000ea20000300800 */
[--C-:B------:R-:W-:Y:S02]  /*1d690*/  @!P4 IMAD.IADD R10, R10, 0x1, -R68.reuse ;  /* 0x000000010a0ac824 */ /* 0x100fe400078e0a44 */
[--C-:B------:R-:W-:Y:S02]  /*1d6a0*/  @!P6 IMAD.IADD R11, R11, 0x1, -R68.reuse ;  /* 0x000000010b0be824 */ /* 0x100fe400078e0a44 */
[----:B------:R-:W-:Y:S01]  /*1d6b0*/  IMAD R7, R6, UR4, RZ ;  /* 0x0000000406077c24 */ /* 0x000fe2000f8e02ff */
[----:B------:R-:W-:Y:S01]  /*1d6c0*/  ISETP.GT.U32.AND P4, PT, R68, R10, PT ;  /* 0x0000000a4400720c */ /* 0x000fe20003f84070 */
[----:B------:R-:W-:Y:S01]  /*1d6d0*/  IMAD.MOV.U32 R5, RZ, RZ, R11 ;  /* 0x000000ffff057224 */ /* 0x000fe200078e000b */
[----:B------:R0:W-:Y:S01]  /*1d6e0*/  STL [R1+0x844], R2 ;  /* 0x0008440201007387 */ /* 0x0001e20000100800 */
[----:B------:R-:W-:Y:S01]  /*1d6f0*/  PRMT R87, RZ, 0x7610, R87 ;  /* 0x00007610ff577816 */ /* 0x000fe20000000057 */
[----:B------:R-:W0:Y:S09]  /*1d700*/  LDCU UR4, c[0x0][0x3b0] ;  /* 0x00007600ff0477ac */ /* 0x000e320008000800 */
[----:B------:R-:W-:Y:S01]  /*1d710*/  @!P4 IMAD.IADD R10, R10, 0x1, -R68 ;  /* 0x000000010a0ac824 */ /* 0x000fe200078e0a44 */
[----:B------:R-:W-:-:S02]  /*1d720*/  PRMT R86, RZ, 0x7610, R86 ;  /* 0x00007610ff567816 */ /* 0x000fc40000000056 */
[----:B---3--:R-:W-:Y:S02]  /*1d730*/  ISETP.GE.AND P3, PT, R17, RZ, PT ;  /* 0x000000ff1100720c */ /* 0x008fe40003f66270 */
[----:B----4-:R-:W-:-:S11]  /*1d740*/  ISETP.GE.AND P5, PT, R16, RZ, PT ;  /* 0x000000ff1000720c */ /* 0x010fd60003fa6270 */
[----:B------:R-:W-:Y:S01]  /*1d750*/  @!P3 IMAD.MOV R4, RZ, RZ, -R4 ;  /* 0x000000ffff04b224 */ /* 0x000fe200078e0a04 */
[----:B--2---:R-:W-:-:S04]  /*1d760*/  ISETP.GT.U32.AND P3, PT, R68, R12, PT ;  /* 0x0000000c4400720c */ /* 0x004fc80003f64070 */
[----:B------:R-:W-:Y:S01]  /*1d770*/  SEL R4, R73, R4, !P1 ;  /* 0x0000000449047207 */ /* 0x000fe20004800000 */
[----:B------:R-:W-:-:S04]  /*1d780*/  @!P5 IMAD.MOV R5, RZ, RZ, -R5 ;  /* 0x000000ffff05d224 */ /* 0x000fc800078e0a05 */
[----:B------:R-:W-:Y:S01]  /*1d790*/  IMAD R6, R4, UR5, RZ ;  /* 0x0000000504067c24 */ /* 0x000fe2000f8e02ff */
[----:B-1----:R-:W-:-:S03]  /*1d7a0*/  LEA R8, P5, R7, R72, 0x1 ;  /* 0x0000004807087211 */ /* 0x002fc600078a08ff */
[----:B------:R-:W-:Y:S01]  /*1d7b0*/  @!P3 IMAD.IADD R12, R12, 0x1, -R68 ;  /* 0x000000010c0cb824 */ /* 0x000fe200078e0a44 */
[----:B0-----:R-:W-:Y:S01]  /*1d7c0*/  LEA R2, P3, R6, R72, 0x1 ;  /* 0x0000004806027211 */ /* 0x001fe200078608ff */
[----:B------:R-:W-:Y:S01]  /*1d7d0*/  STL [R1+0x12f4], R89 ;  /* 0x0012f45901007387 */ /* 0x000fe20000100800 */
[----:B------:R-:W-:Y:S01]  /*1d7e0*/  LEA.HI.X.SX32 R7, R7, R69, 0x1, P5 ;  /* 0x0000004507077211 */ /* 0x000fe200028f0eff */
[----:B------:R-:W-:Y:S01]  /*1d7f0*/  IMAD.MOV.U32 R4, RZ, RZ, R10 ;  /* 0x000000ffff047224 */ /* 0x000fe200078e000a */
[----:B------:R-:W-:Y:S01]  /*1d800*/  ISETP.GE.AND P6, PT, R14, RZ, PT ;  /* 0x000000ff0e00720c */ /* 0x000fe20003fc6270 */
[----:B------:R0:W-:Y:S01]  /*1d810*/  STL [R1+0x840], R3 ;  /* 0x0008400301007387 */ /* 0x0001e20000100800 */
[----:B------:R-:W-:Y:S01]  /*1d820*/  SEL R5, R73, R5, !P1 ;  /* 0x0000000549057207 */ /* 0x000fe20004800000 */
[----:B------:R-:W1:Y:S02]  /*1d830*/  LDCU UR5, c[0x0][0x3b0] ;  /* 0x00007600ff0577ac */ /* 0x000e640008000800 */
[----:B------:R2:W-:Y:S04]  /*1d840*/  STL [R1+0x2ec], R15 ;  /* 0x0002ec0f01007387 */ /* 0x0005e80000100800 */
[----:B------:R-:W3:Y:S01]  /*1d850*/  LDL.LU R9, [R1+0x258] ;  /* 0x0002580001097983 */ /* 0x000ee20000300800 */
[----:B0-----:R-:W-:Y:S01]  /*1d860*/  LEA.HI.X.SX32 R3, R6, R69, 0x1, P3 ;  /* 0x0000004506037211 */ /* 0x001fe200018f0eff */
[----:B------:R-:W-:-:S02]  /*1d870*/  @P0 IMAD.MOV.U32 R6, RZ, RZ, R8 ;  /* 0x000000ffff060224 */ /* 0x000fc400078e0008 */
[----:B------:R-:W-:Y:S04]  /*1d880*/  STL [R1+0x12f8], R88 ;  /* 0x0012f85801007387 */ /* 0x000fe80000100800 */
[----:B------:R0:W4:Y:S04]  /*1d890*/  @P0 LDG.E.U16 R87, desc[UR20][R6.64] ;  /* 0x0000001406570981 */ /* 0x000128000c1e1500 */
[----:B--2---:R-:W2:Y:S04]  /*1d8a0*/  LDL.LU R15, [R1+0x23c] ;  /* 0x00023c00010f7983 */ /* 0x004ea80000300800 */
[----:B------:R-:W-:Y:S04]  /*1d8b0*/  STL [R1+0x2b0], R11 ;  /* 0x0002b00b01007387 */ /* 0x000fe80000100800 */
[----:B------:R1:W-:Y:S01]  /*1d8c0*/  STL [R1+0x29c], R10 ;  /* 0x00029c0a01007387 */ /* 0x0003e20000100800 */
[----:B0-----:R-:W-:-:S03]  /*1d8d0*/  @P0 IMAD.MOV.U32 R6, RZ, RZ, R2 ;  /* 0x000000ffff060224 */ /* 0x001fc600078e0002 */
[----:B-1----:R-:W2:Y:S04]  /*1d8e0*/  LDL R10, [R1+0x126c] ;  /* 0x00126c00010a7983 */ /* 0x002ea80000100800 */
[----:B------:R-:W-:Y:S04]  /*1d8f0*/  STL [R1+0x874], R8 ;  /* 0x0008740801007387 */ /* 0x000fe80000100800 */
[----:B------:R-:W-:Y:S04]  /*1d900*/  STL [R1+0x8a4], R2 ;  /* 0x0008a40201007387 */ /* 0x000fe80000100800 */
[----:B------:R0:W-:Y:S01]  /*1d910*/  STL [R1+0x870], R7 ;  /* 0x0008700701007387 */ /* 0x0001e20000100800 */
[----:B------:R-:W-:Y:S01]  /*1d920*/  ISETP.GT.U32.AND P4, PT, R68, R13, PT ;  /* 0x0000000d4400720c */ /* 0x000fe20003f84070 */
[----:B------:R-:W-:-:S02]  /*1d930*/  @!P6 IMAD.MOV R4, RZ, RZ, -R4 ;  /* 0x000000ffff04e224 */ /* 0x000fc400078e0a04 */
[----:B0-----:R-:W-:Y:S01]  /*1d940*/  @P0 IMAD.MOV.U32 R7, RZ, RZ, R3 ;  /* 0x000000ffff070224 */ /* 0x001fe200078e0003 */
[----:B------:R-:W3:Y:S04]  /*1d950*/  LDL R14, [R1+0x1260] ;  /* 0x00126000010e7983 */ /* 0x000ee80000100800 */
[----:B------:R-:W3:Y:S01]  /*1d960*/  @P0 LDG.E.U16 R86, desc[UR20][R6.64] ;  /* 0x0000001406560981 */ /* 0x000ee2000c1e1500 */
[----:B------:R-:W-:Y:S01]  /*1d970*/  ISETP.GT.U32.AND P6, PT, R68, R12, PT ;  /* 0x0000000c4400720c */ /* 0x000fe20003fc4070 */
[----:B------:R-:W-:Y:S01]  /*1d980*/  IMAD R5, R5, UR11, RZ ;  /* 0x0000000b05057c24 */ /* 0x000fe2000f8e02ff */
[----:B------:R-:W-:Y:S02]  /*1d990*/  SEL R4, R73, R4, !P1 ;  /* 0x0000000449047207 */ /* 0x000fe40004800000 */
[----:B------:R-:W-:Y:S01]  /*1d9a0*/  @!P4 IMAD.IADD R13, R13, 0x1, -R68 ;  /* 0x000000010d0dc824 */ /* 0x000fe200078e0a44 */
[----:B------:R0:W-:Y:S01]  /*1d9b0*/  STL [R1+0x8a0], R3 ;  /* 0x0008a00301007387 */ /* 0x0001e20000100800 */
[----:B------:R-:W-:Y:S01]  /*1d9c0*/  PRMT R85, RZ, 0x7610, R85 ;  /* 0x00007610ff557816 */ /* 0x000fe20000000055 */
[----:B------:R-:W1:Y:S01]  /*1d9d0*/  LDCU UR11, c[0x0][0x3b0] ;  /* 0x00007600ff0b77ac */ /* 0x000e620008000800 */
[----:B------:R-:W-:Y:S01]  /*1d9e0*/  IMAD R4, R4, UR12, RZ ;  /* 0x0000000c04047c24 */ /* 0x000fe2000f8e02ff */
[----:B------:R-:W-:-:S02]  /*1d9f0*/  LEA R8, P4, R5, R72, 0x1 ;  /* 0x0000004805087211 */ /* 0x000fc400078808ff */
[----:B------:R-:W-:Y:S01]  /*1da00*/  PRMT R84, RZ, 0x7610, R84 ;  /* 0x00007610ff547816 */ /* 0x000fe20000000054 */
[----:B------:R-:W1:Y:S01]  /*1da10*/  LDCU UR12, c[0x0][0x3b0] ;  /* 0x00007600ff0c77ac */ /* 0x000e620008000800 */
[----:B------:R-:W-:Y:S01]  /*1da20*/  LEA.HI.X.SX32 R17, R5, R69, 0x1, P4 ;  /* 0x0000004505117211 */ /* 0x000fe200020f0eff */
[----:B------:R-:W-:Y:S01]  /*1da30*/  @!P6 IMAD.IADD R12, R12, 0x1, -R68 ;  /* 0x000000010c0ce824 */ /* 0x000fe200078e0a44 */
[----:B------:R-:W-:-:S03]  /*1da40*/  LEA R2, P6, R4, R72, 0x1 ;  /* 0x0000004804027211 */ /* 0x000fc600078c08ff */
[----:B------:R-:W-:Y:S01]  /*1da50*/  @P0 IMAD.MOV.U32 R5, RZ, RZ, R17 ;  /* 0x000000ffff050224 */ /* 0x000fe200078e0011 */
[----:B0-----:R-:W-:Y:S01]  /*1da60*/  LEA.HI.X.SX32 R3, R4, R69, 0x1, P6 ;  /* 0x0000004504037211 */ /* 0x001fe200030f0eff */
[----:B------:R-:W-:-:S05]  /*1da70*/  @P0 IMAD.MOV.U32 R4, RZ, RZ, R8 ;  /* 0x000000ffff040224 */ /* 0x000fca00078e0008 */
[----:B------:R0:W3:Y:S02]  /*1da80*/  @P0 LDG.E.U16 R85, desc[UR20][R4.64] ;  /* 0x0000001404550981 */ /* 0x0000e4000c1e1500 */
[----:B0-----:R-:W-:Y:S02]  /*1da90*/  @P0 IMAD.MOV.U32 R4, RZ, RZ, R2 ;  /* 0x000000ffff040224 */ /* 0x001fe400078e0002 */
[----:B------:R-:W-:-:S05]  /*1daa0*/  @P0 IMAD.MOV.U32 R5, RZ, RZ, R3 ;  /* 0x000000ffff050224 */ /* 0x000fca00078e0003 */
[----:B------:R0:W3:Y:S04]  /*1dab0*/  @P0 LDG.E.U16 R84, desc[UR20][R4.64] ;  /* 0x0000001404540981 */ /* 0x0000e8000c1e1500 */
[----:B----4-:R-:W-:Y:S04]  /*1dac0*/  STL [R1+0x12fc], R87 ;  /* 0x0012fc5701007387 */ /* 0x010fe80000100800 */
[----:B------:R-:W4:Y:S04]  /*1dad0*/  LDL R16, [R1+0x1294] ;  /* 0x0012940001107983 */ /* 0x000f280000100800 */
[----:B------:R-:W4:Y:S01]  /*1dae0*/  LDL.LU R11, [R1+0x214] ;  /* 0x00021400010b7983 */ /* 0x000f220000300800 */
[----:B--2---:R-:W-:-:S03]  /*1daf0*/  ISETP.GE.AND P4, PT, R10, RZ, PT ;  /* 0x000000ff0a00720c */ /* 0x004fc60003f86270 */
[----:B---3--:R-:W-:Y:S04]  /*1db00*/  STL [R1+0x1300], R86 ;  /* 0x0013005601007387 */ /* 0x008fe80000100800 */
[----:B------:R-:W-:Y:S04]  /*1db10*/  STL [R1+0x8d4], R8 ;  /* 0x0008d40801007387 */ /* 0x000fe80000100800 */
[----:B------:R2:W-:Y:S04]  /*1db20*/  STL [R1+0x288], R12 ;  /* 0x0002880c01007387 */ /* 0x0005e80000100800 */
[----:B------:R-:W-:Y:S04]  /*1db30*/  STL [R1+0x904], R2 ;  /* 0x0009040201007387 */ /* 0x000fe80000100800 */
[----:B------:R-:W-:Y:S04]  /*1db40*/  STL [R1+0x8d0], R17 ;  /* 0x0008d01101007387 */ /* 0x000fe80000100800 */
[----:B------:R-:W3:Y:S01]  /*1db50*/  LDL R10, [R1+0x12bc] ;  /* 0x0012bc00010a7983 */ /* 0x000ee20000100800 */
[----:B------:R-:W-:-:S02]  /*1db60*/  ISETP.GT.U32.AND P5, PT, R68, R9, PT ;  /* 0x000000094400720c */ /* 0x000fc40003fa4070 */
[----:B------:R-:W-:Y:S02]  /*1db70*/  ISETP.GT.U32.AND P3, PT, R68, R15, PT ;  /* 0x0000000f4400720c */ /* 0x000fe40003f64070 */
[----:B------:R-:W-:-:S09]  /*1db80*/  ISETP.GE.AND P6, PT, R14, RZ, PT ;  /* 0x000000ff0e00720c */ /* 0x000fd20003fc6270 */
[--C-:B------:R-:W-:Y:S01]  /*1db90*/  @!P5 IMAD.IADD R9, R9, 0x1, -R68.reuse ;  /* 0x000000010909d824 */ /* 0x100fe200078e0a44 */
[----:B------:R-:W-:Y:S01]  /*1dba0*/  ISETP.GT.U32.AND P5, PT, R68, R13, PT ;  /* 0x0000000d4400720c */ /* 0x000fe20003fa4070 */
[----:B------:R-:W-:Y:S02]  /*1dbb0*/  @!P3 IMAD.IADD R15, R15, 0x1, -R68 ;  /* 0x000000010f0fb824 */ /* 0x000fe400078e0a44 */
[----:B0-----:R-:W-:-:S03]  /*1dbc0*/  IMAD.MOV.U32 R5, RZ, RZ, R12 ;  /* 0x000000ffff057224 */ /* 0x001fc600078e000c */
[----:B------:R-:W-:Y:S01]  /*1dbd0*/  ISETP.GT.U32.AND P3, PT, R68, R15, PT ;  /* 0x0000000f4400720c */ /* 0x000fe20003f64070 */
[----:B------:R-:W-:-:S06]  /*1dbe0*/  @!P4 IMAD.MOV R5, RZ, RZ, -R5 ;  /* 0x000000ffff05c224 */ /* 0x000fcc00078e0a05 */
[----:B------:R-:W-:Y:S01]  /*1dbf0*/  @!P5 IMAD.IADD R13, R13, 0x1, -R68 ;  /* 0x000000010d0dd824 */ /* 0x000fe200078e0a44 */
[----:B------:R-:W-:-:S03]  /*1dc00*/  ISETP.GT.U32.AND P5, PT, R68, R9, PT ;  /* 0x000000094400720c */ /* 0x000fc60003fa4070 */
[----:B------:R-:W-:Y:S01]  /*1dc10*/  IMAD.MOV.U32 R4, RZ, RZ, R13 ;  /* 0x000000ffff047224 */ /* 0x000fe200078e000d */
[----:B------:R-:W-:-:S03]  /*1dc20*/  SEL R5, R73, R5, !P1 ;  /* 0x0000000549057207 */ /* 0x000fc60004800000 */
[----:B------:R-:W-:Y:S02]  /*1dc30*/  @!P6 IMAD.MOV R4, RZ, RZ, -R4 ;  /* 0x000000ffff04e224 */ /* 0x000fe400078e0a04 */
[----:B------:R-:W-:Y:S01]  /*1dc40*/  IMAD R6, R5, UR4, RZ ;  /* 0x0000000405067c24 */ /* 0x000fe2000f8e02ff */
[----:B------:R-:W-:Y:S01]  /*1dc50*/  STL [R1+0x1304], R85 ;  /* 0x0013045501007387 */ /* 0x000fe20000100800 */
[--C-:B------:R-:W-:Y:S01]  /*1dc60*/  @!P3 IMAD.IADD R15, R15, 0x1, -R68.reuse ;  /* 0x000000010f0fb824 */ /* 0x100fe200078e0a44 */
[----:B------:R-:W-:Y:S01]  /*1dc70*/  SEL R4, R73, R4, !P1 ;  /* 0x0000000449047207 */ /* 0x000fe20004800000 */
[----:B------:R-:W-:Y:S01]  /*1dc80*/  @!P5 IMAD.IADD R9, R9, 0x1, -R68 ;  /* 0x000000010909d824 */ /* 0x000fe200078e0a44 */
[----:B------:R-:W-:Y:S01]  /*1dc90*/  STL [R1+0x900], R3 ;  /* 0x0009000301007387 */ /* 0x000fe20000100800 */
[----:B------:R-:W-:Y:S01]  /*1dca0*/  LEA R7, P3, R6, R72, 0x1 ;  /* 0x0000004806077211 */ /* 0x000fe200078608ff */
[----:B------:R-:W0:Y:S01]  /*1dcb0*/  LDCU UR4, c[0x0][0x3b0] ;  /* 0x00007600ff0477ac */ /* 0x000e220008000800 */
[----:B------:R-:W-:Y:S01]  /*1dcc0*/  IMAD R4, R4, UR5, RZ ;  /* 0x0000000504047c24 */ /* 0x000fe2000f8e02ff */
[----:B------:R-:W3:Y:S01]  /*1dcd0*/  LDL.LU R14, [R1+0x1f8] ;  /* 0x0001f800010e7983 */ /* 0x000ee20000300800 */
[----:B------:R-:W-:Y:S01]  /*1dce0*/  IMAD.MOV.U32 R5, RZ, RZ, R9 ;  /* 0x000000ffff057224 */ /* 0x000fe200078e0009 */
[----:B------:R-:W-:Y:S01]  /*1dcf0*/  LEA.HI.X.SX32 R6, R6, R69, 0x1, P3 ;  /* 0x0000004506067211 */ /* 0x000fe200018f0eff */
[----:B------:R-:W0:Y:S01]  /*1dd00*/  LDCU UR5, c[0x0][0x3b0] ;  /* 0x00007600ff0577ac */ /* 0x000e220008000800 */
[----:B------:R-:W-:Y:S04]  /*1dd10*/  STL [R1+0x1308], R84 ;  /* 0x0013085401007387 */ /* 0x000fe80000100800 */
[----:B--2---:R-:W2:Y:S04]  /*1dd20*/  LDL.LU R12, [R1+0x1bc] ;  /* 0x0001bc00010c7983 */ /* 0x004ea80000300800 */
[----:B------:R0:W-:Y:S04]  /*1dd30*/  STL [R1+0x26c], R13 ;  /* 0x00026c0d01007387 */ /* 0x0001e80000100800 */
[----:B0-----:R-:W2:Y:S04]  /*1dd40*/  LDL R13, [R1+0x12b0] ;  /* 0x0012b000010d7983 */ /* 0x001ea80000100800 */
[----:B------:R0:W-:Y:S04]  /*1dd50*/  STL [R1+0x258], R9 ;  /* 0x0002580901007387 */ /* 0x0001e80000100800 */
[----:B0-----:R-:W2:Y:S04]  /*1dd60*/  LDL.LU R9, [R1+0x198] ;  /* 0x0001980001097983 */ /* 0x001ea80000300800 */
[----:B------:R-:W-:Y:S04]  /*1dd70*/  STL [R1+0x23c], R15 ;  /* 0x00023c0f01007387 */ /* 0x000fe80000100800 */
[----:B------:R0:W-:Y:S01]  /*1dd80*/  STL [R1+0x934], R7 ;  /* 0x0009340701007387 */ /* 0x0001e20000100800 */
[----:B------:R-:W-:-:S02]  /*1dd90*/  PRMT R83, RZ, 0x7610, R83 ;  /* 0x00007610ff537816 */ /* 0x000fc40000000053 */
[----:B0-----:R-:W-:Y:S02]  /*1dda0*/  @P0 LOP3.LUT R7, R7, R6, RZ, 0x3c, !PT ;  /* 0x0000000607070212 */ /* 0x001fe400078e3cff */
[----:B------:R-:W-:Y:S02]  /*1ddb0*/  PRMT R82, RZ, 0x7610, R82 ;  /* 0x00007610ff527816 */ /* 0x000fe40000000052 */
[----:B----4-:R-:W-:-:S13]  /*1ddc0*/  ISETP.GT.U32.AND P4, PT, R68, R11, PT ;  /* 0x0000000b4400720c */ /* 0x010fda0003f84070 */
[----:B------:R-:W-:Y:S01]  /*1ddd0*/  @!P4 IMAD.IADD R11, R11, 0x1, -R68 ;  /* 0x000000010b0bc824 */ /* 0x000fe200078e0a44 */
[----:B------:R-:W-:-:S04]  /*1dde0*/  LEA R2, P4, R4, R72, 0x1 ;  /* 0x0000004804027211 */ /* 0x000fc800078808ff */
[----:B------:R-:W-:Y:S02]  /*1ddf0*/  LEA.HI.X.SX32 R3, R4, R69, 0x1, P4 ;  /* 0x0000004504037211 */ /* 0x000fe400020f0eff */
[----:B---3--:R-:W-:Y:S02]  /*1de00*/  ISETP.GE.AND P5, PT, R10, RZ, PT ;  /* 0x000000ff0a00720c */ /* 0x008fe40003fa6270 */
[----:B------:R-:W3:Y:S04]  /*1de10*/  LDL.LU R10, [R1+0x11c] ;  /* 0x00011c00010a7983 */ /* 0x000ee80000300800 */
[----:B------:R-:W-:Y:S04]  /*1de20*/  STL [R1+0x964], R2 ;  /* 0x0009640201007387 */ /* 0x000fe80000100800 */
[----:B------:R0:W-:Y:S02]  /*1de30*/  STL [R1+0x930], R6 ;  /* 0x0009300601007387 */ /* 0x0001e40000100800 */
[----:B0-----:R-:W-:-:S04]  /*1de40*/  @P0 LOP3.LUT R6, R7, R6, RZ, 0x3c, !PT ;  /* 0x0000000607060212 */ /* 0x001fc800078e3cff */
[----:B------:R-:W-:-:S05]  /*1de50*/  @P0 LOP3.LUT R7, R7, R6, RZ, 0x3c, !PT ;  /* 0x0000000607070212 */ /* 0x000fca00078e3cff */
[----:B------:R0:W4:Y:S02]  /*1de60*/  @P0 LDG.E.U16 R83, desc[UR20][R6.64] ;  /* 0x0000001406530981 */ /* 0x000124000c1e1500 */
[----:B0-----:R-:W-:Y:S02]  /*1de70*/  @P0 IMAD.MOV.U32 R6, RZ, RZ, R2 ;  /* 0x000000ffff060224 */ /* 0x001fe400078e0002 */
[----:B------:R-:W-:-:S05]  /*1de80*/  @P0 IMAD.MOV.U32 R7, RZ, RZ, R3 ;  /* 0x000000ffff070224 */ /* 0x000fca00078e0003 */
[----:B------:R0:W3:Y:S01]  /*1de90*/  @P0 LDG.E.U16 R82, desc[UR20][R6.64] ;  /* 0x0000001406520981 */ /* 0x0000e2000c1e1500 */
[----:B------:R-:W-:Y:S02]  /*1dea0*/  ISETP.GE.AND P6, PT, R16, RZ, PT ;  /* 0x000000ff1000720c */ /* 0x000fe40003fc6270 */
[----:B------:R-:W-:Y:S01]  /*1deb0*/  ISETP.GT.U32.AND P3, PT, R68, R11, PT ;  /* 0x0000000b4400720c */ /* 0x000fe20003f64070 */
[----:B------:R-:W-:-:S04]  /*1dec0*/  IMAD.MOV.U32 R4, RZ, RZ, R15 ;  /* 0x000000ffff047224 */ /* 0x000fc800078e000f */
[----:B------:R-:W-:Y:S01]  /*1ded0*/  @!P5 IMAD.MOV R4, RZ, RZ, -R4 ;  /* 0x000000ffff04d224 */ /* 0x000fe200078e0a04 */
[----:B--2---:R-:W-:-:S05]  /*1dee0*/  ISETP.GT.U32.AND P4, PT, R68, R12, PT ;  /* 0x0000000c4400720c */ /* 0x004fca0003f84070 */
[----:B------:R-:W-:Y:S02]  /*1def0*/  @!P6 IMAD.MOV R5, RZ, RZ, -R5 ;  /* 0x000000ffff05e224 */ /* 0x000fe400078e0a05 */
[----:B------:R-:W-:-:S03]  /*1df00*/  @!P3 IMAD.IADD R11, R11, 0x1, -R68 ;  /* 0x000000010b0bb824 */ /* 0x000fc600078e0a44 */
[----:B0-----:R-:W-:Y:S02]  /*1df10*/  SEL R6, R73, R5, !P1 ;  /* 0x0000000549067207 */ /* 0x001fe40004800000 */
[----:B------:R-:W-:Y:S02]  /*1df20*/  ISETP.GE.AND P5, PT, R13, RZ, PT ;  /* 0x000000ff0d00720c */ /* 0x000fe40003fa6270 */
[----:B------:R-:W-:Y:S01]  /*1df30*/  SEL R5, R73, R4, !P1 ;  /* 0x0000000449057207 */ /* 0x000fe20004800000 */
[----:B------:R-:W-:-:S04]  /*1df40*/  IMAD.MOV.U32 R4, RZ, RZ, R11 ;  /* 0x000000ffff047224 */ /* 0x000fc800078e000b */
[----:B-1----:R-:W-:Y:S02]  /*1df50*/  IMAD R5, R5, UR12, RZ ;  /* 0x0000000c05057c24 */ /* 0x002fe4000f8e02ff */
[----:B------:R-:W-:Y:S01]  /*1df60*/  @!P4 IMAD.IADD R12, R12, 0x1, -R68 ;  /* 0x000000010c0cc824 */ /* 0x000fe200078e0a44 */
[----:B------:R-:W-:Y:S01]  /*1df70*/  PRMT R81, RZ, 0x7610, R81 ;  /* 0x00007610ff517816 */ /* 0x000fe20000000051 */
[----:B------:R-:W-:Y:S01]  /*1df80*/  IMAD R6, R6, UR11, RZ ;  /* 0x0000000b06067c24 */ /* 0x000fe2000f8e02ff */
[----:B------:R-:W-:Y:S01]  /*1df90*/  PRMT R80, RZ, 0x7610, R80 ;  /* 0x00007610ff507816 */ /* 0x000fe20000000050 */
[----:B------:R-:W-:Y:S01]  /*1dfa0*/  @!P5 IMAD.MOV R4, RZ, RZ, -R4 ;  /* 0x000000ffff04d224 */ /* 0x000fe200078e0a04 */
[-C--:B------:R-:W-:Y:S01]  /*1dfb0*/  LEA R2, P5, R5, R72.reuse, 0x1 ;  /* 0x0000004805027211 */ /* 0x080fe200078a08ff */
[----:B------:R-:W0:Y:S01]  /*1dfc0*/  LDCU UR11, c[0x0][0x3b0] ;  /* 0x00007600ff0b77ac */ /* 0x000e220008000800 */
[C---:B------:R-:W-:Y:S02]  /*1dfd0*/  LEA R7, P4, R6.reuse, R72, 0x1 ;  /* 0x0000004806077211 */ /* 0x040fe400078808ff */
[----:B------:R-:W-:Y:S01]  /*1dfe0*/  SEL R4, R73, R4, !P1 ;  /* 0x0000000449047207 */ /* 0x000fe20004800000 */
[----:B------:R-:W1:Y:S01]  /*1dff0*/  LDCU UR12, c[0x0][0x3b0] ;  /* 0x00007600ff0c77ac */ /* 0x000e620008000800 */
[-C--:B------:R-:W-:Y:S01]  /*1e000*/  LEA.HI.X.SX32 R8, R6, R69.reuse, 0x1, P4 ;  /* 0x0000004506087211 */ /* 0x080fe200020f0eff */
[----:B------:R-:W-:Y:S01]  /*1e010*/  @P0 IMAD.MOV.U32 R6, RZ, RZ, R7 ;  /* 0x000000ffff060224 */ /* 0x000fe200078e0007 */
[----:B------:R-:W-:Y:S01]  /*1e020*/  PRMT R79, RZ, 0x7610, R79 ;  /* 0x00007610ff4f7816 */ /* 0x000fe2000000004f */
[----:B----4-:R-:W-:Y:S04]  /*1e030*/  STL [R1+0x130c], R83 ;  /* 0x00130c5301007387 */ /* 0x010fe80000100800 */
[----:B------:R2:W-:Y:S02]  /*1e040*/  STL [R1+0x960], R3 ;  /* 0x0009600301007387 */ /* 0x0005e40000100800 */
[----:B--2---:R-:W-:-:S02]  /*1e050*/  LEA.HI.X.SX32 R3, R5, R69, 0x1, P5 ;  /* 0x0000004505037211 */ /* 0x004fc400028f0eff */
[----:B------:R-:W-:Y:S01]  /*1e060*/  ISETP.GT.U32.AND P5, PT, R68, R12, PT ;  /* 0x0000000c4400720c */ /* 0x000fe20003fa4070 */
[----:B---3--:R-:W-:Y:S04]  /*1e070*/  STL [R1+0x1310], R82 ;  /* 0x0013105201007387 */ /* 0x008fe80000100800 */
[----:B------:R-:W2:Y:S04]  /*1e080*/  LDL R16, [R1+0x1238] ;  /* 0x0012380001107983 */ /* 0x000ea80000100800 */
[----:B------:R-:W3:Y:S04]  /*1e090*/  LDL R15, [R1+0x1140] ;  /* 0x00114000010f7983 */ /* 0x000ee80000100800 */
[----:B------:R-:W-:Y:S04]  /*1e0a0*/  STL [R1+0x214], R11 ;  /* 0x0002140b01007387 */ /* 0x000fe80000100800 */
[----:B------:R-:W4:Y:S01]  /*1e0b0*/  LDL R13, [R1+0x100c] ;  /* 0x00100c00010d7983 */ /* 0x000f220000100800 */
[----:B------:R-:W-:Y:S01]  /*1e0c0*/  IMAD R5, R4, UR4, RZ ;  /* 0x0000000404057c24 */ /* 0x000fe2000f8e02ff */
[----:B------:R-:W-:Y:S01]  /*1e0d0*/  ISETP.GT.U32.AND P6, PT, R68, R14, PT ;  /* 0x0000000e4400720c */ /* 0x000fe20003fc4070 */
[----:B------:R-:W-:Y:S01]  /*1e0e0*/  @!P5 IMAD.IADD R12, R12, 0x1, -R68 ;  /* 0x000000010c0cd824 */ /* 0x000fe200078e0a44 */
[----:B------:R0:W-:Y:S01]  /*1e0f0*/  STL [R1+0x994], R7 ;  /* 0x0009940701007387 */ /* 0x0001e20000100800 */
[----:B------:R-:W-:Y:S01]  /*1e100*/  ISETP.GT.U32.AND P4, PT, R68, R10, PT ;  /* 0x0000000a4400720c */ /* 0x000fe20003f84070 */
[----:B------:R-:W1:Y:S02]  /*1e110*/  LDCU UR4, c[0x0][0x3b0] ;  /* 0x00007600ff0477ac */ /* 0x000e640008000800 */
[----:B------:R1:W-:Y:S01]  /*1e120*/  STL [R1+0x9c4], R2 ;  /* 0x0009c40201007387 */ /* 0x0003e20000100800 */
[----:B0-----:R-:W-:-:S03]  /*1e130*/  @P0 IMAD.MOV.U32 R7, RZ, RZ, R8 ;  /* 0x000000ffff070224 */ /* 0x001fc600078e0008 */
[----:B------:R-:W-:Y:S04]  /*1e140*/  STL [R1+0x990], R8 ;  /* 0x0009900801007387 */ /* 0x000fe80000100800 */
[----:B------:R0:W4:Y:S04]  /*1e150*/  @P0 LDG.E.U16 R81, desc[UR20][R6.64] ;  /* 0x0000001406510981 */ /* 0x000128000c1e1500 */
[----:B------:R1:W-:Y:S04]  /*1e160*/  STL [R1+0x9c0], R3 ;  /* 0x0009c00301007387 */ /* 0x0003e80000100800 */
[----:B------:R-:W4:Y:S01]  /*1e170*/  LDL R11, [R1+0xf7c] ;  /* 0x000f7c00010b7983 */ /* 0x000f220000100800 */
[----:B0-----:R-:W-:Y:S01]  /*1e180*/  @P0 IMAD.MOV.U32 R6, RZ, RZ, R2 ;  /* 0x000000ffff060224 */ /* 0x001fe200078e0002 */
[----:B-1----:R-:W-:Y:S01]  /*1e190*/  LEA R2, P5, R5, R72, 0x1 ;  /* 0x0000004805027211 */ /* 0x002fe200078a08ff */
[----:B------:R-:W-:-:S03]  /*1e1a0*/  @P0 IMAD.MOV.U32 R7, RZ, RZ, R3 ;  /* 0x000000ffff070224 */ /* 0x000fc600078e0003 */
[----:B------:R-:W-:Y:S02]  /*1e1b0*/  LEA.HI.X.SX32 R3, R5, R69, 0x1, P5 ;  /* 0x0000004505037211 */ /* 0x000fe400028f0eff */
[----:B------:R0:W4:Y:S02]  /*1e1c0*/  @P0 LDG.E.U16 R80, desc[UR20][R6.64] ;  /* 0x0000001406500981 */ /* 0x000124000c1e1500 */
[----:B0-----:R-:W-:Y:S02]  /*1e1d0*/  @P0 IMAD.MOV.U32 R6, RZ, RZ, R2 ;  /* 0x000000ffff060224 */ /* 0x001fe400078e0002 */
[----:B------:R-:W-:-:S05]  /*1e1e0*/  @P0 IMAD.MOV.U32 R7, RZ, RZ, R3 ;  /* 0x000000ffff070224 */ /* 0x000fca00078e0003 */
[----:B------:R0:W4:Y:S01]  /*1e1f0*/  @P0 LDG.E.U16 R79, desc[UR20][R6.64] ;  /* 0x00000014064f0981 */ /* 0x000122000c1e1500 */
[----:B------:R-:W-:Y:S01]  /*1e200*/  @!P6 IMAD.IADD R14, R14, 0x1, -R68 ;  /* 0x000000010e0ee824 */ /* 0x000fe200078e0a44 */
[----:B------:R-:W-:-:S04]  /*1e210*/  ISETP.GT.U32.AND P6, PT, R68, R9, PT ;  /* 0x000000094400720c */ /* 0x000fc80003fc4070 */
[----:B------:R-:W-:Y:S01]  /*1e220*/  ISETP.GT.U32.AND P3, PT, R68, R14, PT ;  /* 0x0000000e4400720c */ /* 0x000fe20003f64070 */
[----:B------:R-:W-:-:S08]  /*1e230*/  @!P4 IMAD.IADD R10, R10, 0x1, -R68 ;  /* 0x000000010a0ac824 */ /* 0x000fd000078e0a44 */
[----:B------:R-:W-:-:S04]  /*1e240*/  @!P6 IMAD.IADD R9, R9, 0x1, -R68 ;  /* 0x000000010909e824 */ /* 0x000fc800078e0a44 */
[----:B------:R-:W-:Y:S01]  /*1e250*/  @!P3 IMAD.IADD R14, R14, 0x1, -R68 ;  /* 0x000000010e0eb824 */ /* 0x000fe200078e0a44 */
[----:B------:R-:W-:-:S03]  /*1e260*/  ISETP.GT.U32.AND P4, PT, R68, R9, PT ;  /* 0x000000094400720c */ /* 0x000fc60003f84070 */
[----:B------:R-:W-:Y:S02]  /*1e270*/  IMAD.MOV.U32 R4, RZ, RZ, R14 ;  /* 0x000000ffff047224 */ /* 0x000fe400078e000e */
[----:B------:R-:W-:Y:S01]  /*1e280*/  IMAD.MOV.U32 R5, RZ, RZ, R12 ;  /* 0x000000ffff057224 */ /* 0x000fe200078e000c */
[----:B------:R-:W-:-:S07]  /*1e290*/  ISETP.GT.U32.AND P5, PT, R68, R10, PT ;  /* 0x0000000a4400720c */ /* 0x000fce0003fa4070 */
[----:B------:R-:W-:-:S06]  /*1e2a0*/  @!P4 IMAD.IADD R9, R9, 0x1, -R68 ;  /* 0x000000010909c824 */ /* 0x000fcc00078e0a44 */
[----:B------:R-:W-:Y:S01]  /*1e2b0*/  @!P5 IMAD.IADD R10, R10, 0x1, -R68 ;  /* 0x000000010a0ad824 */ /* 0x000fe200078e0a44 */
[----:B------:R-:W-:Y:S02]  /*1e2c0*/  PRMT R78, RZ, 0x7610, R78 ;  /* 0x00007610ff4e7816 */ /* 0x000fe4000000004e */
[----:B------:R-:W-:Y:S02]  /*1e2d0*/  PRMT R77, RZ, 0x7610, R77 ;  /* 0x00007610ff4d7816 */ /* 0x000fe4000000004d */
[----:B------:R-:W-:Y:S02]  /*1e2e0*/  PRMT R76, RZ, 0x7610, R76 ;  /* 0x00007610ff4c7816 */ /* 0x000fe4000000004c */
[----:B--2---:R-:W-:Y:S02]  /*1e2f0*/  ISETP.GE.AND P3, PT, R16, RZ, PT ;  /* 0x000000ff1000720c */ /* 0x004fe40003f66270 */
[----:B---3--:R-:W-:-:S11]  /*1e300*/  ISETP.GE.AND P6, PT, R15, RZ, PT ;  /* 0x000000ff0f00720c */ /* 0x008fd60003fc6270 */
[----:B------:R-:W-:Y:S01]  /*1e310*/  @!P3 IMAD.MOV R4, RZ, RZ, -R4 ;  /* 0x000000ffff04b224 */ /* 0x000fe200078e0a04 */
[----:B----4-:R-:W-:Y:S01]  /*1e320*/  ISETP.GE.AND P3, PT, R13, RZ, PT ;  /* 0x000000ff0d00720c */ /* 0x010fe20003f66270 */
[----:B------:R-:W-:-:S03]  /*1e330*/  @!P6 IMAD.MOV R5, RZ, RZ, -R5 ;  /* 0x000000ffff05e224 */ /* 0x000fc600078e0a05 */
[C---:B0-----:R-:W-:Y:S01]  /*1e340*/  SEL R6, R73.reuse, R4, !P1 ;  /* 0x0000000449067207 */ /* 0x041fe20004800000 */
[----:B------:R-:W-:Y:S01]  /*1e350*/  IMAD.MOV.U32 R4, RZ, RZ, R9 ;  /* 0x000000ffff047224 */ /* 0x000fe200078e0009 */
[----:B------:R-:W-:-:S03]  /*1e360*/  SEL R5, R73, R5, !P1 ;  /* 0x0000000549057207 */ /* 0x000fc60004800000 */
[----:B------:R-:W-:Y:S01]  /*1e370*/  IMAD R6, R6, UR5, RZ ;  /* 0x0000000506067c24 */ /* 0x000fe2000f8e02ff */
[----:B------:R-:W-:Y:S01]  /*1e380*/  PRMT R75, RZ, 0x7610, R75 ;  /* 0x00007610ff4b7816 */ /* 0x000fe2000000004b */
[C---:B------:R-:W-:Y:S02]  /*1e390*/  VIADD R43, R0.reuse, 0x67 ;  /* 0x00000067002b7836 */ /* 0x040fe40000000000 */
[C---:B------:R-:W-:Y:S02]  /*1e3a0*/  VIADD R42, R0.reuse, 0x6e ;  /* 0x0000006e002a7836 */ /* 0x040fe40000000000 */
[C---:B------:R-:W-:Y:S01]  /*1e3b0*/  VIADD R41, R0.reuse, 0x6f ;  /* 0x0000006f00297836 */ /* 0x040fe20000000000 */
[----:B------:R-:W-:Y:S01]  /*1e3c0*/  STL [R1+0x1314], R81 ;  /* 0x0013145101007387 */ /* 0x000fe20000100800 */
[----:B------:R-:W-:Y:S02]  /*1e3d0*/  IMAD R7, R5, UR4, RZ ;  /* 0x0000000405077c24 */ /* 0x000fe4000f8e02ff */
[----:B------:R-:W-:Y:S01]  /*1e3e0*/  @!P3 IMAD.MOV R4, RZ, RZ, -R4 ;  /* 0x000000ffff04b224 */ /* 0x000fe200078e0a04 */
[----:B------:R-:W-:Y:S01]  /*1e3f0*/  ISETP.GE.AND P4, PT, R11, RZ, PT ;  /* 0x000000ff0b00720c */ /* 0x000fe20003f86270 */
[----:B------:R-:W-:-:S02]  /*1e400*/  VIADD R40, R0, 0x76 ;  /* 0x0000007600287836 */ /* 0x000fc40000000000 */
[C---:B------:R-:W-:Y:S02]  /*1e410*/  VIADD R39, R0.reuse, 0x77 ;  /* 0x0000007700277836 */ /* 0x040fe40000000000 */
[C---:B------:R-:W-:Y:S02]  /*1e420*/  VIADD R38, R0.reuse, 0x7e ;  /* 0x0000007e00267836 */ /* 0x040fe40000000000 */
[C---:B------:R-:W-:Y:S02]  /*1e430*/  VIADD R37, R0.reuse, 0x7f ;  /* 0x0000007f00257836 */ /* 0x040fe40000000000 */
[C---:B------:R-:W-:Y:S01]  /*1e440*/  VIADD R36, R0.reuse, 0x86 ;  /* 0x0000008600247836 */ /* 0x040fe20000000000 */
[----:B------:R-:W-:Y:S01]  /*1e450*/  STL [R1+0x1318], R80 ;  /* 0x0013185001007387 */ /* 0x000fe20000100800 */
[----:B------:R-:W-:Y:S02]  /*1e460*/  IMAD.MOV.U32 R5, RZ, RZ, R10 ;  /* 0x000000ffff057224 */ /* 0x000fe400078e000a */
[C---:B------:R-:W-:Y:S01]  /*1e470*/  VIADD R35, R0.reuse, 0x87 ;  /* 0x0000008700237836 */ /* 0x040fe20000000000 */
[----:B------:R-:W-:Y:S01]  /*1e480*/  STL [R1+0x1f8], R14 ;  /* 0x0001f80e01007387 */ /* 0x000fe20000100800 */
[----:B------:R-:W-:-:S02]  /*1e490*/  VIADD R34, R0, 0x8e ;  /* 0x0000008e00227836 */ /* 0x000fc40000000000 */
[C---:B------:R-:W-:Y:S01]  /*1e4a0*/  VIADD R33, R0.reuse, 0x8f ;  /* 0x0000008f00217836 */ /* 0x040fe20000000000 */
[----:B------:R-:W-:Y:S01]  /*1e4b0*/  STL [R1+0x1bc], R12 ;  /* 0x0001bc0c01007387 */ /* 0x000fe20000100800 */
[C---:B------:R-:W-:Y:S02]  /*1e4c0*/  VIADD R32, R0.reuse, 0x96 ;  /* 0x0000009600207836 */ /* 0x040fe40000000000 */
[C---:B------:R-:W-:Y:S01]  /*1e4d0*/  VIADD R88, R0.reuse, 0x97 ;  /* 0x0000009700587836 */ /* 0x040fe20000000000 */
[----:B------:R0:W-:Y:S01]  /*1e4e0*/  STL [R1+0x9f4], R2 ;  /* 0x0009f40201007387 */ /* 0x0001e20000100800 */
[C---:B------:R-:W-:Y:S01]  /*1e4f0*/  VIADD R71, R0.reuse, 0xae ;  /* 0x000000ae00477836 */ /* 0x040fe20000000000 */
[----:B------:R-:W-:Y:S01]  /*1e500*/  IABS R15, R43 ;  /* 0x0000002b000f7213 */ /* 0x000fe20000000000 */
[C---:B------:R-:W-:Y:S01]  /*1e510*/  VIADD R70, R0.reuse, 0xaf ;  /* 0x000000af00467836 */ /* 0x040fe20000000000 */
[----:B------:R-:W-:Y:S01]  /*1e520*/  STL [R1+0x9f0], R3 ;  /* 0x0009f00301007387 */ /* 0x000fe20000100800 */
[----:B------:R-:W-:Y:S01]  /*1e530*/  IABS R13, R41 ;  /* 0x00000029000d7213 */ /* 0x000fe20000000000 */
[C---:B------:R-:W-:Y:S01]  /*1e540*/  VIADD R87, R0.reuse, 0xb6 ;  /* 0x000000b600577836 */ /* 0x040fe20000000000 */
[----:B------:R-:W1:Y:S01]  /*1e550*/  LDCU UR4, c[0x0][0x3b0] ;  /* 0x00007600ff0477ac */ /* 0x000e620008000800 */
[----:B------:R-:W-:Y:S01]  /*1e560*/  STL [R1+0x131c], R79 ;  /* 0x00131c4f01007387 */ /* 0x000fe20000100800 */
[----:B------:R-:W-:-:S02]  /*1e570*/  VIADD R86, R0, 0xbf ;  /* 0x000000bf00567836 */ /* 0x000fc40000000000 */
[C---:B------:R-:W-:Y:S01]  /*1e580*/  VIADD R85, R0.reuse, 0xc7 ;  /* 0x000000c700557836 */ /* 0x040fe20000000000 */
[----:B------:R2:W-:Y:S01]  /*1e590*/  STL [R1+0x198], R9 ;  /* 0x0001980901007387 */ /* 0x0005e20000100800 */
[----:B0-----:R-:W-:Y:S01]  /*1e5a0*/  LEA R2, P5, R7, R72, 0x1 ;  /* 0x0000004807027211 */ /* 0x001fe200078a08ff */
[C---:B------:R-:W-:Y:S01]  /*1e5b0*/  VIADD R84, R0.reuse, 0xc6 ;  /* 0x000000c600547836 */ /* 0x040fe20000000000 */
[----:B------:R-:W-:Y:S01]  /*1e5c0*/  SEL R4, R73, R4, !P1 ;  /* 0x0000000449047207 */ /* 0x000fe20004800000 */
[----:B------:R-:W-:Y:S01]  /*1e5d0*/  STL [R1+0x11c], R10 ;  /* 0x00011c0a01007387 */ /* 0x000fe20000100800 */
[----:B------:R-:W-:Y:S01]  /*1e5e0*/  VIADD R83, R0, 0xce ;  /* 0x000000ce00537836 */ /* 0x000fe20000000000 */
[----:B------:R-:W0:Y:S01]  /*1e5f0*/  LDCU UR5, c[0x0][0x3b0] ;  /* 0x00007600ff0577ac */ /* 0x000e220008000800 */
[----:B--2---:R-:W-:-:S04]  /*1e600*/  LEA R9, P3, R6, R72, 0x1 ;  /* 0x0000004806097211 */ /* 0x004fc800078608ff */
[-C--:B------:R-:W-:Y:S01]  /*1e610*/  LEA.HI.X.SX32 R6, R6, R69.reuse, 0x1, P3 ;  /* 0x0000004506067211 */ /* 0x080fe200018f0eff */
[----:B------:R-:W-:Y:S01]  /*1e620*/  STL [R1+0xa24], R9 ;  /* 0x000a240901007387 */ /* 0x000fe20000100800 */
[----:B------:R-:W-:-:S03]  /*1e630*/  LEA.HI.X.SX32 R3, R7, R69, 0x1, P5 ;  /* 0x0000004507037211 */ /* 0x000fc600028f0eff */
[----:B------:R-:W-:Y:S01]  /*1e640*/  STL [R1+0xa54], R2 ;  /* 0x000a540201007387 */ /* 0x000fe20000100800 */
[----:B------:R-:W-:-:S03]  /*1e650*/  @P0 IMAD.MOV.U32 R7, RZ, RZ, R6 ;  /* 0x000000ffff070224 */ /* 0x000fc600078e0006 */
[----:B------:R2:W-:Y:S01]  /*1e660*/  STL [R1+0xa20], R6 ;  /* 0x000a200601007387 */ /* 0x0005e20000100800 */
[----:B------:R-:W-:Y:S02]  /*1e670*/  IMAD R8, R4, UR11, RZ ;  /* 0x0000000b04087c24 */ /* 0x000fe4000f8e02ff */
[----:B------:R-:W-:Y:S02]  /*1e680*/  @!P4 IMAD.MOV R5, RZ, RZ, -R5 ;  /* 0x000000ffff05c224 */ /* 0x000fe400078e0a05 */
[----:B--2---:R-:W-:Y:S01]  /*1e690*/  @P0 IMAD.MOV.U32 R6, RZ, RZ, R9 ;  /* 0x000000ffff060224 */ /* 0x004fe200078e0009 */
[----:B------:R2:W-:Y:S01]  /*1e6a0*/  STL [R1+0xa50], R3 ;  /* 0x000a500301007387 */ /* 0x0005e20000100800 */
[----:B------:R-:W-:Y:S01]  /*1e6b0*/  @P0 IMAD.MOV.U32 R4, RZ, RZ, R2 ;  /* 0x000000ffff040224 */ /* 0x000fe200078e0002 */
[----:B------:R-:W-:Y:S02]  /*1e6c0*/  IABS R14, R42 ;  /* 0x0000002a000e7213 */ /* 0x000fe40000000000 */
[----:B------:R-:W-:Y:S01]  /*1e6d0*/  IABS R12, R40 ;  /* 0x00000028000c7213 */ /* 0x000fe20000000000 */
[----:B------:R3:W4:Y:S01]  /*1e6e0*/  @P0 LDG.E.U16 R78, desc[UR20][R6.64] ;  /* 0x00000014064e0981 */ /* 0x000722000c1e1500 */
[----:B------:R-:W-:Y:S01]  /*1e6f0*/  IABS R11, R39 ;  /* 0x00000027000b7213 */ /* 0x000fe20000000000 */
[----:B------:R-:W-:Y:S01]  /*1e700*/  VIADD R82, R0, 0xcf ;  /* 0x000000cf00527836 */ /* 0x000fe20000000000 */
[----:B------:R-:W0:Y:S01]  /*1e710*/  LDCU UR11, c[0x0][0x3b0] ;  /* 0x00007600ff0b77ac */ /* 0x000e220008000800 */
[----:B---3--:R-:W-:-:S02]  /*1e720*/  LEA R7, P3, R8, R72, 0x1 ;  /* 0x0000004808077211 */ /* 0x008fc400078608ff */
[----:B------:R-:W-:Y:S01]  /*1e730*/  SEL R6, R73, R5, !P1 ;  /* 0x0000000549067207 */ /* 0x000fe20004800000 */
[----:B------:R-:W-:Y:S01]  /*1e740*/  @P0 IMAD.MOV.U32 R5, RZ, RZ, R3 ;  /* 0x000000ffff050224 */ /* 0x000fe200078e0003 */
[----:B------:R-:W-:-:S04]  /*1e750*/  LEA.HI.X.SX32 R10, R8, R69, 0x1, P3 ;  /* 0x00000045080a7211 */ /* 0x000fc800018f0eff */
[----:B------:R3:W4:Y:S02]  /*1e760*/  @P0 LDG.E.U16 R77, desc[UR20][R4.64] ;  /* 0x00000014044d0981 */ /* 0x000724000c1e1500 */
[----:B---3--:R-:W-:Y:S02]  /*1e770*/  @P0 IMAD.MOV.U32 R4, RZ, RZ, R7 ;  /* 0x000000ffff040224 */ /* 0x008fe400078e0007 */
[----:B------:R-:W-:-:S05]  /*1e780*/  @P0 IMAD.MOV.U32 R5, RZ, RZ, R10 ;  /* 0x000000ffff050224 */ /* 0x000fca00078e000a */
[----:B------:R3:W4:Y:S01]  /*1e790*/  @P0 LDG.E.U16 R76, desc[UR20][R4.64] ;  /* 0x00000014044c0981 */ /* 0x000722000c1e1500 */
[----:B------:R-:W-:Y:S01]  /*1e7a0*/  IMAD R6, R6, UR12, RZ ;  /* 0x0000000c06067c24 */ /* 0x000fe2000f8e02ff */
[----:B------:R-:W0:Y:S01]  /*1e7b0*/  LDCU UR12, c[0x0][0x3b0] ;  /* 0x00007600ff0c77ac */ /* 0x000e220008000800 */
[C---:B--2---:R-:W-:Y:S02]  /*1e7c0*/  VIADD R3, R0.reuse, 0x5f ;  /* 0x0000005f00037836 */ /* 0x044fe40000000000 */
[----:B------:R-:W-:Y:S01]  /*1e7d0*/  VIADD R2, R0, 0x66 ;  /* 0x0000006600027836 */ /* 0x000fe20000000000 */
[----:B------:R-:W-:-:S04]  /*1e7e0*/  LEA R9, P3, R6, R72, 0x1 ;  /* 0x0000004806097211 */ /* 0x000fc800078608ff */
[----:B------:R-:W-:Y:S01]  /*1e7f0*/  LEA.HI.X.SX32 R8, R6, R69, 0x1, P3 ;  /* 0x0000004506087211 */ /* 0x000fe200018f0eff */
[----:B---3--:R-:W-:-:S04]  /*1e800*/  @P0 IMAD.MOV.U32 R4, RZ, RZ, R9 ;  /* 0x000000ffff040224 */ /* 0x008fc800078e0009 */
[----:B------:R-:W-:-:S05]  /*1e810*/  @P0 IMAD.MOV.U32 R5, RZ, RZ, R8 ;  /* 0x000000ffff050224 */ /* 0x000fca00078e0008 */
[----:B------:R-:W2:Y:S04]  /*1e820*/  @P0 LDG.E.U16 R75, desc[UR20][R4.64] ;  /* 0x00000014044b0981 */ /* 0x000ea8000c1e1500 */
[----:B----4-:R-:W-:Y:S04]  /*1e830*/  STL [R1+0x1320], R78 ;  /* 0x0013204e01007387 */ /* 0x010fe80000100800 */
[----:B------:R-:W-:Y:S04]  /*1e840*/  STL [R1+0x1324], R77 ;  /* 0x0013244d01007387 */ /* 0x000fe80000100800 */
[----:B------:R-:W-:Y:S04]  /*1e850*/  STL [R1+0xa84], R7 ;  /* 0x000a840701007387 */ /* 0x000fe80000100800 */
[----:B------:R-:W-:Y:S04]  /*1e860*/  STL [R1+0xed0], R3 ;  /* 0x000ed00301007387 */ /* 0x000fe80000100800 */
[----:B------:R-:W-:Y:S04]  /*1e870*/  STL [R1+0xed8], R2 ;  /* 0x000ed80201007387 */ /* 0x000fe80000100800 */
[----:B------:R3:W-:Y:S04]  /*1e880*/  STL [R1+0xa80], R10 ;  /* 0x000a800a01007387 */ /* 0x0007e80000100800 */
[----:B------:R-:W-:Y:S04]  /*1e890*/  STL [R1+0x1328], R76 ;  /* 0x0013284c01007387 */ /* 0x000fe80000100800 */
[----:B------:R4:W-:Y:S04]  /*1e8a0*/  STL [R1+0xab4], R9 ;  /* 0x000ab40901007387 */ /* 0x0009e80000100800 */
[----:B------:R-:W-:Y:S04]  /*1e8b0*/  STL [R1+0xab0], R8 ;  /* 0x000ab00801007387 */ /* 0x000fe80000100800 */
[----:B---3--:R-:W3:Y:S04]  /*1e8c0*/  LDL R10, [R1+0xf74] ;  /* 0x000f7400010a7983 */ /* 0x008ee80000100800 */
[----:B------:R-:W3:Y:S04]  /*1e8d0*/  LDL R20, [R1+0xf98] ;  /* 0x000f980001147983 */ /* 0x000ee80000100800 */
[----:B----4-:R-:W4:Y:S04]  /*1e8e0*/  LDL.LU R9, [R1+0x3e0] ;  /* 0x0003e00001097983 */ /* 0x010f280000300800 */
[----:B------:R-:W3:Y:S04]  /*1e8f0*/  LDL.LU R18, [R1+0x3e4] ;  /* 0x0003e40001127983 */ /* 0x000ee80000300800 */
[----:B------:R-:W3:Y:S04]  /*1e900*/  LDL.LU R26, [R1+0x3e8] ;  /* 0x0003e800011a7983 */ /* 0x000ee80000300800 */
[----:B------:R-:W3:Y:S04]  /*1e910*/  LDL.LU R23, [R1+0x3ec] ;  /* 0x0003ec0001177983 */ /* 0x000ee80000300800 */
[----:B------:R-:W3:Y:S04]  /*1e920*/  LDL.LU R22, [R1+0x3f0] ;  /* 0x0003f00001167983 */ /* 0x000ee80000300800 */
[----:B------:R-:W3:Y:S04]  /*1e930*/  LDL.LU R19, [R1+0x3f4] ;  /* 0x0003f40001137983 */ /* 0x000ee80000300800 */
[----:B------:R-:W-:Y:S04]  /*1e940*/  STL [R1+0xed4], R43 ;  /* 0x000ed42b01007387 */ /* 0x000fe80000100800 */
[----:B--2---:R-:W-:Y:S04]  /*1e950*/  STL [R1+0x132c], R75 ;  /* 0x00132c4b01007387 */ /* 0x004fe80000100800 */
[----:B------:R-:W-:Y:S04]  /*1e960*/  STL [R1+0xedc], R42 ;  /* 0x000edc2a01007387 */ /* 0x000fe80000100800 */
[----:B------:R-:W-:Y:S04]  /*1e970*/  STL [R1+0xee0], R41 ;  /* 0x000ee02901007387 */ /* 0x000fe80000100800 */
[----:B------:R-:W-:Y:S04]  /*1e980*/  STL [R1+0xee8], R40 ;  /* 0x000ee82801007387 */ /* 0x000fe80000100800 */
[----:B------:R-:W2:Y:S04]  /*1e990*/  LDL R28, [R1+0xf9c] ;  /* 0x000f9c00011c7983 */ /* 0x000ea80000100800 */
[----:B------:R-:W2:Y:S01]  /*1e9a0*/  LDL.LU R24, [R1+0x3f8] ;  /* 0x0003f80001187983 */ /* 0x000ea20000300800 */
[----:B----4-:R-:W-:-:S02]  /*1e9b0*/  ISETP.GT.U32.AND P3, PT, R68, R9, PT ;  /* 0x000000094400720c */ /* 0x010fc40003f64070 */
[C---:B---3--:R-:W-:Y:S02]  /*1e9c0*/  ISETP.GT.U32.AND P4, PT, R68.reuse, R18, PT ;  /* 0x000000124400720c */ /* 0x048fe40003f84070 */
[----:B------:R-:W-:-:S09]  /*1e9d0*/  ISETP.GT.U32.AND P6, PT, R68, R26, PT ;  /* 0x0000001a4400720c */ /* 0x000fd20003fc4070 */
[--C-:B------:R-:W-:Y:S02]  /*1e9e0*/  @!P3 IMAD.IADD R9, R9, 0x1, -R68.reuse ;  /* 0x000000010909b824 */ /* 0x100fe400078e0a44 */
[----:B------:R-:W-:-:S03]  /*1e9f0*/  @!P4 IMAD.IADD R18, R18, 0x1, -R68 ;  /* 0x000000011212c824 */ /* 0x000fc600078e0a44 */
[----:B------:R-:W-:Y:S01]  /*1ea00*/  ISETP.GT.U32.AND P5, PT, R68, R9, PT ;  /* 0x000000094400720c */ /* 0x000fe20003fa4070 */
[----:B------:R-:W-:Y:S01]  /*1ea10*/  @!P6 IMAD.IADD R26, R26, 0x1, -R68 ;  /* 0x000000011a1ae824 */ /* 0x000fe200078e0a44 */
[----:B------:R-:W-:-:S11]  /*1ea20*/  ISETP.GT.U32.AND P6, PT, R68, R18, PT ;  /* 0x000000124400720c */ /* 0x000fd60003fc4070 */
[--C-:B------:R-:W-:Y:S02]  /*1ea30*/  @!P5 IMAD.IADD R9, R9, 0x1, -R68.reuse ;  /* 0x000000010909d824 */ /* 0x100fe400078e0a44 */
[----:B------:R-:W-:-:S03]  /*1ea40*/  @!P6 IMAD.IADD R18, R18, 0x1, -R68 ;  /* 0x000000011212e824 */ /* 0x000fc600078e0a44 */
[----:B------:R3:W-:Y:S01]  /*1ea50*/  STL [R1+0x3e0], R9 ;  /* 0x0003e00901007387 */ /* 0x0007e20000100800 */
[----:B------:R-:W-:-:S03]  /*1ea60*/  IMAD.MOV.U32 R46, RZ, RZ, R9 ;  /* 0x000000ffff2e7224 */ /* 0x000fc600078e0009 */
[----:B------:R-:W-:Y:S01]  /*1ea70*/  STL [R1+0xee4], R39 ;  /* 0x000ee42701007387 */ /* 0x000fe20000100800 */
[----:B------:R-:W-:-:S03]  /*1ea80*/  IMAD.MOV.U32 R30, RZ, RZ, R18 ;  /* 0x000000ffff1e7224 */ /* 0x000fc600078e0012 */
[----:B------:R-:W-:Y:S04]  /*1ea90*/  STL [R1+0xef8], R38 ;  /* 0x000ef82601007387 */ /* 0x000fe80000100800 */
[----:B------:R-:W4:Y:S04]  /*1eaa0*/  LDL R27, [R1+0xfb4] ;  /* 0x000fb400011b7983 */ /* 0x000f280000100800 */
[----:B------:R-:W4:Y:S04]  /*1eab0*/  LDL R25, [R1+0xfb8] ;  /* 0x000fb80001197983 */ /* 0x000f280000100800 */
[----:B---3--:R-:W3:Y:S04]  /*1eac0*/  LDL R9, [R1+0xfd4] ;  /* 0x000fd40001097983 */ /* 0x008ee80000100800 */
[----:B------:R-:W3:Y:S04]  /*1ead0*/  LDL.LU R21, [R1+0x3fc] ;  /* 0x0003fc0001157983 */ /* 0x000ee80000300800 */
[----:B------:R0:W-:Y:S04]  /*1eae0*/  STL [R1+0x3e4], R18 ;  /* 0x0003e41201007387 */ /* 0x0001e80000100800 */
[----:B0-----:R-:W3:Y:S01]  /*1eaf0*/  LDL R18, [R1+0xfd8] ;  /* 0x000fd80001127983 */ /* 0x001ee20000100800 */
[----:B------:R-:W-:-:S02]  /*1eb00*/  ISETP.GT.U32.AND P3, PT, R68, R23, PT ;  /* 0x000000174400720c */ /* 0x000fc40003f64070 */
[----:B------:R-:W-:Y:S02]  /*1eb10*/  ISETP.GT.U32.AND P4, PT, R68, R22, PT ;  /* 0x000000164400720c */ /* 0x000fe40003f84070 */
[----:B------:R-:W-:-:S09]  /*1eb20*/  ISETP.GE.AND P5, PT, R10, RZ, PT ;  /* 0x000000ff0a00720c */ /* 0x000fd20003fa6270 */
[--C-:B------:R-:W-:Y:S01]  /*1eb30*/  @!P3 IMAD.IADD R23, R23, 0x1, -R68.reuse ;  /* 0x000000011717b824 */ /* 0x100fe200078e0a44 */
[----:B------:R-:W-:Y:S01]  /*1eb40*/  ISETP.GE.AND P3, PT, R20, RZ, PT ;  /* 0x000000ff1400720c */ /* 0x000fe20003f66270 */
[----:B------:R-:W-:Y:S01]  /*1eb50*/  @!P4 IMAD.IADD R22, R22, 0x1, -R68 ;  /* 0x000000011616c824 */ /* 0x000fe200078e0a44 */
[C---:B------:R-:W-:Y:S01]  /*1eb60*/  ISETP.GT.U32.AND P4, PT, R68.reuse, R26, PT ;  /* 0x0000001a4400720c */ /* 0x040fe20003f84070 */
[----:B------:R-:W4:Y:S01]  /*1eb70*/  LDL.LU R20, [R1+0x400] ;  /* 0x0004000001147983 */ /* 0x000f220000300800 */
[----:B------:R-:W-:Y:S01]  /*1eb80*/  @!P5 IMAD.MOV R46, RZ, RZ, -R46 ;  /* 0x000000ffff2ed224 */ /* 0x000fe200078e0a2e */
[C---:B------:R-:W-:Y:S02]  /*1eb90*/  ISETP.GT.U32.AND P5, PT, R68.reuse, R23, PT ;  /* 0x000000174400720c */ /* 0x040fe40003fa4070 */
[----:B------:R-:W-:-:S06]  /*1eba0*/  ISETP.GT.U32.AND P6, PT, R68, R22, PT ;  /* 0x000000164400720c */ /* 0x000fcc0003fc4070 */
[----:B------:R-:W-:Y:S01]  /*1ebb0*/  @!P3 IMAD.MOV R30, RZ, RZ, -R30 ;  /* 0x000000ffff1eb224 */ /* 0x000fe200078e0a1e */
[----:B------:R-:W-:Y:S01]  /*1ebc0*/  ISETP.GT.U32.AND P3, PT, R68, R19, PT ;  /* 0x000000134400720c */ /* 0x000fe20003f64070 */
[--C-:B------:R-:W-:Y:S01]  /*1ebd0*/  @!P4 IMAD.IADD R26, R26, 0x1, -R68.reuse ;  /* 0x000000011a1ac824 */ /* 0x100fe200078e0a44 */
[----:B--2---:R-:W-:Y:S02]  /*1ebe0*/  ISETP.GT.U32.AND P4, PT, R68, R24, PT ;  /* 0x000000184400720c */ /* 0x004fe40003f84070 */
[--C-:B------:R-:W-:Y:S02]  /*1ebf0*/  @!P5 IMAD.IADD R23, R23, 0x1, -R68.reuse ;  /* 0x000000011717d824 */ /* 0x100fe400078e0a44 */
[--C-:B------:R-:W-:Y:S01]  /*1ec00*/  @!P6 IMAD.IADD R22, R22, 0x1, -R68.reuse ;  /* 0x000000011616e824 */ /* 0x100fe200078e0a44 */
[----:B------:R-:W-:Y:S06]  /*1ec10*/  STL [R1+0x3e8], R26 ;  /* 0x0003e81a01007387 */ /* 0x000fec0000100800 */
[--C-:B------:R-:W-:Y:S01]  /*1ec20*/  @!P3 IMAD.IADD R19, R19, 0x1, -R68.reuse ;  /* 0x000000011313b824 */ /* 0x100fe200078e0a44 */
[----:B------:R-:W-:Y:S01]  /*1ec30*/  STL [R1+0x3ec], R23 ;  /* 0x0003ec1701007387 */ /* 0x000fe20000100800 */
[----:B------:R-:W-:-:S03]  /*1ec40*/  @!P4 IMAD.IADD R24, R24, 0x1, -R68 ;  /* 0x000000011818c824 */ /* 0x000fc600078e0a44 */
[----:B------:R-:W-:Y:S01]  /*1ec50*/  STL [R1+0x3f0], R22 ;  /* 0x0003f01601007387 */ /* 0x000fe20000100800 */
[----:B------:R-:W-:-:S03]  /*1ec60*/  ISETP.GT.U32.AND P4, PT, R68, R19, PT ;  /* 0x000000134400720c */ /* 0x000fc60003f84070 */
[----:B------:R-:W2:Y:S04]  /*1ec70*/  LDL.LU R45, [R1+0x404] ;  /* 0x00040400012d7983 */ /* 0x000ea80000300800 */
[----:B------:R-:W2:Y:S04]  /*1ec80*/  LDL.LU R29, [R1+0x408] ;  /* 0x00040800011d7983 */ /* 0x000ea80000300800 */
[----:B------:R-:W-:Y:S02]  /*1ec90*/  STL [R1+0xef4], R37 ;  /* 0x000ef42501007387 */ /* 0x000fe40000100800 */
[----:B------:R-:W-:Y:S01]  /*1eca0*/  @!P4 IMAD.IADD R19, R19, 0x1, -R68 ;  /* 0x000000011313c824 */ /* 0x000fe200078e0a44 */
[----:B------:R-:W-:-:S02]  /*1ecb0*/  ISETP.GE.AND P5, PT, R28, RZ, PT ;  /* 0x000000ff1c00720c */ /* 0x000fc40003fa6270 */
[----:B---3--:R-:W-:Y:S02]  /*1ecc0*/  ISETP.GE.AND P4, PT, R18, RZ, PT ;  /* 0x000000ff1200720c */ /* 0x008fe40003f86270 */
[----:B------:R-:W3:Y:S01]  /*1ecd0*/  LDL R18, [R1+0x1000] ;  /* 0x0010000001127983 */ /* 0x000ee20000100800 */
[----:B------:R-:W-:-:S08]  /*1ece0*/  IMAD.MOV.U32 R67, RZ, RZ, R26 ;  /* 0x000000ffff437224 */ /* 0x000fd000078e001a */
[----:B------:R-:W-:Y:S01]  /*1ecf0*/  @!P5 IMAD.MOV R67, RZ, RZ, -R67 ;  /* 0x000000ffff43d224 */ /* 0x000fe200078e0a43 */
[----:B------:R-:W-:Y:S02]  /*1ed00*/  ISETP.GT.U32.AND P5, PT, R68, R24, PT ;  /* 0x000000184400720c */ /* 0x000fe40003fa4070 */
[----:B----4-:R-:W-:Y:S02]  /*1ed10*/  ISETP.GE.AND P6, PT, R27, RZ, PT ;  /* 0x000000ff1b00720c */ /* 0x010fe40003fc6270 */
[----:B------:R-:W-:Y:S02]  /*1ed20*/  ISETP.GE.AND P3, PT, R25, RZ, PT ;  /* 0x000000ff1900720c */ /* 0x000fe40003f66270 */
[----:B------:R-:W4:Y:S01]  /*1ed30*/  LDL R25, [R1+0xffc] ;  /* 0x000ffc0001197983 */ /* 0x000f220000100800 */
[----:B------:R-:W-:-:S06]  /*1ed40*/  IMAD.MOV.U32 R31, RZ, RZ, R23 ;  /* 0x000000ffff1f7224 */ /* 0x000fcc00078e0017 */
[----:B------:R-:W-:Y:S01]  /*1ed50*/  @!P5 IMAD.IADD R24, R24, 0x1, -R68 ;  /* 0x000000011818d824 */ /* 0x000fe200078e0a44 */
[----:B------:R0:W-:Y:S01]  /*1ed60*/  STL [R1+0x3f4], R19 ;  /* 0x0003f41301007387 */ /* 0x0001e20000100800 */
[----:B------:R-:W-:Y:S01]  /*1ed70*/  @!P6 IMAD.MOV R31, RZ, RZ, -R31 ;  /* 0x000000ffff1fe224 */ /* 0x000fe200078e0a1f */
[C---:B------:R-:W-:Y:S01]  /*1ed80*/  ISETP.GT.U32.AND P6, PT, R68.reuse, R21, PT ;  /* 0x000000154400720c */ /* 0x040fe20003fc4070 */
[----:B------:R-:W-:Y:S01]  /*1ed90*/  IMAD.MOV.U32 R66, RZ, RZ, R22 ;  /* 0x000000ffff427224 */ /* 0x000fe200078e0016 */
[----:B------:R0:W-:Y:S01]  /*1eda0*/  STL [R1+0x3f8], R24 ;  /* 0x0003f81801007387 */ /* 0x0001e20000100800 */
[----:B------:R-:W-:Y:S01]  /*1edb0*/  ISETP.GT.U32.AND P5, PT, R68, R20, PT ;  /* 0x000000144400720c */ /* 0x000fe20003fa4070 */
[----:B------:R-:W-:Y:S02]  /*1edc0*/  IMAD.MOV.U32 R65, RZ, RZ, R19 ;  /* 0x000000ffff417224 */ /* 0x000fe400078e0013 */
[----:B------:R-:W-:Y:S01]  /*1edd0*/  STL [R1+0xf00], R36 ;  /* 0x000f002401007387 */ /* 0x000fe20000100800 */
[----:B------:R-:W-:-:S03]  /*1ede0*/  @!P3 IMAD.MOV R66, RZ, RZ, -R66 ;  /* 0x000000ffff42b224 */ /* 0x000fc600078e0a42 */
[----:B------:R-:W-:Y:S01]  /*1edf0*/  STL [R1+0xf08], R35 ;  /* 0x000f082301007387 */ /* 0x000fe20000100800 */
[----:B------:R-:W-:-:S03]  /*1ee00*/  ISETP.GE.AND P3, PT, R9, RZ, PT ;  /* 0x000000ff0900720c */ /* 0x000fc60003f66270 */
[----:B0-----:R-:W4:Y:S04]  /*1ee10*/  LDL R19, [R1+0x104c] ;  /* 0x00104c0001137983 */ /* 0x001f280000100800 */
[----:B------:R-:W4:Y:S04]  /*1ee20*/  LDL.LU R27, [R1+0x40c] ;  /* 0x00040c00011b7983 */ /* 0x000f280000300800 */
[----:B------:R-:W4:Y:S01]  /*1ee30*/  LDL.LU R23, [R1+0x410] ;  /* 0x0004100001177983 */ /* 0x000f220000300800 */
[----:B------:R-:W-:-:S03]  /*1ee40*/  @!P6 IMAD.IADD R21, R21, 0x1, -R68 ;  /* 0x000000011515e824 */ /* 0x000fc600078e0a44 */
[----:B------:R-:W4:Y:S01]  /*1ee50*/  LDL.LU R22, [R1+0x414] ;  /* 0x0004140001167983 */ /* 0x000f220000300800 */
[----:B------:R-:W-:Y:S01]  /*1ee60*/  @!P5 IMAD.IADD R20, R20, 0x1, -R68 ;  /* 0x000000011414d824 */ /* 0x000fe200078e0a44 */
[----:B------:R-:W-:Y:S01]  /*1ee70*/  ISETP.GT.U32.AND P6, PT, R68, R21, PT ;  /* 0x000000154400720c */ /* 0x000fe20003fc4070 */
[----:B------:R-:W-:-:S03]  /*1ee80*/  @!P3 IMAD.MOV R65, RZ, RZ, -R65 ;  /* 0x000000ffff41b224 */ /* 0x000fc600078e0a41 */
[C---:B------:R-:W-:Y:S02]  /*1ee90*/  ISETP.GT.U32.AND P3, PT, R68.reuse, R20, PT ;  /* 0x000000144400720c */ /* 0x040fe40003f64070 */
[----:B--2---:R-:W-:-:S07]  /*1eea0*/  ISETP.GT.U32.AND P5, PT, R68, R45, PT ;  /* 0x0000002d4400720c */ /* 0x004fce0003fa4070 */
[----:B------:R-:W-:-:S04]  /*1eeb0*/  @!P6 IMAD.IADD R21, R21, 0x1, -R68 ;  /* 0x000000011515e824 */ /* 0x000fc800078e0a44 */
[--C-:B------:R-:W-:Y:S01]  /*1eec0*/  @!P3 IMAD.IADD R20, R20, 0x1, -R68.reuse ;  /* 0x000000011414b824 */ /* 0x100fe200078e0a44 */
[----:B------:R0:W-:Y:S01]  /*1eed0*/  STL [R1+0x3fc], R21 ;  /* 0x0003fc1501007387 */ /* 0x0001e20000100800 */
[----:B------:R-:W-:-:S03]  /*1eee0*/  @!P5 IMAD.IADD R45, R45, 0x1, -R68 ;  /* 0x000000012d2dd824 */ /* 0x000fc600078e0a44 */
[----:B------:R-:W-:Y:S01]  /*1eef0*/  STL [R1+0x400], R20 ;  /* 0x0004001401007387 */ /* 0x000fe20000100800 */
[----:B------:R-:W-:Y:S01]  /*1ef00*/  IMAD.MOV.U32 R64, RZ, RZ, R24 ;  /* 0x000000ffff407224 */ /* 0x000fe200078e0018 */
[----:B---3--:R-:W-:Y:S02]  /*1ef10*/  ISETP.GE.AND P5, PT, R18, RZ, PT ;  /* 0x000000ff1200720c */ /* 0x008fe40003fa6270 */
[----:B------:R-:W2:Y:S04]  /*1ef20*/  LDL R18, [R1+0x1050] ;  /* 0x0010500001127983 */ /* 0x000ea80000100800 */
[----:B------:R-:W-:Y:S04]  /*1ef30*/  STL [R1+0xf10], R34 ;  /* 0x000f102201007387 */ /* 0x000fe80000100800 */
[----:B------:R-:W3:Y:S01]  /*1ef40*/  LDL R24, [R1+0x1134] ;  /* 0x0011340001187983 */ /* 0x000ee20000100800 */
[C---:B------:R-:W-:Y:S01]  /*1ef50*/  ISETP.GT.U32.AND P6, PT, R68.reuse, R29, PT ;  /* 0x0000001d4400720c */ /* 0x040fe20003fc4070 */
[----:B------:R-:W-:Y:S01]  /*1ef60*/  @!P4 IMAD.MOV R64, RZ, RZ, -R64 ;  /* 0x000000ffff40c224 */ /* 0x000fe200078e0a40 */
[----:B----4-:R-:W-:Y:S01]  /*1ef70*/  ISETP.GE.AND P3, PT, R25, RZ, PT ;  /* 0x000000ff1900720c */ /* 0x010fe20003f66270 */
[----:B------:R-:W-:Y:S01]  /*1ef80*/  IMAD.MOV.U32 R63, RZ, RZ, R21 ;  /* 0x000000ffff3f7224 */ /* 0x000fe200078e0015 */
[----:B------:R-:W-:Y:S01]  /*1ef90*/  ISETP.GT.U32.AND P4, PT, R68, R45, PT ;  /* 0x0000002d4400720c */ /* 0x000fe20003f84070 */
[----:B------:R-:W4:Y:S04]  /*1efa0*/  LDL.LU R44, [R1+0x41c] ;  /* 0x00041c00012c7983 */ /* 0x000f280000300800 */
[----:B------:R-:W2:Y:S04]  /*1efb0*/  LDL.LU R26, [R1+0x420] ;  /* 0x00042000011a7983 */ /* 0x000ea80000300800 */
[----:B------:R-:W-:-:S05]  /*1efc0*/  @!P6 IMAD.IADD R29, R29, 0x1, -R68 ;  /* 0x000000011d1de824 */ /* 0x000fca00078e0a44 */
[C---:B------:R-:W-:Y:S01]  /*1efd0*/  ISETP.GT.U32.AND P6, PT, R68.reuse, R29, PT ;  /* 0x0000001d4400720c */ /* 0x040fe20003fc4070 */
[----:B------:R-:W-:Y:S02]  /*1efe0*/  @!P3 IMAD.MOV R63, RZ, RZ, -R63 ;  /* 0x000000ffff3fb224 */ /* 0x000fe400078e0a3f */
[----:B------:R-:W-:Y:S02]  /*1eff0*/  @!P4 IMAD.IADD R45, R45, 0x1, -R68 ;  /* 0x000000012d2dc824 */ /* 0x000fe400078e0a44 */
[----:B------:R-:W-:Y:S01]  /*1f000*/  IMAD.MOV.U32 R62, RZ, RZ, R20 ;  /* 0x000000ffff3e7224 */ /* 0x000fe200078e0014 */
[----:B------:R-:W-:-:S07]  /*1f010*/  ISETP.GT.U32.AND P3, PT, R68, R27, PT ;  /* 0x0000001b4400720c */ /* 0x000fce0003f64070 */
[----:B------:R-:W-:Y:S01]  /*1f020*/  @!P6 IMAD.IADD R29, R29, 0x1, -R68 ;  /* 0x000000011d1de824 */ /* 0x000fe200078e0a44 */
[C---:B------:R-:W-:Y:S01]  /*1f030*/  ISETP.GT.U32.AND P4, PT, R68.reuse, R23, PT ;  /* 0x000000174400720c */ /* 0x040fe20003f84070 */
[----:B------:R0:W-:Y:S01]  /*1f040*/  STL [R1+0x404], R45 ;  /* 0x0004042d01007387 */ /* 0x0001e20000100800 */
[----:B------:R-:W-:-:S03]  /*1f050*/  ISETP.GT.U32.AND P6, PT, R68, R22, PT ;  /* 0x000000164400720c */ /* 0x000fc60003fc4070 */
[----:B------:R-:W-:Y:S01]  /*1f060*/  STL [R1+0x408], R29 ;  /* 0x0004081d01007387 */ /* 0x000fe20000100800 */
[----:B------:R-:W-:Y:S01]  /*1f070*/  @!P5 IMAD.MOV R62, RZ, RZ, -R62 ;  /* 0x000000ffff3ed224 */ /* 0x000fe200078e0a3e */
[----:B------:R-:W-:Y:S02]  /*1f080*/  ISETP.GE.AND P5, PT, R19, RZ, PT ;  /* 0x000000ff1300720c */ /* 0x000fe40003fa6270 */
[----:B------:R-:W-:Y:S04]  /*1f090*/  STL [R1+0xf0c], R33 ;  /* 0x000f0c2101007387 */ /* 0x000fe80000100800 */
[----:B------:R-:W-:Y:S01]  /*1f0a0*/  STL [R1+0xf24], R32 ;  /* 0x000f242001007387 */ /* 0x000fe20000100800 */
[----:B------:R-:W-:-:S03]  /*1f0b0*/  @!P3 IMAD.IADD R27, R27, 0x1, -R68 ;  /* 0x000000011b1bb824 */ /* 0x000fc600078e0a44 */
[----:B------:R-:W4:Y:S04]  /*1f0c0*/  LDL R28, [R1+0x1044] ;  /* 0x00104400011c7983 */ /* 0x000f280000100800 */
[----:B0-----:R-:W4:Y:S04]  /*1f0d0*/  LDL R21, [R1+0x10a8] ;  /* 0x0010a80001157983 */ /* 0x001f280000100800 */
[----:B------:R-:W4:Y:S01]  /*1f0e0*/  LDL.LU R25, [R1+0x42c] ;  /* 0x00042c0001197983 */ /* 0x000f220000300800 */
[----:B------:R-:W-:Y:S01]  /*1f0f0*/  @!P4 IMAD.IADD R23, R23, 0x1, -R68 ;  /* 0x000000011717c824 */ /* 0x000fe200078e0a44 */
[----:B------:R-:W-:Y:S01]  /*1f100*/  ISETP.GT.U32.AND P4, PT, R68, R27, PT ;  /* 0x0000001b4400720c */ /* 0x000fe20003f84070 */
[----:B------:R-:W-:-:S02]  /*1f110*/  IMAD.MOV.U32 R61, RZ, RZ, R45 ;  /* 0x000000ffff3d7224 */ /* 0x000fc400078e002d */
[----:B------:R-:W-:Y:S01]  /*1f120*/  @!P6 IMAD.IADD R22, R22, 0x1, -R68 ;  /* 0x000000011616e824 */ /* 0x000fe200078e0a44 */
[----:B------:R-:W-:Y:S01]  /*1f130*/  ISETP.GT.U32.AND P6, PT, R68, R23, PT ;  /* 0x000000174400720c */ /* 0x000fe20003fc4070 */
[----:B------:R-:W-:-:S03]  /*1f140*/  @!P5 IMAD.MOV R61, RZ, RZ, -R61 ;  /* 0x000000ffff3dd224 */ /* 0x000fc600078e0a3d */
[----:B------:R-:W-:-:S05]  /*1f150*/  ISETP.GT.U32.AND P5, PT, R68, R22, PT ;  /* 0x000000164400720c */ /* 0x000fca0003fa4070 */
[----:B------:R-:W-:-:S04]  /*1f160*/  @!P4 IMAD.IADD R27, R27, 0x1, -R68 ;  /* 0x000000011b1bc824 */ /* 0x000fc800078e0a44 */
[--C-:B------:R-:W-:Y:S01]  /*1f170*/  @!P6 IMAD.IADD R23, R23, 0x1, -R68.reuse ;  /* 0x000000011717e824 */ /* 0x100fe200078e0a44 */
[----:B------:R0:W-:Y:S03]  /*1f180*/  STL [R1+0x40c], R27 ;  /* 0x00040c1b01007387 */ /* 0x0001e60000100800 */
[----:B------:R-:W-:Y:S02]  /*1f190*/  @!P5 IMAD.IADD R22, R22, 0x1, -R68 ;  /* 0x000000011616d824 */ /* 0x000fe400078e0a44 */
[----:B------:R-:W-:Y:S02]  /*1f1a0*/  VIADD R78, R0, 0x9e ;  /* 0x0000009e004e7836 */ /* 0x000fe40000000000 */
[----:B------:R-:W-:Y:S01]  /*1f1b0*/  IMAD.MOV.U32 R59, RZ, RZ, R27 ;  /* 0x000000ffff3b7224 */ /* 0x000fe200078e001b */
[----:B---3--:R-:W-:Y:S02]  /*1f1c0*/  ISETP.GE.AND P6, PT, R24, RZ, PT ;  /* 0x000000ff1800720c */ /* 0x008fe40003fc6270 */
[----:B------:R-:W3:Y:S04]  /*1f1d0*/  LDL.LU R24, [R1+0x430] ;  /* 0x0004300001187983 */ /* 0x000ee80000300800 */
[----:B------:R0:W-:Y:S04]  /*1f1e0*/  STL [R1+0x410], R23 ;  /* 0x0004101701007387 */ /* 0x0001e80000100800 */
[----:B------:R-:W3:Y:S04]  /*1f1f0*/  LDL.LU R49, [R1+0x43c] ;  /* 0x00043c0001317983 */ /* 0x000ee80000300800 */
[----:B------:R0:W-:Y:S04]  /*1f200*/  STL [R1+0x414], R22 ;  /* 0x0004141601007387 */ /* 0x0001e80000100800 */
[----:B------:R-:W3:Y:S04]  /*1f210*/  LDL R47, [R1+0x10f8] ;  /* 0x0010f800012f7983 */ /* 0x000ee80000100800 */
[----:B------:R-:W3:Y:S04]  /*1f220*/  LDL R45, [R1+0x103c] ;  /* 0x00103c00012d7983 */ /* 0x000ee80000100800 */
[----:B------:R-:W-:Y:S04]  /*1f230*/  STL [R1+0xf20], R88 ;  /* 0x000f205801007387 */ /* 0x000fe80000100800 */
[----:B------:R-:W-:Y:S04]  /*1f240*/  STL [R1+0xf30], R78 ;  /* 0x000f304e01007387 */ /* 0x000fe80000100800 */
[----:B0-----:R-:W3:Y:S01]  /*1f250*/  LDL R27, [R1+0x1074] ;  /* 0x00107400011b7983 */ /* 0x001ee20000100800 */
[----:B--2---:R-:W-:-:S02]  /*1f260*/  ISETP.GE.AND P3, PT, R18, RZ, PT ;  /* 0x000000ff1200720c */ /* 0x004fc40003f66270 */
[C---:B------:R-:W-:Y:S01]  /*1f270*/  ISETP.GT.U32.AND P4, PT, R68.reuse, R26, PT ;  /* 0x0000001a4400720c */ /* 0x040fe20003f84070 */
[----:B------:R-:W-:Y:S02]  /*1f280*/  IMAD.MOV.U32 R60, RZ, RZ, R29 ;  /* 0x000000ffff3c7224 */ /* 0x000fe400078e001d */
[----:B------:R-:W2:Y:S08]  /*1f290*/  LDL.LU R29, [R1+0x438] ;  /* 0x00043800011d7983 */ /* 0x000eb00000300800 */
[----:B------:R-:W-:Y:S01]  /*1f2a0*/  @!P3 IMAD.MOV R60, RZ, RZ, -R60 ;  /* 0x000000ffff3cb224 */ /* 0x000fe200078e0a3c */
[----:B----4-:R-:W-:Y:S01]  /*1f2b0*/  ISETP.GT.U32.AND P3, PT, R68, R44, PT ;  /* 0x0000002c4400720c */ /* 0x010fe20003f64070 */
[----:B------:R-:W-:Y:S01]  /*1f2c0*/  @!P4 IMAD.IADD R26, R26, 0x1, -R68 ;  /* 0x000000011a1ac824 */ /* 0x000fe200078e0a44 */
[----:B------:R-:W-:-:S02]  /*1f2d0*/  ISETP.GE.AND P5, PT, R28, RZ, PT ;  /* 0x000000ff1c00720c */ /* 0x000fc40003fa6270 */
[----:B------:R-:W-:Y:S01]  /*1f2e0*/  ISETP.GT.U32.AND P4, PT, R68, R25, PT ;  /* 0x000000194400720c */ /* 0x000fe20003f84070 */
[----:B------:R-:W-:-:S08]  /*1f2f0*/  IMAD.MOV.U32 R58, RZ, RZ, R23 ;  /* 0x000000ffff3a7224 */ /* 0x000fd000078e0017 */
[----:B------:R-:W-:Y:S01]  /*1f300*/  @!P3 IMAD.IADD R44, R44, 0x1, -R68 ;  /* 0x000000012c2cb824 */ /* 0x000fe200078e0a44 */
[----:B------:R-:W-:Y:S01]  /*1f310*/  ISETP.GE.AND P3, PT, R21, RZ, PT ;  /* 0x000000ff1500720c */ /* 0x000fe20003f66270 */
[----:B------:R-:W-:Y:S01]  /*1f320*/  IMAD.MOV.U32 R57, RZ, RZ, R22 ;  /* 0x000000ffff397224 */ /* 0x000fe200078e0016 */
[----:B------:R-:W4:Y:S04]  /*1f330*/  LDL R23, [R1+0x10f4] ;  /* 0x0010f40001177983 */ /* 0x000f280000100800 */
[----:B------:R-:W4:Y:S01]  /*1f340*/  LDL R22, [R1+0x1110] ;  /* 0x0011100001167983 */ /* 0x000f220000100800 */
[----:B------:R-:W-:-:S03]  /*1f350*/  @!P4 IMAD.IADD R25, R25, 0x1, -R68 ;  /* 0x000000011919c824 */ /* 0x000fc600078e0a44 */
[----:B------:R-:W4:Y:S01]  /*1f360*/  LDL.LU R28, [R1+0x434] ;  /* 0x00043400011c7983 */ /* 0x000f220000300800 */
[C---:B------:R-:W-:Y:S01]  /*1f370*/  ISETP.GT.U32.AND P4, PT, R68.reuse, R44, PT ;  /* 0x0000002c4400720c */ /* 0x040fe20003f84070 */
[----:B------:R-:W-:Y:S01]  /*1f380*/  @!P5 IMAD.MOV R58, RZ, RZ, -R58 ;  /* 0x000000ffff3ad224 */ /* 0x000fe200078e0a3a */
[C---:B------:R-:W-:Y:S01]  /*1f390*/  ISETP.GT.U32.AND P5, PT, R68.reuse, R26, PT ;  /* 0x0000001a4400720c */ /* 0x040fe20003fa4070 */
[----:B------:R-:W-:Y:S01]  /*1f3a0*/  @!P6 IMAD.MOV R59, RZ, RZ, -R59 ;  /* 0x000000ffff3be224 */ /* 0x000fe200078e0a3b */
[----:B------:R-:W-:Y:S01]  /*1f3b0*/  ISETP.GT.U32.AND P6, PT, R68, R25, PT ;  /* 0x000000194400720c */ /* 0x000fe20003fc4070 */
[----:B------:R-:W-:-:S08]  /*1f3c0*/  @!P3 IMAD.MOV R57, RZ, RZ, -R57 ;  /* 0x000000ffff39b224 */ /* 0x000fd000078e0a39 */
[--C-:B------:R-:W-:Y:S02]  /*1f3d0*/  @!P4 IMAD.IADD R44, R44, 0x1, -R68.reuse ;  /* 0x000000012c2cc824 */ /* 0x100fe400078e0a44 */
[--C-:B------:R-:W-:Y:S02]  /*1f3e0*/  @!P5 IMAD.IADD R26, R26, 0x1, -R68.reuse ;  /* 0x000000011a1ad824 */ /* 0x100fe400078e0a44 */
[----:B------:R-:W-:Y:S01]  /*1f3f0*/  @!P6 IMAD.IADD R25, R25, 0x1, -R68 ;  /* 0x000000011919e824 */ /* 0x000fe200078e0a44 */
[----:B------:R-:W-:Y:S01]  /*1f400*/  STL [R1+0x41c], R44 ;  /* 0x00041c2c01007387 */ /* 0x000fe20000100800 */
[----:B------:R-:W-:-:S03]  /*1f410*/  VIADD R77, R0, 0x9f ;  /* 0x0000009f004d7836 */ /* 0x000fc60000000000 */
[----:B------:R0:W-:Y:S01]  /*1f420*/  STL [R1+0x420], R26 ;  /* 0x0004201a01007387 */ /* 0x0001e20000100800 */
[----:B------:R-:W-:-:S03]  /*1f430*/  IMAD.MOV.U32 R56, RZ, RZ, R44 ;  /* 0x000000ffff387224 */ /* 0x000fc600078e002c */
[----:B------:R-:W-:Y:S01]  /*1f440*/  STL [R1+0x42c], R25 ;  /* 0x00042c1901007387 */ /* 0x000fe20000100800 */
[----:B------:R-:W-:Y:S02]  /*1f450*/  IMAD.MOV.U32 R55, RZ, RZ, R26 ;  /* 0x000000ffff377224 */ /* 0x000fe400078e001a */
[C---:B------:R-:W-:Y:S02]  /*1f460*/  VIADD R76, R0.reuse, 0xa6 ;  /* 0x000000a6004c7836 */ /* 0x040fe40000000000 */
[----:B------:R-:W-:Y:S01]  /*1f470*/  VIADD R75, R0, 0xa7 ;  /* 0x000000a7004b7836 */ /* 0x000fe20000000000 */
[C---:B---3--:R-:W-:Y:S02]  /*1f480*/  ISETP.GT.U32.AND P3, PT, R68.reuse, R24, PT ;  /* 0x000000184400720c */ /* 0x048fe40003f64070 */
[----:B------:R-:W-:Y:S02]  /*1f490*/  ISETP.GT.U32.AND P4, PT, R68, R49, PT ;  /* 0x000000314400720c */ /* 0x000fe40003f84070 */
[----:B------:R-:W-:-:S09]  /*1f4a0*/  ISETP.GE.AND P5, PT, R47, RZ, PT ;  /* 0x000000ff2f00720c */ /* 0x000fd20003fa6270 */
[--C-:B------:R-:W-:Y:S01]  /*1f4b0*/  @!P3 IMAD.IADD R24, R24, 0x1, -R68.reuse ;  /* 0x000000011818b824 */ /* 0x100fe200078e0a44 */
[----:B------:R-:W3:Y:S01]  /*1f4c0*/  LDL.LU R47, [R1+0x428] ;  /* 0x00042800012f7983 */ /* 0x000ee20000300800 */
[----:B------:R-:W-:Y:S01]  /*1f4d0*/  ISETP.GE.AND P6, PT, R45, RZ, PT ;  /* 0x000000ff2d00720c */ /* 0x000fe20003fc6270 */
[----:B------:R-:W-:Y:S02]  /*1f4e0*/  @!P4 IMAD.IADD R49, R49, 0x1, -R68 ;  /* 0x000000013131c824 */ /* 0x000fe400078e0a44 */
[----:B------:R-:W3:Y:S01]  /*1f4f0*/  LDL.LU R45, [R1+0x424] ;  /* 0x00042400012d7983 */ /* 0x000ee20000300800 */
[----:B------:R-:W-:-:S03]  /*1f500*/  ISETP.GT.U32.AND P4, PT, R68, R24, PT ;  /* 0x000000184400720c */ /* 0x000fc60003f84070 */
[----:B------:R-:W-:Y:S01]  /*1f510*/  STL [R1+0xf2c], R77 ;  /* 0x000f2c4d01007387 */ /* 0x000fe20000100800 */
[----:B------:R-:W-:-:S03]  /*1f520*/  @!P5 IMAD.MOV R56, RZ, RZ, -R56 ;  /* 0x000000ffff38d224 */ /* 0x000fc600078e0a38 */
[----:B0-----:R-:W3:Y:S01]  /*1f530*/  LDL R26, [R1+0x106c] ;  /* 0x00106c00011a7983 */ /* 0x001ee20000100800 */
[----:B------:R-:W-:-:S03]  /*1f540*/  ISETP.GT.U32.AND P5, PT, R68, R49, PT ;  /* 0x000000314400720c */ /* 0x000fc60003fa4070 */
[----:B------:R-:W3:Y:S02]  /*1f550*/  LDL R48, [R1+0x10b8] ;  /* 0x0010b80001307983 */ /* 0x000ee40000100800 */
[----:B------:R-:W-:Y:S01]  /*1f560*/  @!P4 IMAD.IADD R24, R24, 0x1, -R68 ;  /* 0x000000011818c824 */ /* 0x000fe200078e0a44 */
[----:B------:R-:W-:-:S04]  /*1f570*/  ISETP.GE.AND P3, PT, R27, RZ, PT ;  /* 0x000000ff1b00720c */ /* 0x000fc80003f66270 */
[----:B------:R-:W-:Y:S03]  /*1f580*/  STL [R1+0x430], R24 ;  /* 0x0004301801007387 */ /* 0x000fe60000100800 */
[----:B------:R-:W-:Y:S01]  /*1f590*/  @!P5 IMAD.IADD R49, R49, 0x1, -R68 ;  /* 0x000000013131d824 */ /* 0x000fe200078e0a44 */
[----:B------:R-:W3:Y:S04]  /*1f5a0*/  LDL.LU R44, [R1+0x418] ;  /* 0x00041800012c7983 */ /* 0x000ee80000300800 */
[----:B------:R0:W-:Y:S04]  /*1f5b0*/  STL [R1+0x43c], R49 ;  /* 0x00043c3101007387 */ /* 0x0001e80000100800 */
[----:B------:R-:W-:Y:S04]  /*1f5c0*/  STL [R1+0xf3c], R76 ;  /* 0x000f3c4c01007387 */ /* 0x000fe80000100800 */
[----:B------:R-:W-:Y:S04]  /*1f5d0*/  STL [R1+0xf40], R75 ;  /* 0x000f404b01007387 */ /* 0x000fe80000100800 */
[----:B------:R-:W3:Y:S01]  /*1f5e0*/  LDL R27, [R1+0x1108] ;  /* 0x00110800011b7983 */ /* 0x000ee20000100800 */
[----:B------:R-:W-:Y:S01]  /*1f5f0*/  @!P6 IMAD.MOV R55, RZ, RZ, -R55 ;  /* 0x000000ffff37e224 */ /* 0x000fe200078e0a37 */
[C---:B--2---:R-:W-:Y:S01]  /*1f600*/  ISETP.GT.U32.AND P6, PT, R68.reuse, R29, PT ;  /* 0x0000001d4400720c */ /* 0x044fe20003fc4070 */
[----:B------:R-:W-:Y:S01]  /*1f610*/  IMAD.MOV.U32 R54, RZ, RZ, R25 ;  /* 0x000000ffff367224 */ /* 0x000fe200078e0019 */
[----:B----4-:R-:W-:-:S03]  /*1f620*/  ISETP.GT.U32.AND P5, PT, R68, R28, PT ;  /* 0x0000001c4400720c */ /* 0x010fc60003fa4070 */
[----:B------:R-:W-:Y:S01]  /*1f630*/  @!P3 IMAD.MOV R54, RZ, RZ, -R54 ;  /* 0x000000ffff36b224 */ /* 0x000fe200078e0a36 */
[----:B------:R-:W-:-:S07]  /*1f640*/  ISETP.GE.AND P3, PT, R23, RZ, PT ;  /* 0x000000ff1700720c */ /* 0x000fce0003f66270 */
[----:B------:R-:W-:-:S05]  /*1f650*/  @!P6 IMAD.IADD R29, R29, 0x1, -R68 ;  /* 0x000000011d1de824 */ /* 0x000fca00078e0a44 */
[----:B------:R-:W-:Y:S01]  /*1f660*/  ISETP.GT.U32.AND P6, PT, R68, R29, PT ;  /* 0x0000001d4400720c */ /* 0x000fe20003fc4070 */
[----:B------:R-:W-:Y:S02]  /*1f670*/  @!P5 IMAD.IADD R28, R28, 0x1, -R68 ;  /* 0x000000011c1cd824 */ /* 0x000fe400078e0a44 */
[----:B------:R-:W-:-:S03]  /*1f680*/  IMAD.MOV.U32 R53, RZ, RZ, R24 ;  /* 0x000000ffff357224 */ /* 0x000fc600078e0018 */
[----:B------:R-:W-:Y:S01]  /*1f690*/  ISETP.GT.U32.AND P5, PT, R68, R28, PT ;  /* 0x0000001c4400720c */ /* 0x000fe20003fa4070 */
[----:B------:R-:W-:-:S06]  /*1f6a0*/  @!P3 IMAD.MOV R53, RZ, RZ, -R53 ;  /* 0x000000ffff35b224 */ /* 0x000fcc00078e0a35 */
[----:B------:R-:W-:-:S05]  /*1f6b0*/  @!P6 IMAD.IADD R29, R29, 0x1, -R68 ;  /* 0x000000011d1de824 */ /* 0x000fca00078e0a44 */
[----:B------:R-:W-:Y:S01]  /*1f6c0*/  STL [R1+0x438], R29 ;  /* 0x0004381d01007387 */ /* 0x000fe20000100800 */
[----:B------:R-:W-:-:S04]  /*1f6d0*/  @!P5 IMAD.IADD R28, R28, 0x1, -R68 ;  /* 0x000000011c1cd824 */ /* 0x000fc800078e0a44 */
[----:B------:R-:W-:Y:S01]  /*1f6e0*/  IMAD.MOV.U32 R50, RZ, RZ, R28 ;  /* 0x000000ffff327224 */ /* 0x000fe200078e001c */
[----:B---3--:R-:W-:Y:S02]  /*1f6f0*/  ISETP.GT.U32.AND P3, PT, R68, R47, PT ;  /* 0x0000002f4400720c */ /* 0x008fe40003f64070 */
[----:B------:R-:W-:Y:S02]  /*1f700*/  ISETP.GE.AND P5, PT, R26, RZ, PT ;  /* 0x000000ff1a00720c */ /* 0x000fe40003fa6270 */
[----:B------:R-:W2:Y:S09]  /*1f710*/  LDL R26, [R1+0x1030] ;  /* 0x00103000011a7983 */ /* 0x000eb20000100800 */
[----:B------:R-:W-:Y:S01]  /*1f720*/  @!P3 IMAD.IADD R47, R47, 0x1, -R68 ;  /* 0x000000012f2fb824 */ /* 0x000fe200078e0a44 */
[----:B------:R-:W-:Y:S01]  /*1f730*/  ISETP.GE.AND P3, PT, R48, RZ, PT ;  /* 0x000000ff3000720c */ /* 0x000fe20003f66270 */
[----:B------:R-:W-:Y:S04]  /*1f740*/  STL [R1+0x434], R28 ;  /* 0x0004341c01007387 */ /* 0x000fe80000100800 */
[----:B------:R-:W-:Y:S08]  /*1f750*/  STL [R1+0xf48], R71 ;  /* 0x000f484701007387 */ /* 0x000ff00000100800 */
[----:B------:R-:W-:Y:S01]  /*1f760*/  @!P3 IMAD.MOV R50, RZ, RZ, -R50 ;  /* 0x000000ffff32b224 */ /* 0x000fe200078e0a32 */
[----:B------:R-:W-:-:S02]  /*1f770*/  ISETP.GE.AND P3, PT, R27, RZ, PT ;  /* 0x000000ff1b00720c */ /* 0x000fc40003f66270 */
[----:B------:R-:W3:Y:S01]  /*1f780*/  LDL R27, [R1+0x10b4] ;  /* 0x0010b400011b7983 */ /* 0x000ee20000100800 */
[----:B------:R-:W-:Y:S01]  /*1f790*/  ISETP.GE.AND P4, PT, R22, RZ, PT ;  /* 0x000000ff1600720c */ /* 0x000fe20003f86270 */
[----:B------:R-:W-:Y:S01]  /*1f7a0*/  IMAD.MOV.U32 R52, RZ, RZ, R49 ;  /* 0x000000ffff347224 */ /* 0x000fe200078e0031 */
[----:B------:R-:W-:Y:S02]  /*1f7b0*/  IABS R17, R3 ;  /* 0x0000000300117213 */ /* 0x000fe40000000000 */
[----:B------:R-:W-:-:S03]  /*1f7c0*/  ISETP.GT.U32.AND P6, PT, R68, R45, PT ;  /* 0x0000002d4400720c */ /* 0x000fc60003fc4070 */
[----:B------:R-:W-:-:S06]  /*1f7d0*/  IMAD.HI.U32 R6, R74, R17, RZ ;  /* 0x000000114a067227 */ /* 0x000fcc00078e00ff */
[----:B------:R-:W-:Y:S01]  /*1f7e0*/  @!P4 IMAD.MOV R52, RZ, RZ, -R52 ;  /* 0x000000ffff34c224 */ /* 0x000fe200078e0a34 */
[C---:B------:R-:W-:Y:S01]  /*1f7f0*/  ISETP.GT.U32.AND P4, PT, R68.reuse, R47, PT ;  /* 0x0000002f4400720c */ /* 0x040fe20003f84070 */
[----:B------:R-:W-:Y:S02]  /*1f800*/  IMAD.MOV R4, RZ, RZ, -R6 ;  /* 0x000000ffff047224 */ /* 0x000fe400078e0a06 */
[----:B------:R-:W-:Y:S02]  /*1f810*/  IMAD.MOV.U32 R51, RZ, RZ, R29 ;  /* 0x000000ffff337224 */ /* 0x000fe400078e001d */
[C---:B------:R-:W-:Y:S02]  /*1f820*/  IMAD R17, R68.reuse, R4, R17 ;  /* 0x0000000444117224 */ /* 0x040fe400078e0211 */
[----:B------:R-:W-:Y:S01]  /*1f830*/  @!P5 IMAD.MOV R51, RZ, RZ, -R51 ;  /* 0x000000ffff33d224 */ /* 0x000fe200078e0a33 */
[----:B------:R-:W-:Y:S01]  /*1f840*/  ISETP.GT.U32.AND P5, PT, R68, R44, PT ;  /* 0x0000002c4400720c */ /* 0x000fe20003fa4070 */
[----:B------:R-:W-:Y:S01]  /*1f850*/  @!P6 IMAD.IADD R45, R45, 0x1, -R68 ;  /* 0x000000012d2de824 */ /* 0x000fe200078e0a44 */
[----:B------:R-:W-:-:S03]  /*1f860*/  IABS R16, R2 ;  /* 0x0000000200107213 */ /* 0x000fc60000000000 */
[----:B------:R-:W-:Y:S01]  /*1f870*/  @!P4 IMAD.IADD R47, R47, 0x1, -R68 ;  /* 0x000000012f2fc824 */ /* 0x000fe200078e0a44 */
[----:B------:R-:W-:Y:S01]  /*1f880*/  ISETP.GT.U32.AND P4, PT, R68, R17, PT ;  /* 0x000000114400720c */ /* 0x000fe20003f84070 */
[----:B------:R-:W-:Y:S01]  /*1f890*/  IMAD.HI.U32 R7, R74, R16, RZ ;  /* 0x000000104a077227 */ /* 0x000fe200078e00ff */
[----:B------:R-:W-:-:S03]  /*1f8a0*/  ISETP.GT.U32.AND P6, PT, R68, R45, PT ;  /* 0x0000002d4400720c */ /* 0x000fc60003fc4070 */
[----:B------:R-:W-:Y:S02]  /*1f8b0*/  IMAD.MOV R5, RZ, RZ, -R7 ;  /* 0x000000ffff057224 */ /* 0x000fe400078e0a07 */
[----:B------:R-:W-:Y:S02]  /*1f8c0*/  @!P5 IMAD.IADD R44, R44, 0x1, -R68 ;  /* 0x000000012c2cd824 */ /* 0x000fe400078e0a44 */
[----:B------:R-:W-:-:S04]  /*1f8d0*/  IMAD.HI.U32 R4, R74, R15, RZ ;  /* 0x0000000f4a047227 */ /* 0x000fc800078e00ff */
[C---:B------:R-:W-:Y:S02]  /*1f8e0*/  IMAD R16, R68.reuse, R5, R16 ;  /* 0x0000000544107224 */ /* 0x040fe400078e0210 */
[----:B------:R-:W-:Y:S01]  /*1f8f0*/  @!P4 IMAD.IADD R17, R17, 0x1, -R68 ;  /* 0x000000011111c824 */ /* 0x000fe200078e0a44 */
[----:B------:R-:W-:Y:S01]  /*1f900*/  ISETP.GT.U32.AND P4, PT, R68, R44, PT ;  /* 0x0000002c4400720c */ /* 0x000fe20003f84070 */
[----:B------:R-:W-:Y:S02]  /*1f910*/  IMAD.MOV R4, RZ, RZ, -R4 ;  /* 0x000000ffff047224 */ /* 0x000fe400078e0a04 */
[----:B------:R-:W-:-:S04]  /*1f920*/  IMAD.HI.U32 R5, R74, R14, RZ ;  /* 0x0000000e4a057227 */ /* 0x000fc800078e00ff */
[----:B------:R-:W-:Y:S01]  /*1f930*/  @!P6 IMAD.IADD R45, R45, 0x1, -R68 ;  /* 0x000000012d2de824 */ /* 0x000fe200078e0a44 */
[C---:B------:R-:W-:Y:S01]  /*1f940*/  ISETP.GT.U32.AND P6, PT, R68.reuse, R16, PT ;  /* 0x000000104400720c */ /* 0x040fe20003fc4070 */
[----:B------:R-:W-:Y:S02]  /*1f950*/  IMAD R15, R68, R4, R15 ;  /* 0x00000004440f7224 */ /* 0x000fe400078e020f */
[----:B------:R-:W-:-:S04]  /*1f960*/  IMAD.MOV R4, RZ, RZ, -R5 ;  /* 0x000000ffff047224 */ /* 0x000fc800078e0a05 */
[----:B------:R-:W-:Y:S02]  /*1f970*/  IMAD R14, R68, R4, R14 ;  /* 0x00000004440e7224 */ /* 0x000fe400078e020e */
[----:B------:R-:W-:Y:S02]  /*1f980*/  @!P4 IMAD.IADD R44, R44, 0x1, -R68 ;  /* 0x000000012c2cc824 */ /* 0x000fe400078e0a44 */
[----:B------:R-:W-:Y:S01]  /*1f990*/  IMAD.HI.U32 R5, R74, R13, RZ ;  /* 0x0000000d4a057227 */ /* 0x000fe200078e00ff */
[----:B------:R-:W-:-:S03]  /*1f9a0*/  ISETP.GT.U32.AND P4, PT, R68, R14, PT ;  /* 0x0000000e4400720c */ /* 0x000fc60003f84070 */
[--C-:B------:R-:W-:Y:S01]  /*1f9b0*/  @!P6 IMAD.IADD R16, R16, 0x1, -R68.reuse ;  /* 0x000000011010e824 */ /* 0x100fe200078e0a44 */
[C---:B------:R-:W-:Y:S01]  /*1f9c0*/  ISETP.GT.U32.AND P6, PT, R68.reuse, R17, PT ;  /* 0x000000114400720c */ /* 0x040fe20003fc4070 */
[----:B------:R-:W-:Y:S02]  /*1f9d0*/  IMAD.MOV R4, RZ, RZ, -R5 ;  /* 0x000000ffff047224 */ /* 0x000fe400078e0a05 */
[----:B------:R-:W-:Y:S02]  /*1f9e0*/  IMAD.MOV.U32 R48, RZ, RZ, R45 ;  /* 0x000000ffff307224 */ /* 0x000fe400078e002d */
[----:B------:R-:W-:Y:S02]  /*1f9f0*/  IMAD R13, R68, R4, R13 ;  /* 0x00000004440d7224 */ /* 0x000fe400078e020d */
[----:B0-----:R-:W-:Y:S02]  /*1fa00*/  IMAD.MOV.U32 R49, RZ, RZ, R47 ;  /* 0x000000ffff317224 */ /* 0x001fe400078e002f */
[--C-:B------:R-:W-:Y:S01]  /*1fa10*/  @!P4 IMAD.IADD R14, R14, 0x1, -R68.reuse ;  /* 0x000000010e0ec824 */ /* 0x100fe200078e0a44 */
[C---:B------:R-:W-:Y:S01]  /*1fa20*/  ISETP.GT.U32.AND P4, PT, R68.reuse, R13, PT ;  /* 0x0000000d4400720c */ /* 0x040fe20003f84070 */
[----:B------:R-:W-:Y:S01]  /*1fa30*/  @!P3 IMAD.MOV R49, RZ, RZ, -R49 ;  /* 0x000000ffff31b224 */ /* 0x000fe200078e0a31 */
[----:B------:R-:W-:Y:S01]  /*1fa40*/  ISETP.GT.U32.AND P3, PT, R68, R16, PT ;  /* 0x000000104400720c */ /* 0x000fe20003f64070 */
[----:B------:R-:W-:-:S02]  /*1fa50*/  @!P6 IMAD.IADD R17, R17, 0x1, -R68 ;  /* 0x000000011111e824 */ /* 0x000fc400078e0a44 */
[----:B------:R-:W-:Y:S01]  /*1fa60*/  IMAD.HI.U32 R4, R74, R12, RZ ;  /* 0x0000000c4a047227 */ /* 0x000fe200078e00ff */
[----:B------:R0:W-:Y:S03]  /*1fa70*/  STL [R1+0x428], R47 ;  /* 0x0004282f01007387 */ /* 0x0001e60000100800 */
[----:B------:R-:W-:-:S04]  /*1fa80*/  IMAD.MOV R4, RZ, RZ, -R4 ;  /* 0x000000ffff047224 */ /* 0x000fc800078e0a04 */
[----:B------:R-:W-:Y:S02]  /*1fa90*/  @!P4 IMAD.IADD R13, R13, 0x1, -R68 ;  /* 0x000000010d0dc824 */ /* 0x000fe400078e0a44 */
[----:B------:R-:W-:Y:S02]  /*1faa0*/  IMAD R12, R68, R4, R12 ;  /* 0x00000004440c7224 */ /* 0x000fe400078e020c */
[----:B0-----:R-:W-:Y:S02]  /*1fab0*/  IMAD.MOV.U32 R47, RZ, RZ, R44 ;  /* 0x000000ffff2f7224 */ /* 0x001fe400078e002c */
[----:B------:R-:W-:-:S04]  /*1fac0*/  IMAD.HI.U32 R4, R74, R11, RZ ;  /* 0x0000000b4a047227 */ /* 0x000fc800078e00ff */
[----:B------:R-:W-:Y:S01]  /*1fad0*/  @!P3 IMAD.IADD R16, R16, 0x1, -R68 ;  /* 0x000000011010b824 */ /* 0x000fe200078e0a44 */
[----:B------:R-:W-:Y:S01]  /*1fae0*/  ISETP.GE.AND P3, PT, R3, RZ, PT ;  /* 0x000000ff0300720c */ /* 0x000fe20003f66270 */
[----:B------:R-:W-:Y:S01]  /*1faf0*/  IMAD.MOV R4, RZ, RZ, -R4 ;  /* 0x000000ffff047224 */ /* 0x000fe200078e0a04 */
[----:B------:R0:W-:Y:S03]  /*1fb00*/  STL [R1+0x424], R45 ;  /* 0x0004242d01007387 */ /* 0x0001e60000100800 */
[----:B------:R-:W-:Y:S01]  /*1fb10*/  IMAD R11, R68, R4, R11 ;  /* 0x00000004440b7224 */ /* 0x000fe200078e020b */
[----:B------:R-:W-:Y:S04]  /*1fb20*/  STL [R1+0xf50], R70 ;  /* 0x000f504601007387 */ /* 0x000fe80000100800 */
[----:B------:R-:W-:Y:S01]  /*1fb30*/  STL [R1+0xf64], R87 ;  /* 0x000f645701007387 */ /* 0x000fe20000100800 */
[----:B0-----:R-:W-:-:S03]  /*1fb40*/  IMAD.MOV.U32 R45, RZ, RZ, R17 ;  /* 0x000000ffff2d7224 */ /* 0x001fc600078e0011 */
[----:B------:R0:W-:Y:S01]  /*1fb50*/  STL [R1+0x418], R44 ;  /* 0x0004182c01007387 */ /* 0x0001e20000100800 */
[----:B------:R-:W-:Y:S01]  /*1fb60*/  @!P3 IMAD.MOV R45, RZ, RZ, -R45 ;  /* 0x000000ffff2db224 */ /* 0x000fe200078e0a2d */
[----:B------:R-:W-:Y:S01]  /*1fb70*/  ISETP.GT.U32.AND P3, PT, R68, R13, PT ;  /* 0x0000000d4400720c */ /* 0x000fe20003f64070 */
[----:B0-----:R-:W-:Y:S01]  /*1fb80*/  IMAD.MOV.U32 R44, RZ, RZ, R16 ;  /* 0x000000ffff2c7224 */ /* 0x001fe200078e0010 */
[----:B------:R-:W-:Y:S02]  /*1fb90*/  IABS R10, R38 ;  /* 0x00000026000a7213 */ /* 0x000fe40000000000 */
[----:B------:R-:W-:-:S09]  /*1fba0*/  IABS R9, R37 ;  /* 0x0000002500097213 */ /* 0x000fd20000000000 */
[----:B------:R-:W-:Y:S01]  /*1fbb0*/  @!P3 IMAD.IADD R13, R13, 0x1, -R68 ;  /* 0x000000010d0db824 */ /* 0x000fe200078e0a44 */
[----:B------:R-:W-:Y:S01]  /*1fbc0*/  ISETP.GE.AND P3, PT, R42, RZ, PT ;  /* 0x000000ff2a00720c */ /* 0x000fe20003f66270 */
[----:B------:R-:W-:-:S04]  /*1fbd0*/  IMAD.HI.U32 R5, R74, R10, RZ ;  /* 0x0000000a4a057227 */ /* 0x000fc800078e00ff */
[----:B------:R-:W-:-:S04]  /*1fbe0*/  IMAD.HI.U32 R4, R74, R9, RZ ;  /* 0x000000094a047227 */ /* 0x000fc800078e00ff */
[----:B------:R-:W-:Y:S02]  /*1fbf0*/  IMAD.MOV R5, RZ, RZ, -R5 ;  /* 0x000000ffff057224 */ /* 0x000fe400078e0a05 */
[----:B------:R-:W-:Y:S02]  /*1fc00*/  IMAD.MOV R6, RZ, RZ, -R4 ;  /* 0x000000ffff067224 */ /* 0x000fe400078e0a04 */
[C---:B------:R-:W-:Y:S02]  /*1fc10*/  IMAD R10, R68.reuse, R5, R10 ;  /* 0x00000005440a7224 */ /* 0x040fe400078e020a */
[----:B------:R-:W-:Y:S01]  /*1fc20*/  IMAD R9, R68, R6, R9 ;  /* 0x0000000644097224 */ /* 0x000fe200078e0209 */
[----:B------:R-:W-:-:S05]  /*1fc30*/  IABS R8, R36 ;  /* 0x0000002400087213 */ /* 0x000fca0000000000 */
[----:B------:R-:W-:-:S04]  /*1fc40*/  IMAD.HI.U32 R5, R74, R8, RZ ;  /* 0x000000084a057227 */ /* 0x000fc800078e00ff */
[----:B------:R-:W-:Y:S01]  /*1fc50*/  IMAD.MOV R5, RZ, RZ, -R5 ;  /* 0x000000ffff057224 */ /* 0x000fe200078e0a05 */
[----:B------:R-:W-:-:S03]  /*1fc60*/  IABS R7, R35 ;  /* 0x0000002300077213 */ /* 0x000fc60000000000 */
[----:B------:R-:W-:Y:S02]  /*1fc70*/  IMAD R8, R68, R5, R8 ;  /* 0x0000000544087224 */ /* 0x000fe400078e0208 */
[----:B------:R-:W-:Y:S01]  /*1fc80*/  IMAD.HI.U32 R4, R74, R7, RZ ;  /* 0x000000074a047227 */ /* 0x000fe200078e00ff */
[----:B--2---:R-:W-:-:S13]  /*1fc90*/  ISETP.GE.AND P5, PT, R26, RZ, PT ;  /* 0x000000ff1a00720c */ /* 0x004fda0003fa6270 */
[----:B------:R-:W-:Y:S01]  /*1fca0*/  @!P5 IMAD.MOV R48, RZ, RZ, -R48 ;  /* 0x000000ffff30d224 */ /* 0x000fe200078e0a30 */
[----:B------:R-:W-:Y:S02]  /*1fcb0*/  ISETP.GT.U32.AND P5, PT, R68, R15, PT ;  /* 0x0000000f4400720c */ /* 0x000fe40003fa4070 */
[----:B---3--:R-:W-:-:S11]  /*1fcc0*/  ISETP.GE.AND P6, PT, R27, RZ, PT ;  /* 0x000000ff1b00720c */ /* 0x008fd60003fc6270 */
[----:B------:R-:W-:-:S05]  /*1fcd0*/  @!P5 IMAD.IADD R15, R15, 0x1, -R68 ;  /* 0x000000010f0fd824 */ /* 0x000fca00078e0a44 */
[----:B------:R-:W-:Y:S02]  /*1fce0*/  ISETP.GT.U32.AND P4, PT, R68, R15, PT ;  /* 0x0000000f4400720c */ /* 0x000fe40003f84070 */
[----:B------:R-:W-:Y:S01]  /*1fcf0*/  ISETP.GE.AND P5, PT, R2, RZ, PT ;  /* 0x000000ff0200720c */ /* 0x000fe20003fa6270 */
[----:B------:R-:W-:Y:S01]  /*1fd00*/  @!P6 IMAD.MOV R47, RZ, RZ, -R47 ;  /* 0x000000ffff2fe224 */ /* 0x000fe200078e0a2f */
[----:B------:R-:W-:-:S09]  /*1fd10*/  ISETP.GT.U32.AND P6, PT, R68, R14, PT ;  /* 0x0000000e4400720c */ /* 0x000fd20003fc4070 */
[----:B------:R-:W-:Y:S01]  /*1fd20*/  @!P4 IMAD.IADD R15, R15, 0x1, -R68 ;  /* 0x000000010f0fc824 */ /* 0x000fe200078e0a44 */
[C---:B------:R-:W-:Y:S01]  /*1fd30*/  ISETP.GT.U32.AND P4, PT, R68.reuse, R11, PT ;  /* 0x0000000b4400720c */ /* 0x040fe20003f84070 */
[----:B------:R-:W-:Y:S01]  /*1fd40*/  @!P5 IMAD.MOV R44, RZ, RZ, -R44 ;  /* 0x000000ffff2cd224 */ /* 0x000fe200078e0a2c */
[----:B------:R-:W-:Y:S01]  /*1fd50*/  ISETP.GT.U32.AND P5, PT, R68, R12, PT ;  /* 0x0000000c4400720c */ /* 0x000fe20003fa4070 */
[----:B------:R-:W-:Y:S01]  /*1fd60*/  @!P6 IMAD.IADD R14, R14, 0x1, -R68 ;  /* 0x000000010e0ee824 */ /* 0x000fe200078e0a44 */
[----:B------:R-:W-:Y:S01]  /*1fd70*/  ISETP.GE.AND P6, PT, R43, RZ, PT ;  /* 0x000000ff2b00720c */ /* 0x000fe20003fc6270 */
[----:B------:R-:W-:-:S08]  /*1fd80*/  IMAD.MOV.U32 R43, RZ, RZ, R15 ;  /* 0x000000ffff2b7224 */ /* 0x000fd000078e000f */
[--C-:B------:R-:W-:Y:S02]  /*1fd90*/  @!P4 IMAD.IADD R11, R11, 0x1, -R68.reuse ;  /* 0x000000010b0bc824 */ /* 0x100fe400078e0a44 */
[----:B------:R-:W-:Y:S01]  /*1fda0*/  @!P5 IMAD.IADD R12, R12, 0x1, -R68 ;  /* 0x000000010c0cd824 */ /* 0x000fe200078e0a44 */
[----:B------:R-:W-:Y:S01]  /*1fdb0*/  ISETP.GE.AND P5, PT, R41, RZ, PT ;  /* 0x000000ff2900720c */ /* 0x000fe20003fa6270 */
[----:B------:R-:W-:Y:S01]  /*1fdc0*/  @!P6 IMAD.MOV R43, RZ, RZ, -R43 ;  /* 0x000000ffff2be224 */ /* 0x000fe200078e0a2b */
[C---:B------:R-:W-:Y:S01]  /*1fdd0*/  ISETP.GT.U32.AND P6, PT, R68.reuse, R11, PT ;  /* 0x0000000b4400720c */ /* 0x040fe20003fc4070 */
[----:B------:R-:W-:Y:S01]  /*1fde0*/  IMAD.MOV.U32 R42, RZ, RZ, R14 ;  /* 0x000000ffff2a7224 */ /* 0x000fe200078e000e */
[C---:B------:R-:W-:Y:S01]  /*1fdf0*/  ISETP.GT.U32.AND P4, PT, R68.reuse, R12, PT ;  /* 0x0000000c4400720c */ /* 0x040fe20003f84070 */
[----:B------:R-:W-:Y:S02]  /*1fe00*/  IMAD.MOV.U32 R41, RZ, RZ, R13 ;  /* 0x000000ffff297224 */ /* 0x000fe400078e000d */
[----:B------:R-:W-:Y:S01]  /*1fe10*/  @!P3 IMAD.MOV R42, RZ, RZ, -R42 ;  /* 0x000000ffff2ab224 */ /* 0x000fe200078e0a2a */
[----:B------:R-:W-:-:S05]  /*1fe20*/  ISETP.GT.U32.AND P3, PT, R68, R10, PT ;  /* 0x0000000a4400720c */ /* 0x000fca0003f64070 */
[----:B------:R-:W-:Y:S01]  /*1fe30*/  @!P5 IMAD.MOV R41, RZ, RZ, -R41 ;  /* 0x000000ffff29d224 */ /* 0x000fe200078e0a29 */
[----:B------:R-:W-:Y:S01]  /*1fe40*/  ISETP.GE.AND P5, PT, R40, RZ, PT ;  /* 0x000000ff2800720c */ /* 0x000fe20003fa6270 */
[--C-:B------:R-:W-:Y:S01]  /*1fe50*/  @!P6 IMAD.IADD R11, R11, 0x1, -R68.reuse ;  /* 0x000000010b0be824 */ /* 0x100fe200078e0a44 */
[----:B------:R-:W-:Y:S01]  /*1fe60*/  ISETP.GT.U32.AND P6, PT, R68, R9, PT ;  /* 0x000000094400720c */ /* 0x000fe20003fc4070 */
[----:B------:R-:W-:-:S04]  /*1fe70*/  @!P4 IMAD.IADD R12, R12, 0x1, -R68 ;  /* 0x000000010c0cc824 */ /* 0x000fc800078e0a44 */
[----:B------:R-:W-:Y:S02]  /*1fe80*/  @!P3 IMAD.IADD R10, R10, 0x1, -R68 ;  /* 0x000000010a0ab824 */ /* 0x000fe400078e0a44 */
[----:B------:R-:W-:-:S06]  /*1fe90*/  IMAD.MOV.U32 R40, RZ, RZ, R12 ;  /* 0x000000ffff287224 */ /* 0x000fcc00078e000c */
[----:B------:R-:W-:Y:S01]  /*1fea0*/  @!P6 IMAD.IADD R9, R9, 0x1, -R68 ;  /* 0x000000010909e824 */ /* 0x000fe200078e0a44 */
[C---:B------:R-:W-:Y:S01]  /*1feb0*/  ISETP.GT.U32.AND P3, PT, R68.reuse, R10, PT ;  /* 0x0000000a4400720c */ /* 0x040fe20003f64070 */
[----:B------:R-:W-:Y:S01]  /*1fec0*/  @!P5 IMAD.MOV R40, RZ, RZ, -R40 ;  /* 0x000000ffff28d224 */ /* 0x000fe200078e0a28 */
[C---:B------:R-:W-:Y:S02]  /*1fed0*/  ISETP.GT.U32.AND P5, PT, R68.reuse, R8, PT ;  /* 0x000000084400720c */ /* 0x040fe40003fa4070 */
[C---:B------:R-:W-:Y:S01]  /*1fee0*/  ISETP.GT.U32.AND P6, PT, R68.reuse, R9, PT ;  /* 0x000000094400720c */ /* 0x040fe20003fc4070 */
[----:B------:R-:W-:Y:S01]  /*1fef0*/  IMAD.MOV R4, RZ, RZ, -R4 ;  /* 0x000000ffff047224 */ /* 0x000fe200078e0a04 */
[----:B------:R-:W-:Y:S02]  /*1ff00*/  ISETP.GE.AND P4, PT, R39, RZ, PT ;  /* 0x000000ff2700720c */ /* 0x000fe40003f86270 */
[----:B------:R-:W-:Y:S01]  /*1ff10*/  IABS R6, R34 ;  /* 0x0000002200067213 */ /* 0x000fe20000000000 */
[----:B------:R-:W-:Y:S01]  /*1ff20*/  IMAD R7, R68, R4, R7 ;  /* 0x0000000444077224 */ /* 0x000fe200078e0207 */
[----:B------:R-:W-:Y:S01]  /*1ff30*/  IABS R5, R33 ;  /* 0x0000002100057213 */ /* 0x000fe20000000000 */
[----:B------:R-:W-:-:S02]  /*1ff40*/  IMAD.MOV.U32 R39, RZ, RZ, R11 ;  /* 0x000000ffff277224 */ /* 0x000fc400078e000b */
[--C-:B------:R-:W-:Y:S01]  /*1ff50*/  @!P3 IMAD.IADD R10, R10, 0x1, -R68.reuse ;  /* 0x000000010a0ab824 */ /* 0x100fe200078e0a44 */
[----:B------:R-:W-:Y:S01]  /*1ff60*/  ISETP.GT.U32.AND P3, PT, R68, R7, PT ;  /* 0x000000074400720c */ /* 0x000fe20003f64070 */
[--C-:B------:R-:W-:Y:S02]  /*1ff70*/  @!P5 IMAD.IADD R8, R8, 0x1, -R68.reuse ;  /* 0x000000010808d824 */ /* 0x100fe400078e0a44 */
[----:B------:R-:W-:Y:S01]  /*1ff80*/  @!P6 IMAD.IADD R9, R9, 0x1, -R68 ;  /* 0x000000010909e824 */ /* 0x000fe200078e0a44 */
[----:B------:R-:W-:Y:S01]  /*1ff90*/  ISETP.GE.AND P6, PT, R38, RZ, PT ;  /* 0x000000ff2600720c */ /* 0x000fe20003fc6270 */
[----:B------:R-:W-:-:S04]  /*1ffa0*/  IMAD.HI.U32 R18, R74, R6, RZ ;  /* 0x000000064a127227 */ /* 0x000fc800078e00ff */
[----:B------:R-:W-:Y:S01]  /*1ffb0*/  @!P4 IMAD.MOV R39, RZ, RZ, -R39 ;  /* 0x000000ffff27c224 */ /* 0x000fe200078e0a27 */
[----:B------:R-:W-:Y:S01]  /*1ffc0*/  ISETP.GT.U32.AND P4, PT, R68, R8, PT ;  /* 0x000000084400720c */ /* 0x000fe20003f84070 */
[----:B------:R-:W-:-:S04]  /*1ffd0*/  IMAD.HI.U32 R19, R74, R5, RZ ;  /* 0x000000054a137227 */ /* 0x000fc800078e00ff */
[----:B------:R-:W-:Y:S02]  /*1ffe0*/  IMAD.MOV R20, RZ, RZ, -R18 ;  /* 0x000000ffff147224 */ /* 0x000fe400078e0a12 */
[----:B------:R-:W-:Y:S02]  /*1fff0*/  IMAD.MOV R19, RZ, RZ, -R19 ;  /* 0x000000ffff137224 */ /* 0x000fe400078e0a13 */
[C---:B------:R-:W-:Y:S02]  /*20000*/  IMAD R6, R68.reuse, R20, R6 ;  /* 0x0000001444067224 */ /* 0x040fe400078e0206 */
[----:B------:R-:W-:Y:S01]  /*20010*/  IMAD.MOV.U32 R38, RZ, RZ, R10 ;  /* 0x000000ffff267224 */ /* 0x000fe200078e000a */
[----:B------:R-:W-:Y:S01]  /*20020*/  IABS R4, R32 ;  /* 0x0000002000047213 */ /* 0x000fe20000000000 */
[----:B------:R-:W-:Y:S02]  /*20030*/  IMAD R5, R68, R19, R5 ;  /* 0x0000001344057224 */ /* 0x000fe400078e0205 */
[----:B------:R-:W-:-:S02]  /*20040*/  @!P3 IMAD.IADD R7, R7, 0x1, -R68 ;  /* 0x000000010707b824 */ /* 0x000fc400078e0a44 */
[----:B------:R-:W-:Y:S01]  /*20050*/  @!P6 IMAD.MOV R38, RZ, RZ, -R38 ;  /* 0x000000ffff26e224 */ /* 0x000fe200078e0a26 */
[----:B------:R-:W-:Y:S01]  /*20060*/  ISETP.GT.U32.AND P6, PT, R68, R6, PT ;  /* 0x000000064400720c */ /* 0x000fe20003fc4070 */
[----:B------:R-:W-:Y:S01]  /*20070*/  @!P4 IMAD.IADD R8, R8, 0x1, -R68 ;  /* 0x000000010808c824 */ /* 0x000fe200078e0a44 */
[----:B------:R-:W-:Y:S01]  /*20080*/  ISETP.GT.U32.AND P3, PT, R68, R7, PT ;  /* 0x000000074400720c */ /* 0x000fe20003f64070 */
[----:B------:R-:W-:Y:S01]  /*20090*/  IMAD.HI.U32 R18, R74, R4, RZ ;  /* 0x000000044a127227 */ /* 0x000fe200078e00ff */
[----:B------:R-:W-:-:S03]  /*200a0*/  ISETP.GT.U32.AND P4, PT, R68, R5, PT ;  /* 0x000000054400720c */ /* 0x000fc60003f84070 */
[----:B------:R-:W-:Y:S01]  /*200b0*/  IMAD.MOV R18, RZ, RZ, -R18 ;  /* 0x000000ffff127224 */ /* 0x000fe200078e0a12 */
[----:B------:R-:W-:-:S03]  /*200c0*/  IABS R20, R78 ;  /* 0x0000004e00147213 */ /* 0x000fc60000000000 */
[----:B------:R-:W-:Y:S02]  /*200d0*/  IMAD R4, R68, R18, R4 ;  /* 0x0000001244047224 */ /* 0x000fe400078e0204 */
[--C-:B------:R-:W-:Y:S02]  /*200e0*/  @!P6 IMAD.IADD R6, R6, 0x1, -R68.reuse ;  /* 0x000000010606e824 */ /* 0x100fe400078e0a44 */
[--C-:B------:R-:W-:Y:S01]  /*200f0*/  @!P3 IMAD.IADD R7, R7, 0x1, -R68.reuse ;  /* 0x000000010707b824 */ /* 0x100fe200078e0a44 */
[C---:B------:R-:W-:Y:S01]  /*20100*/  ISETP.GT.U32.AND P3, PT, R68.reuse, R4, PT ;  /* 0x000000044400720c */ /* 0x040fe20003f64070 */
[----:B------:R-:W-:Y:S01]  /*20110*/  @!P4 IMAD.IADD R5, R5, 0x1, -R68 ;  /* 0x000000010505c824 */ /* 0x000fe200078e0a44 */
[----:B------:R-:W-:Y:S01]  /*20120*/  ISETP.GT.U32.AND P4, PT, R68, R6, PT ;  /* 0x000000064400720c */ /* 0x000fe20003f84070 */
[C---:B------:R-:W-:Y:S01]  /*20130*/  IMAD.HI.U32 R19, R74.reuse, R20, RZ ;  /* 0x000000144a137227 */ /* 0x040fe200078e00ff */
[----:B------:R-:W-:Y:S02]  /*20140*/  IABS R21, R88 ;  /* 0x0000005800157213 */ /* 0x000fe40000000000 */
[----:B------:R-:W-:Y:S01]  /*20150*/  ISETP.GE.AND P5, PT, R37, RZ, PT ;  /* 0x000000ff2500720c */ /* 0x000fe20003fa6270 */
[----:B------:R-:W-:Y:S01]  /*20160*/  IMAD.MOV R19, RZ, RZ, -R19 ;  /* 0x000000ffff137224 */ /* 0x000fe200078e0a13 */
[----:B------:R-:W-:Y:S01]  /*20170*/  ISETP.GE.AND P6, PT, R35, RZ, PT ;  /* 0x000000ff2300720c */ /* 0x000fe20003fc6270 */
[----:B------:R-:W-:-:S04]  /*20180*/  IMAD.HI.U32 R18, R74, R21, RZ ;  /* 0x000000154a127227 */ /* 0x000fc800078e00ff */
[----:B------:R-:W-:Y:S01]  /*20190*/  IMAD R20, R68, R19, R20 ;  /* 0x0000001344147224 */ /* 0x000fe200078e0214 */
[----:B------:R-:W-:Y:S01]  /*201a0*/  IABS R19, R77 ;  /* 0x0000004d00137213 */ /* 0x000fe20000000000 */
[--C-:B------:R-:W-:Y:S01]  /*201b0*/  @!P3 IMAD.IADD R4, R4, 0x1, -R68.reuse ;  /* 0x000000010404b824 */ /* 0x100fe200078e0a44 */
[----:B------:R-:W-:Y:S01]  /*201c0*/  ISETP.GT.U32.AND P3, PT, R68, R5, PT ;  /* 0x000000054400720c */ /* 0x000fe20003f64070 */
[----:B------:R-:W-:Y:S01]  /*201d0*/  @!P4 IMAD.IADD R6, R6, 0x1, -R68 ;  /* 0x000000010606c824 */ /* 0x000fe200078e0a44 */
[----:B------:R-:W-:Y:S01]  /*201e0*/  ISETP.GT.U32.AND P4, PT, R68, R20, PT ;  /* 0x000000144400720c */ /* 0x000fe20003f84070 */
[----:B------:R-:W-:Y:S02]  /*201f0*/  IMAD.MOV R18, RZ, RZ, -R18 ;  /* 0x000000ffff127224 */ /* 0x000fe400078e0a12 */
[----:B------:R-:W-:-:S04]  /*20200*/  IMAD.HI.U32 R22, R74, R19, RZ ;  /* 0x000000134a167227 */ /* 0x000fc800078e00ff */
[----:B------:R-:W-:Y:S02]  /*20210*/  IMAD.MOV.U32 R37, RZ, RZ, R9 ;  /* 0x000000ffff257224 */ /* 0x000fe400078e0009 */
[----:B------:R-:W-:Y:S02]  /*20220*/  IMAD R21, R68, R18, R21 ;  /* 0x0000001244157224 */ /* 0x000fe400078e0215 */
[----:B------:R-:W-:Y:S02]  /*20230*/  IMAD.MOV R25, RZ, RZ, -R22 ;  /* 0x000000ffff197224 */ /* 0x000fe400078e0a16 */
[----:B------:R-:W-:Y:S01]  /*20240*/  @!P5 IMAD.MOV R37, RZ, RZ, -R37 ;  /* 0x000000ffff25d224 */ /* 0x000fe200078e0a25 */
[----:B------:R-:W-:Y:S01]  /*20250*/  ISETP.GE.AND P5, PT, R36, RZ, PT ;  /* 0x000000ff2400720c */ /* 0x000fe20003fa6270 */
[----:B------:R-:W-:Y:S02]  /*20260*/  IMAD.MOV.U32 R35, RZ, RZ, R7 ;  /* 0x000000ffff237224 */ /* 0x000fe400078e0007 */
[----:B------:R-:W-:-:S02]  /*20270*/  IMAD R19, R68, R25, R19 ;  /* 0x0000001944137224 */ /* 0x000fc400078e0213 */
[----:B------:R-:W-:Y:S01]  /*20280*/  @!P6 IMAD.MOV R35, RZ, RZ, -R35 ;  /* 0x000000ffff23e224 */ /* 0x000fe200078e0a23 */
[----:B------:R-:W-:Y:S01]  /*20290*/  ISETP.GT.U32.AND P6, PT, R68, R21, PT ;  /* 0x000000154400720c */ /* 0x000fe20003fc4070 */
[--C-:B------:R-:W-:Y:S01]  /*202a0*/  @!P3 IMAD.IADD R5, R5, 0x1, -R68.reuse ;  /* 0x000000010505b824 */ /* 0x100fe200078e0a44 */
[----:B------:R-:W-:Y:S01]  /*202b0*/  ISETP.GE.AND P3, PT, R34, RZ, PT ;  /* 0x000000ff2200720c */ /* 0x000fe20003f66270 */
[----:B------:R-:W-:Y:S01]  /*202c0*/  @!P4 IMAD.IADD R20, R20, 0x1, -R68 ;  /* 0x000000011414c824 */ /* 0x000fe200078e0a44 */
[----:B------:R-:W-:Y:S01]  /*202d0*/  ISETP.GT.U32.AND P4, PT, R68, R19, PT ;  /* 0x000000134400720c */ /* 0x000fe20003f84070 */
[----:B------:R-:W-:-:S04]  /*202e0*/  IMAD.MOV.U32 R36, RZ, RZ, R8 ;  /* 0x000000ffff247224 */ /* 0x000fc800078e0008 */
[----:B------:R-:W-:Y:S01]  /*202f0*/  @!P5 IMAD.MOV R36, RZ, RZ, -R36 ;  /* 0x000000ffff24d224 */ /* 0x000fe200078e0a24 */
[----:B------:R-:W-:Y:S01]  /*20300*/  ISETP.GT.U32.AND P5, PT, R68, R4, PT ;  /* 0x000000044400720c */ /* 0x000fe20003fa4070 */
[----:B------:R-:W-:Y:S01]  /*20310*/  IMAD.MOV.U32 R34, RZ, RZ, R6 ;  /* 0x000000ffff227224 */ /* 0x000fe200078e0006 */
[----:B------:R-:W-:Y:S01]  /*20320*/  IABS R18, R76 ;  /* 0x0000004c00127213 */ /* 0x000fe20000000000 */
[----:B------:R-:W-:Y:S01]  /*20330*/  @!P6 IMAD.IADD R21, R21, 0x1, -R68 ;  /* 0x000000011515e824 */ /* 0x000fe200078e0a44 */
[----:B------:R-:W-:Y:S01]  /*20340*/  IABS R23, R75 ;  /* 0x0000004b00177213 */ /* 0x000fe20000000000 */
[----:B------:R-:W-:Y:S01]  /*20350*/  @!P3 IMAD.MOV R34, RZ, RZ, -R34 ;  /* 0x000000ffff22b224 */ /* 0x000fe200078e0a22 */
[----:B------:R-:W-:Y:S01]  /*20360*/  ISETP.GE.AND P6, PT, R32, RZ, PT ;  /* 0x000000ff2000720c */ /* 0x000fe20003fc6270 */
[----:B------:R-:W-:Y:S01]  /*20370*/  @!P4 IMAD.IADD R19, R19, 0x1, -R68 ;  /* 0x000000011313c824 */ /* 0x000fe200078e0a44 */
[----:B------:R-:W-:Y:S01]  /*20380*/  ISETP.GT.U32.AND P3, PT, R68, R21, PT ;  /* 0x000000154400720c */ /* 0x000fe20003f64070 */
[----:B------:R-:W-:-:S04]  /*20390*/  IMAD.HI.U32 R24, R74, R18, RZ ;  /* 0x000000124a187227 */ /* 0x000fc800078e00ff */
[----:B------:R-:W-:Y:S01]  /*203a0*/  IMAD.HI.U32 R22, R74, R23, RZ ;  /* 0x000000174a167227 */ /* 0x000fe200078e00ff */
[----:B------:R-:W-:-:S03]  /*203b0*/  ISETP.GT.U32.AND P4, PT, R68, R19, PT ;  /* 0x000000134400720c */ /* 0x000fc60003f84070 */
[----:B------:R-:W-:Y:S02]  /*203c0*/  IMAD.MOV R24, RZ, RZ, -R24 ;  /* 0x000000ffff187224 */ /* 0x000fe400078e0a18 */
[----:B------:R-:W-:Y:S02]  /*203d0*/  IMAD.MOV R22, RZ, RZ, -R22 ;  /* 0x000000ffff167224 */ /* 0x000fe400078e0a16 */
[----:B------:R-:W-:Y:S02]  /*203e0*/  @!P5 IMAD.IADD R4, R4, 0x1, -R68 ;  /* 0x000000010404d824 */ /* 0x000fe400078e0a44 */
[C---:B------:R-:W-:Y:S02]  /*203f0*/  IMAD R18, R68.reuse, R24, R18 ;  /* 0x0000001844127224 */ /* 0x040fe400078e0212 */
[C---:B------:R-:W-:Y:S02]  /*20400*/  IMAD R23, R68.reuse, R22, R23 ;  /* 0x0000001644177224 */ /* 0x040fe400078e0217 */
[----:B------:R-:W-:Y:S01]  /*20410*/  IMAD.MOV.U32 R32, RZ, RZ, R4 ;  /* 0x000000ffff207224 */ /* 0x000fe200078e0004 */
[----:B------:R-:W-:Y:S01]  /*20420*/  ISETP.GE.AND P5, PT, R33, RZ, PT ;  /* 0x000000ff2100720c */ /* 0x000fe20003fa6270 */
[----:B------:R-:W-:Y:S01]  /*20430*/  @!P3 IMAD.IADD R21, R21, 0x1, -R68 ;  /* 0x000000011515b824 */ /* 0x000fe200078e0a44 */
[C---:B------:R-:W-:Y:S01]  /*20440*/  ISETP.GT.U32.AND P3, PT, R68.reuse, R23, PT ;  /* 0x000000174400720c */ /* 0x040fe20003f64070 */
[----:B------:R-:W-:Y:S01]  /*20450*/  @!P6 IMAD.MOV R32, RZ, RZ, -R32 ;  /* 0x000000ffff20e224 */ /* 0x000fe200078e0a20 */
[----:B------:R-:W-:Y:S01]  /*20460*/  ISETP.GT.U32.AND P6, PT, R68, R18, PT ;  /* 0x000000124400720c */ /* 0x000fe20003fc4070 */
[----:B------:R-:W-:Y:S01]  /*20470*/  @!P4 IMAD.IADD R19, R19, 0x1, -R68 ;  /* 0x000000011313c824 */ /* 0x000fe200078e0a44 */
[----:B------:R-:W-:Y:S01]  /*20480*/  ISETP.GE.AND P4, PT, R88, RZ, PT ;  /* 0x000000ff5800720c */ /* 0x000fe20003f86270 */
[----:B------:R-:W-:Y:S01]  /*20490*/  IMAD.MOV.U32 R33, RZ, RZ, R5 ;  /* 0x000000ffff217224 */ /* 0x000fe200078e0005 */
[----:B------:R-:W-:-:S02]  /*204a0*/  IABS R22, R71 ;  /* 0x0000004700167213 */ /* 0x000fc40000000000 */
[----:B------:R-:W-:Y:S02]  /*204b0*/  IABS R29, R70 ;  /* 0x00000046001d7213 */ /* 0x000fe40000000000 */
[----:B------:R-:W-:Y:S01]  /*204c0*/  IABS R28, R87 ;  /* 0x00000057001c7213 */ /* 0x000fe20000000000 */
[----:B------:R-:W-:Y:S01]  /*204d0*/  @!P5 IMAD.MOV R33, RZ, RZ, -R33 ;  /* 0x000000ffff21d224 */ /* 0x000fe200078e0a21 */
[----:B------:R-:W-:Y:S01]  /*204e0*/  ISETP.GT.U32.AND P5, PT, R68, R20, PT ;  /* 0x000000144400720c */ /* 0x000fe20003fa4070 */
[--C-:B------:R-:W-:Y:S01]  /*204f0*/  @!P3 IMAD.IADD R23, R23, 0x1, -R68.reuse ;  /* 0x000000011717b824 */ /* 0x100fe200078e0a44 */
[----:B------:R-:W-:Y:S01]  /*20500*/  ISETP.GE.AND P3, PT, R77, RZ, PT ;  /* 0x000000ff4d00720c */ /* 0x000fe20003f66270 */
[----:B------:R-:W-:Y:S02]  /*20510*/  @!P6 IMAD.IADD R18, R18, 0x1, -R68 ;  /* 0x000000011212e824 */ /* 0x000fe400078e0a44 */
[----:B------:R-:W-:-:S04]  /*20520*/  IMAD.HI.U32 R24, R74, R22, RZ ;  /* 0x000000164a187227 */ /* 0x000fc800078e00ff */
[----:B------:R-:W-:-:S04]  /*20530*/  IMAD.HI.U32 R25, R74, R29, RZ ;  /* 0x0000001d4a197227 */ /* 0x000fc800078e00ff */
[----:B------:R-:W-:Y:S01]  /*20540*/  @!P4 IMAD.MOV R21, RZ, RZ, -R21 ;  /* 0x000000ffff15c224 */ /* 0x000fe200078e0a15 */
[----:B------:R-:W-:Y:S01]  /*20550*/  ISETP.GT.U32.AND P4, PT, R68, R18, PT ;  /* 0x000000124400720c */ /* 0x000fe20003f84070 */
[----:B------:R-:W-:Y:S02]  /*20560*/  IMAD.MOV R26, RZ, RZ, -R24 ;  /* 0x000000ffff1a7224 */ /* 0x000fe400078e0a18 */
[----:B------:R-:W-:Y:S02]  /*20570*/  IMAD.MOV R25, RZ, RZ, -R25 ;  /* 0x000000ffff197224 */ /* 0x000fe400078e0a19 */
[----:B------:R-:W-:Y:S01]  /*20580*/  IMAD.HI.U32 R24, R74, R28, RZ ;  /* 0x0000001c4a187227 */ /* 0x000fe200078e00ff */
[----:B------:R-:W-:-:S03]  /*20590*/  ISETP.GE.AND P6, PT, R78, RZ, PT ;  /* 0x000000ff4e00720c */ /* 0x000fc60003fc6270 */
[----:B------:R-:W-:Y:S02]  /*205a0*/  IMAD.MOV R24, RZ, RZ, -R24 ;  /* 0x000000ffff187224 */ /* 0x000fe400078e0a18 */
[C---:B------:R-:W-:Y:S02]  /*205b0*/  IMAD R22, R68.reuse, R26, R22 ;  /* 0x0000001a44167224 */ /* 0x040fe400078e0216 */
[C---:B------:R-:W-:Y:S02]  /*205c0*/  IMAD R29, R68.reuse, R25, R29 ;  /* 0x00000019441d7224 */ /* 0x040fe400078e021d */
[----:B------:R-:W-:Y:S02]  /*205d0*/  IMAD R28, R68, R24, R28 ;  /* 0x00000018441c7224 */ /* 0x000fe400078e021c */
[----:B------:R-:W-:Y:S02]  /*205e0*/  VIADD R3, R0, 0xb7 ;  /* 0x000000b700037836 */ /* 0x000fe40000000000 */
[--C-:B------:R-:W-:Y:S01]  /*205f0*/  @!P5 IMAD.IADD R20, R20, 0x1, -R68.reuse ;  /* 0x000000011414d824 */ /* 0x100fe200078e0a44 */
[C---:B------:R-:W-:Y:S01]  /*20600*/  ISETP.GT.U32.AND P5, PT, R68.reuse, R22, PT ;  /* 0x000000164400720c */ /* 0x040fe20003fa4070 */
[----:B------:R-:W-:Y:S01]  /*20610*/  @!P3 IMAD.MOV R19, RZ, RZ, -R19 ;  /* 0x000000ffff13b224 */ /* 0x000fe200078e0a13 */
[----:B------:R-:W-:Y:S01]  /*20620*/  ISETP.GT.U32.AND P3, PT, R68, R29, PT ;  /* 0x0000001d4400720c */ /* 0x000fe20003f64070 */
[----:B------:R-:W-:Y:S01]  /*20630*/  @!P4 IMAD.IADD R18, R18, 0x1, -R68 ;  /* 0x000000011212c824 */ /* 0x000fe200078e0a44 */
[----:B------:R-:W-:-:S02]  /*20640*/  IABS R27, R3 ;  /* 0x00000003001b7213 */ /* 0x000fc40000000000 */
[C---:B------:R-:W-:Y:S01]  /*20650*/  ISETP.GT.U32.AND P4, PT, R68.reuse, R28, PT ;  /* 0x0000001c4400720c */ /* 0x040fe20003f84070 */
[----:B------:R-:W-:Y:S01]  /*20660*/  @!P6 IMAD.MOV R20, RZ, RZ, -R20 ;  /* 0x000000ffff14e224 */ /* 0x000fe200078e0a14 */
[----:B------:R-:W-:Y:S01]  /*20670*/  ISETP.GT.U32.AND P6, PT, R68, R23, PT ;  /* 0x000000174400720c */ /* 0x000fe20003fc4070 */
[----:B------:R-:W-:Y:S02]  /*20680*/  VIADD R2, R0, 0xbe ;  /* 0x000000be00027836 */ /* 0x000fe40000000000 */
[----:B------:R-:W-:Y:S01]  /*20690*/  IMAD.HI.U32 R17, R74, R27, RZ ;  /* 0x0000001b4a117227 */ /* 0x000fe200078e00ff */
[----:B------:R-:W-:Y:S02]  /*206a0*/  IABS R25, R86 ;  /* 0x0000005600197213 */ /* 0x000fe40000000000 */
[----:B------:R-:W-:Y:S01]  /*206b0*/  IABS R26, R2 ;  /* 0x00000002001a7213 */ /* 0x000fe20000000000 */
[----:B------:R-:W-:Y:S02]  /*206c0*/  IMAD.MOV R17, RZ, RZ, -R17 ;  /* 0x000000ffff117224 */ /* 0x000fe400078e0a11 */
[----:B------:R-:W-:-:S02]  /*206d0*/  @!P5 IMAD.IADD R22, R22, 0x1, -R68 ;  /* 0x000000011616d824 */ /* 0x000fc400078e0a44 */
[--C-:B------:R-:W-:Y:S02]  /*206e0*/  @!P3 IMAD.IADD R29, R29, 0x1, -R68.reuse ;  /* 0x000000011d1db824 */ /* 0x100fe400078e0a44 */
[C---:B------:R-:W-:Y:S01]  /*206f0*/  IMAD R27, R68.reuse, R17, R27 ;  /* 0x00000011441b7224 */ /* 0x040fe200078e021b */
[----:B------:R-:W-:Y:S01]  /*20700*/  ISETP.GT.U32.AND P5, PT, R68, R22, PT ;  /* 0x000000164400720c */ /* 0x000fe20003fa4070 */
[----:B------:R-:W-:Y:S01]  /*20710*/  @!P4 IMAD.IADD R28, R28, 0x1, -R68 ;  /* 0x000000011c1cc824 */ /* 0x000fe200078e0a44 */
[----:B------:R-:W-:Y:S01]  /*20720*/  ISETP.GT.U32.AND P4, PT, R68, R29, PT ;  /* 0x0000001d4400720c */ /* 0x000fe20003f84070 */
[----:B------:R-:W-:-:S04]  /*20730*/  IMAD.HI.U32 R16, R74, R26, RZ ;  /* 0x0000001a4a107227 */ /* 0x000fc800078e00ff */
[----:B------:R-:W-:-:S04]  /*20740*/  IMAD.HI.U32 R13, R74, R25, RZ ;  /* 0x000000194a0d7227 */ /* 0x000fc800078e00ff */
[----:B------:R-:W-:Y:S01]  /*20750*/  @!P6 IMAD.IADD R23, R23, 0x1, -R68 ;  /* 0x000000011717e824 */ /* 0x000fe200078e0a44 */
[C---:B------:R-:W-:Y:S01]  /*20760*/  ISETP.GT.U32.AND P6, PT, R68.reuse, R27, PT ;  /* 0x0000001b4400720c */ /* 0x040fe20003fc4070 */
[----:B------:R-:W-:Y:S02]  /*20770*/  IMAD.MOV R16, RZ, RZ, -R16 ;  /* 0x000000ffff107224 */ /* 0x000fe400078e0a10 */
[----:B------:R-:W-:Y:S01]  /*20780*/  IMAD.MOV R14, RZ, RZ, -R13 ;  /* 0x000000ffff0e7224 */ /* 0x000fe200078e0a0d */
[----:B------:R-:W-:Y:S01]  /*20790*/  IABS R17, R85 ;  /* 0x0000005500117213 */ /* 0x000fe20000000000 */
[C---:B------:R-:W-:Y:S02]  /*207a0*/  IMAD R26, R68.reuse, R16, R26 ;  /* 0x00000010441a7224 */ /* 0x040fe400078e021a */
[----:B------:R-:W-:Y:S01]  /*207b0*/  IMAD R25, R68, R14, R25 ;  /* 0x0000000e44197224 */ /* 0x000fe200078e0219 */
[----:B------:R-:W-:Y:S01]  /*207c0*/  ISETP.GE.AND P3, PT, R76, RZ, PT ;  /* 0x000000ff4c00720c */ /* 0x000fe20003f66270 */
[--C-:B------:R-:W-:Y:S01]  /*207d0*/  @!P5 IMAD.IADD R22, R22, 0x1, -R68.reuse ;  /* 0x000000011616d824 */ /* 0x100fe200078e0a44 */
[----:B------:R-:W-:Y:S01]  /*207e0*/  IABS R24, R84 ;  /* 0x0000005400187213 */ /* 0x000fe20000000000 */
[----:B------:R-:W-:Y:S01]  /*207f0*/  @!P4 IMAD.IADD R29, R29, 0x1, -R68 ;  /* 0x000000011d1dc824 */ /* 0x000fe200078e0a44 */
[----:B------:R-:W-:Y:S01]  /*20800*/  ISETP.GT.U32.AND P5, PT, R68, R26, PT ;  /* 0x0000001a4400720c */ /* 0x000fe20003fa4070 */
[----:B------:R-:W-:Y:S01]  /*20810*/  IMAD.HI.U32 R12, R74, R17, RZ ;  /* 0x000000114a0c7227 */ /* 0x000fe200078e00ff */
[----:B------:R-:W-:-:S03]  /*20820*/  ISETP.GT.U32.AND P4, PT, R68, R25, PT ;  /* 0x000000194400720c */ /* 0x000fc60003f84070 */
[----:B------:R-:W-:Y:S01]  /*20830*/  @!P6 IMAD.IADD R27, R27, 0x1, -R68 ;  /* 0x000000011b1be824 */ /* 0x000fe200078e0a44 */
[----:B------:R-:W-:Y:S01]  /*20840*/  ISETP.GT.U32.AND P6, PT, R68, R28, PT ;  /* 0x0000001c4400720c */ /* 0x000fe20003fc4070 */
[----:B------:R-:W-:-:S04]  /*20850*/  IMAD.HI.U32 R13, R74, R24, RZ ;  /* 0x000000184a0d7227 */ /* 0x000fc800078e00ff */
[----:B------:R-:W-:Y:S02]  /*20860*/  IMAD.MOV R12, RZ, RZ, -R12 ;  /* 0x000000ffff0c7224 */ /* 0x000fe400078e0a0c */
[----:B------:R-:W-:Y:S02]  /*20870*/  IMAD.MOV R13, RZ, RZ, -R13 ;  /* 0x000000ffff0d7224 */ /* 0x000fe400078e0a0d */
[C---:B------:R-:W-:Y:S02]  /*20880*/  IMAD R17, R68.reuse, R12, R17 ;  /* 0x0000000c44117224 */ /* 0x040fe400078e0211 */
[----:B------:R-:W-:Y:S01]  /*20890*/  @!P3 IMAD.MOV R18, RZ, RZ, -R18 ;  /* 0x000000ffff12b224 */ /* 0x000fe200078e0a12 */
[C---:B------:R-:W-:Y:S01]  /*208a0*/  ISETP.GT.U32.AND P3, PT, R68.reuse, R27, PT ;  /* 0x0000001b4400720c */ /* 0x040fe20003f64070 */
[----:B------:R-:W-:Y:S01]  /*208b0*/  IMAD R24, R68, R13, R24 ;  /* 0x0000000d44187224 */ /* 0x000fe200078e0218 */
[----:B------:R-:W-:Y:S01]  /*208c0*/  IABS R16, R83 ;  /* 0x0000005300107213 */ /* 0x000fe20000000000 */
[----:B------:R-:W-:-:S02]  /*208d0*/  @!P5 IMAD.IADD R26, R26, 0x1, -R68 ;  /* 0x000000011a1ad824 */ /* 0x000fc400078e0a44 */
[--C-:B------:R-:W-:Y:S01]  /*208e0*/  @!P4 IMAD.IADD R25, R25, 0x1, -R68.reuse ;  /* 0x000000011919c824 */ /* 0x100fe200078e0a44 */
[----:B------:R-:W-:Y:S01]  /*208f0*/  ISETP.GT.U32.AND P4, PT, R68, R17, PT ;  /* 0x000000114400720c */ /* 0x000fe20003f84070 */
[--C-:B------:R-:W-:Y:S01]  /*20900*/  @!P6 IMAD.IADD R28, R28, 0x1, -R68.reuse ;  /* 0x000000011c1ce824 */ /* 0x100fe200078e0a44 */
[----:B------:R-:W-:Y:S01]  /*20910*/  ISETP.GT.U32.AND P5, PT, R68, R26, PT ;  /* 0x0000001a4400720c */ /* 0x000fe20003fa4070 */
[----:B------:R-:W-:Y:S01]  /*20920*/  IMAD.HI.U32 R9, R74, R16, RZ ;  /* 0x000000104a097227 */ /* 0x000fe200078e00ff */
[C---:B------:R-:W-:Y:S02]  /*20930*/  ISETP.GT.U32.AND P6, PT, R68.reuse, R24, PT ;  /* 0x000000184400720c */ /* 0x040fe40003fc4070 */
[----:B------:R-:W-:Y:S01]  /*20940*/  IABS R15, R82 ;  /* 0x00000052000f7213 */ /* 0x000fe20000000000 */
[----:B------:R-:W-:Y:S02]  /*20950*/  IMAD.MOV R9, RZ, RZ, -R9 ;  /* 0x000000ffff097224 */ /* 0x000fe400078e0a09 */
[----:B------:R-:W-:Y:S01]  /*20960*/  @!P3 IMAD.IADD R27, R27, 0x1, -R68 ;  /* 0x000000011b1bb824 */ /* 0x000fe200078e0a44 */
[----:B------:R-:W-:Y:S01]  /*20970*/  ISETP.GE.AND P3, PT, R75, RZ, PT ;  /* 0x000000ff4b00720c */ /* 0x000fe20003f66270 */
[----:B------:R-:W-:-:S02]  /*20980*/  IMAD R16, R68, R9, R16 ;  /* 0x0000000944107224 */ /* 0x000fc400078e0210 */
[----:B------:R-:W-:Y:S01]  /*20990*/  @!P4 IMAD.IADD R17, R17, 0x1, -R68 ;  /* 0x000000011111c824 */ /* 0x000fe200078e0a44 */
[----:B------:R-:W-:Y:S01]  /*209a0*/  ISETP.GT.U32.AND P4, PT, R68, R25, PT ;  /* 0x000000194400720c */ /* 0x000fe20003f84070 */
[----:B------:R-:W-:-:S04]  /*209b0*/  IMAD.HI.U32 R10, R74, R15, RZ ;  /* 0x0000000f4a0a7227 */ /* 0x000fc800078e00ff */
[----:B------:R-:W-:Y:S02]  /*209c0*/  VIADD R81, R0, 0xd6 ;  /* 0x000000d600517836 */ /* 0x000fe40000000000 */
[--C-:B------:R-:W-:Y:S01]  /*209d0*/  @!P5 IMAD.IADD R26, R26, 0x1, -R68.reuse ;  /* 0x000000011a1ad824 */ /* 0x100fe200078e0a44 */
[----:B------:R-:W-:Y:S01]  /*209e0*/  ISETP.GE.AND P5, PT, R71, RZ, PT ;  /* 0x000000ff4700720c */ /* 0x000fe20003fa6270 */
[----:B------:R-:W-:Y:S01]  /*209f0*/  @!P6 IMAD.IADD R24, R24, 0x1, -R68 ;  /* 0x000000011818e824 */ /* 0x000fe200078e0a44 */
[----:B------:R-:W-:Y:S01]  /*20a00*/  ISETP.GT.U32.AND P6, PT, R68, R16, PT ;  /* 0x000000104400720c */ /* 0x000fe20003fc4070 */
[----:B------:R-:W-:Y:S02]  /*20a10*/  IMAD.MOV R10, RZ, RZ, -R10 ;  /* 0x000000ffff0a7224 */ /* 0x000fe400078e0a0a */
[----:B------:R-:W-:Y:S01]  /*20a20*/  VIADD R79, R0, 0xde ;  /* 0x000000de004f7836 */ /* 0x000fe20000000000 */
[----:B------:R-:W-:Y:S01]  /*20a30*/  IABS R14, R81 ;  /* 0x00000051000e7213 */ /* 0x000fe20000000000 */
[----:B------:R-:W-:-:S02]  /*20a40*/  IMAD R15, R68, R10, R15 ;  /* 0x0000000a440f7224 */ /* 0x000fc400078e020f */
[----:B------:R-:W-:Y:S01]  /*20a50*/  @!P3 IMAD.MOV R23, RZ, RZ, -R23 ;  /* 0x000000ffff17b224 */ /* 0x000fe200078e0a17 */
[----:B------:R-:W-:Y:S01]  /*20a60*/  IABS R9, R79 ;  /* 0x0000004f00097213 */ /* 0x000fe20000000000 */
[----:B------:R-:W-:Y:S01]  /*20a70*/  IMAD.HI.U32 R7, R74, R14, RZ ;  /* 0x0000000e4a077227 */ /* 0x000fe200078e00ff */
[----:B------:R-:W-:-:S03]  /*20a80*/  ISETP.GT.U32.AND P3, PT, R68, R24, PT ;  /* 0x000000184400720c */ /* 0x000fc60003f64070 */
[----:B------:R-:W-:Y:S02]  /*20a90*/  VIADD R80, R0, 0xd7 ;  /* 0x000000d700507836 */ /* 0x000fe40000000000 */
[----:B------:R-:W-:Y:S01]  /*20aa0*/  @!P4 IMAD.IADD R25, R25, 0x1, -R68 ;  /* 0x000000011919c824 */ /* 0x000fe200078e0a44 */
[----:B------:R-:W-:Y:S01]  /*20ab0*/  ISETP.GT.U32.AND P4, PT, R68, R15, PT ;  /* 0x0000000f4400720c */ /* 0x000fe20003f84070 */
[----:B------:R-:W-:Y:S01]  /*20ac0*/  IMAD.HI.U32 R4, R74, R9, RZ ;  /* 0x000000094a047227 */ /* 0x000fe200078e00ff */
[----:B------:R-:W-:-:S03]  /*20ad0*/  IABS R10, R80 ;  /* 0x00000050000a7213 */ /* 0x000fc60000000000 */
[----:B------:R-:W-:Y:S02]  /*20ae0*/  IMAD.MOV R7, RZ, RZ, -R7 ;  /* 0x000000ffff077224 */ /* 0x000fe400078e0a07 */
[----:B------:R-:W-:Y:S02]  /*20af0*/  @!P6 IMAD.IADD R16, R16, 0x1, -R68 ;  /* 0x000000011010e824 */ /* 0x000fe400078e0a44 */
[----:B------:R-:W-:Y:S01]  /*20b00*/  @!P5 IMAD.MOV R22, RZ, RZ, -R22 ;  /* 0x000000ffff16d224 */ /* 0x000fe200078e0a16 */
[C---:B------:R-:W-:Y:S01]  /*20b10*/  ISETP.GT.U32.AND P5, PT, R68.reuse, R17, PT ;  /* 0x000000114400720c */ /* 0x040fe20003fa4070 */
[----:B------:R-:W-:Y:S01]  /*20b20*/  IMAD.MOV R4, RZ, RZ, -R4 ;  /* 0x000000ffff047224 */ /* 0x000fe200078e0a04 */
[C---:B------:R-:W-:Y:S01]  /*20b30*/  ISETP.GT.U32.AND P6, PT, R68.reuse, R16, PT ;  /* 0x000000104400720c */ /* 0x040fe20003fc4070 */
[----:B------:R-:W-:Y:S02]  /*20b40*/  IMAD R14, R68, R7, R14 ;  /* 0x00000007440e7224 */ /* 0x000fe400078e020e */
[----:B------:R-:W-:-:S04]  /*20b50*/  IMAD.HI.U32 R5, R74, R10, RZ ;  /* 0x0000000a4a057227 */ /* 0x000fc800078e00ff */
[----:B------:R-:W-:Y:S02]  /*20b60*/  IMAD R9, R68, R4, R9 ;  /* 0x0000000444097224 */ /* 0x000fe400078e0209 */
[--C-:B------:R-:W-:Y:S01]  /*20b70*/  @!P3 IMAD.IADD R24, R24, 0x1, -R68.reuse ;  /* 0x000000011818b824 */ /* 0x100fe200078e0a44 */
[C---:B------:R-:W-:Y:S01]  /*20b80*/  ISETP.GT.U32.AND P3, PT, R68.reuse, R14, PT ;  /* 0x0000000e4400720c */ /* 0x040fe20003f64070 */
[----:B------:R-:W-:Y:S02]  /*20b90*/  IMAD.MOV R5, RZ, RZ, -R5 ;  /* 0x000000ffff057224 */ /* 0x000fe400078e0a05 */
[----:B------:R-:W-:Y:S01]  /*20ba0*/  @!P4 IMAD.IADD R15, R15, 0x1, -R68 ;  /* 0x000000010f0fc824 */ /* 0x000fe200078e0a44 */
[----:B------:R-:W-:Y:S01]  /*20bb0*/  ISETP.GT.U32.AND P4, PT, R68, R9, PT ;  /* 0x000000094400720c */ /* 0x000fe20003f84070 */
[----:B------:R-:W-:Y:S02]  /*20bc0*/  VIADD R78, R0, 0xdf ;  /* 0x000000df004e7836 */ /* 0x000fe40000000000 */
[----:B------:R-:W-:-:S02]  /*20bd0*/  IMAD R10, R68, R5, R10 ;  /* 0x00000005440a7224 */ /* 0x000fc400078e020a */
[--C-:B------:R-:W-:Y:S01]  /*20be0*/  @!P5 IMAD.IADD R17, R17, 0x1, -R68.reuse ;  /* 0x000000011111d824 */ /* 0x100fe200078e0a44 */
[----:B------:R-:W-:Y:S02]  /*20bf0*/  ISETP.GE.AND P5, PT, R70, RZ, PT ;  /* 0x000000ff4600720c */ /* 0x000fe40003fa6270 */
[----:B------:R-:W-:Y:S01]  /*20c00*/  IABS R8, R78 ;  /* 0x0000004e00087213 */ /* 0x000fe20000000000 */
[----:B------:R-:W-:Y:S01]  /*20c10*/  @!P6 IMAD.IADD R16, R16, 0x1, -R68 ;  /* 0x000000011010e824 */ /* 0x000fe200078e0a44 */
[----:B------:R-:W-:Y:S01]  /*20c20*/  ISETP.GT.U32.AND P6, PT, R68, R10, PT ;  /* 0x0000000a4400720c */ /* 0x000fe20003fc4070 */
[C---:B------:R-:W-:Y:S02]  /*20c30*/  VIADD R77, R0.reuse, 0xe6 ;  /* 0x000000e6004d7836 */ /* 0x040fe40000000000 */
[----:B------:R-:W-:Y:S02]  /*20c40*/  VIADD R76, R0, 0xe7 ;  /* 0x000000e7004c7836 */ /* 0x000fe40000000000 */
[----:B------:R-:W-:Y:S01]  /*20c50*/  IMAD.HI.U32 R4, R74, R8, RZ ;  /* 0x000000084a047227 */ /* 0x000fe200078e00ff */
[----:B------:R-:W-:-:S03]  /*20c60*/  IABS R7, R77 ;  /* 0x0000004d00077213 */ /* 0x000fc60000000000 */
[--C-:B------:R-:W-:Y:S01]  /*20c70*/  @!P3 IMAD.IADD R14, R14, 0x1, -R68.reuse ;  /* 0x000000010e0eb824 */ /* 0x100fe200078e0a44 */
[----:B------:R-:W-:Y:S01]  /*20c80*/  ISETP.GE.AND P3, PT, R87, RZ, PT ;  /* 0x000000ff5700720c */ /* 0x000fe20003f66270 */
[----:B------:R-:W-:Y:S01]  /*20c90*/  @!P4 IMAD.IADD R9, R9, 0x1, -R68 ;  /* 0x000000010909c824 */ /* 0x000fe200078e0a44 */
[----:B------:R-:W-:Y:S01]  /*20ca0*/  IABS R6, R76 ;  /* 0x0000004c00067213 */ /* 0x000fe20000000000 */
[----:B------:R-:W-:Y:S02]  /*20cb0*/  IMAD.MOV R4, RZ, RZ, -R4 ;  /* 0x000000ffff047224 */ /* 0x000fe400078e0a04 */
[----:B------:R-:W-:Y:S01]  /*20cc0*/  @!P5 IMAD.MOV R29, RZ, RZ, -R29 ;  /* 0x000000ffff1dd224 */ /* 0x000fe200078e0a1d */
[C---:B------:R-:W-:Y:S01]  /*20cd0*/  ISETP.GT.U32.AND P5, PT, R68.reuse, R9, PT ;  /* 0x000000094400720c */ /* 0x040fe20003fa4070 */
[----:B------:R-:W-:Y:S02]  /*20ce0*/  IMAD R8, R68, R4, R8 ;  /* 0x0000000444087224 */ /* 0x000fe400078e0208 */
[----:B------:R-:W-:-:S04]  /*20cf0*/  IMAD.HI.U32 R11, R74, R7, RZ ;  /* 0x000000074a0b7227 */ /* 0x000fc800078e00ff */
[----:B------:R-:W-:-:S04]  /*20d00*/  IMAD.HI.U32 R4, R74, R6, RZ ;  /* 0x000000064a047227 */ /* 0x000fc800078e00ff */
[----:B------:R-:W-:Y:S02]  /*20d10*/  @!P6 IMAD.IADD R10, R10, 0x1, -R68 ;  /* 0x000000010a0ae824 */ /* 0x000fe400078e0a44 */
[----:B------:R-:W-:Y:S02]  /*20d20*/  IMAD.MOV R12, RZ, RZ, -R11 ;  /* 0x000000ffff0c7224 */ /* 0x000fe400078e0a0b */
[----:B------:R-:W-:Y:S02]  /*20d30*/  IMAD.MOV R11, RZ, RZ, -R4 ;  /* 0x000000ffff0b7224 */ /* 0x000fe400078e0a04 */
[----:B------:R-:W-:Y:S01]  /*20d40*/  @!P3 IMAD.MOV R28, RZ, RZ, -R28 ;  /* 0x000000ffff1cb224 */ /* 0x000fe200078e0a1c */
[C---:B------:R-:W-:Y:S01]  /*20d50*/  ISETP.GT.U32.AND P3, PT, R68.reuse, R10, PT ;  /* 0x0000000a4400720c */ /* 0x040fe20003f64070 */
[----:B------:R-:W-:Y:S02]  /*20d60*/  IMAD R6, R68, R11, R6 ;  /* 0x0000000b44067224 */ /* 0x000fe400078e0206 */
[----:B------:R-:W-:-:S02]  /*20d70*/  VIADD R70, R0, 0xf6 ;  /* 0x000000f600467836 */ /* 0x000fc40000000000 */
[C---:B------:R-:W-:Y:S02]  /*20d80*/  IMAD R7, R68.reuse, R12, R7 ;  /* 0x0000000c44077224 */ /* 0x040fe400078e0207 */
[----:B------:R-:W-:Y:S01]  /*20d90*/  @!P5 IMAD.IADD R9, R9, 0x1, -R68 ;  /* 0x000000010909d824 */ /* 0x000fe200078e0a44 */
[----:B------:R-:W-:Y:S02]  /*20da0*/  IABS R12, R70 ;  /* 0x00000046000c7213 */ /* 0x000fe40000000000 */
[----:B------:R-:W-:-:S03]  /*20db0*/  ISETP.GT.U32.AND P5, PT, R68, R6, PT ;  /* 0x000000064400720c */ /* 0x000fc60003fa4070 */
[----:B------:R-:W-:Y:S01]  /*20dc0*/  IMAD.HI.U32 R11, R74, R12, RZ ;  /* 0x0000000c4a0b7227 */ /* 0x000fe200078e00ff */
[----:B------:R0:W-:Y:S03]  /*20dd0*/  STL [R1+0xf5c], R3 ;  /* 0x000f5c0301007387 */ /* 0x0001e60000100800 */
[----:B------:R-:W-:Y:S01]  /*20de0*/  @!P3 IMAD.IADD R10, R10, 0x1, -R68 ;  /* 0x000000010a0ab824 */ /* 0x000fe200078e0a44 */
[----:B------:R-:W-:Y:S01]  /*20df0*/  ISETP.GE.AND P3, PT, R3, RZ, PT ;  /* 0x000000ff0300720c */ /* 0x000fe20003f66270 */
[----:B------:R-:W-:Y:S01]  /*20e00*/  IMAD.MOV R11, RZ, RZ, -R11 ;  /* 0x000000ffff0b7224 */ /* 0x000fe200078e0a0b */
[----:B------:R-:W-:Y:S01]  /*20e10*/  ISETP.GT.U32.AND P6, PT, R68, R15, PT ;  /* 0x0000000f4400720c */ /* 0x000fe20003fc4070 */
[----:B0-----:R-:W-:Y:S02]  /*20e20*/  VIADD R3, R0, 0xf7 ;  /* 0x000000f700037836 */ /* 0x001fe40000000000 */
[----:B------:R-:W-:-:S02]  /*20e30*/  IMAD R12, R68, R11, R12 ;  /* 0x0000000b440c7224 */ /* 0x000fc400078e020c */
[----:B------:R-:W-:Y:S01]  /*20e40*/  @!P5 IMAD.IADD R6, R6, 0x1, -R68 ;  /* 0x000000010606d824 */ /* 0x000fe200078e0a44 */
[----:B------:R-:W-:-:S04]  /*20e50*/  IABS R11, R3 ;  /* 0x00000003000b7213 */ /* 0x000fc80000000000 */
[----:B------:R-:W-:Y:S01]  /*20e60*/  ISETP.GT.U32.AND P5, PT, R68, R6, PT ;  /* 0x000000064400720c */ /* 0x000fe20003fa4070 */
[----:B------:R-:W-:Y:S01]  /*20e70*/  IMAD.HI.U32 R92, R74, R11, RZ ;  /* 0x0000000b4a5c7227 */ /* 0x000fe200078e00ff */
[----:B------:R-:W-:-:S03]  /*20e80*/  ISETP.GT.U32.AND P4, PT, R68, R14, PT ;  /* 0x0000000e4400720c */ /* 0x000fc60003f84070 */
[----:B------:R-:W-:Y:S02]  /*20e90*/  IMAD.MOV R92, RZ, RZ, -R92 ;  /* 0x000000ffff5c7224 */ /* 0x000fe400078e0a5c */
[----:B------:R-:W-:Y:S01]  /*20ea0*/  @!P6 IMAD.IADD R15, R15, 0x1, -R68 ;  /* 0x000000010f0fe824 */ /* 0x000fe200078e0a44 */
[C---:B------:R-:W-:Y:S01]  /*20eb0*/  ISETP.GT.U32.AND P6, PT, R68.reuse, R8, PT ;  /* 0x000000084400720c */ /* 0x040fe20003fc4070 */
[----:B------:R-:W-:-:S04]  /*20ec0*/  IMAD R11, R68, R92, R11 ;  /* 0x0000005c440b7224 */ /* 0x000fc800078e020b */
[--C-:B------:R-:W-:Y:S01]  /*20ed0*/  @!P5 IMAD.IADD R6, R6, 0x1, -R68.reuse ;  /* 0x000000010606d824 */ /* 0x100fe200078e0a44 */
[----:B------:R-:W-:Y:S01]  /*20ee0*/  ISETP.GT.U32.AND P5, PT, R68, R11, PT ;  /* 0x0000000b4400720c */ /* 0x000fe20003fa4070 */
[----:B------:R-:W-:Y:S01]  /*20ef0*/  @!P4 IMAD.IADD R14, R14, 0x1, -R68 ;  /* 0x000000010e0ec824 */ /* 0x000fe200078e0a44 */
[----:B------:R-:W-:-:S05]  /*20f00*/  ISETP.GT.U32.AND P4, PT, R68, R7, PT ;  /* 0x000000074400720c */ /* 0x000fca0003f84070 */
[----:B------:R-:W-:Y:S01]  /*20f10*/  @!P6 IMAD.IADD R8, R8, 0x1, -R68 ;  /* 0x000000010808e824 */ /* 0x000fe200078e0a44 */
[----:B------:R-:W-:Y:S01]  /*20f20*/  ISETP.GE.AND P6, PT, R2, RZ, PT ;  /* 0x000000ff0200720c */ /* 0x000fe20003fc6270 */
[----:B------:R-:W-:-:S04]  /*20f30*/  VIADD R75, R0, 0xee ;  /* 0x000000ee004b7836 */ /* 0x000fc80000000000 */
[--C-:B------:R-:W-:Y:S01]  /*20f40*/  @!P5 IMAD.IADD R11, R11, 0x1, -R68.reuse ;  /* 0x000000010b0bd824 */ /* 0x100fe200078e0a44 */
[----:B------:R-:W-:Y:S01]  /*20f50*/  ISETP.GE.AND P5, PT, R84, RZ, PT ;  /* 0x000000ff5400720c */ /* 0x000fe20003fa6270 */
[----:B------:R-:W-:Y:S01]  /*20f60*/  @!P4 IMAD.IADD R7, R7, 0x1, -R68 ;  /* 0x000000010707c824 */ /* 0x000fe200078e0a44 */
[----:B------:R-:W-:Y:S01]  /*20f70*/  IABS R5, R75 ;  /* 0x0000004b00057213 */ /* 0x000fe20000000000 */
[----:B------:R-:W-:-:S04]  /*20f80*/  VIADD R71, R0, 0xef ;  /* 0x000000ef00477836 */ /* 0x000fc80000000000 */
[----:B------:R-:W-:Y:S01]  /*20f90*/  @!P6 IMAD.MOV R26, RZ, RZ, -R26 ;  /* 0x000000ffff1ae224 */ /* 0x000fe200078e0a1a */
[----:B------:R-:W-:Y:S01]  /*20fa0*/  ISETP.GT.U32.AND P6, PT, R68, R7, PT ;  /* 0x000000074400720c */ /* 0x000fe20003fc4070 */
[----:B------:R-:W-:Y:S01]  /*20fb0*/  IMAD.HI.U32 R4, R74, R5, RZ ;  /* 0x000000054a047227 */ /* 0x000fe200078e00ff */
[----:B------:R-:W-:-:S03]  /*20fc0*/  IABS R13, R71 ;  /* 0x00000047000d7213 */ /* 0x000fc60000000000 */
[----:B------:R-:W-:Y:S01]  /*20fd0*/  @!P5 IMAD.MOV R24, RZ, RZ, -R24 ;  /* 0x000000ffff18d224 */ /* 0x000fe200078e0a18 */
[C---:B------:R-:W-:Y:S01]  /*20fe0*/  ISETP.GT.U32.AND P5, PT, R68.reuse, R11, PT ;  /* 0x0000000b4400720c */ /* 0x040fe20003fa4070 */
[----:B------:R-:W-:Y:S01]  /*20ff0*/  IMAD.MOV R4, RZ, RZ, -R4 ;  /* 0x000000ffff047224 */ /* 0x000fe200078e0a04 */
[----:B------:R0:W-:Y:S03]  /*21000*/  STL [R1+0xf6c], R2 ;  /* 0x000f6c0201007387 */ /* 0x0001e60000100800 */
[----:B------:R-:W-:Y:S01]  /*21010*/  IMAD R5, R68, R4, R5 ;  /* 0x0000000444057224 */ /* 0x000fe200078e0205 */
[----:B------:R-:W-:Y:S01]  /*21020*/  STL [R1+0xf60], R86 ;  /* 0x000f605601007387 */ /* 0x000fe20000100800 */
[----:B------:R-:W-:-:S03]  /*21030*/  IMAD.HI.U32 R4, R74, R13, RZ ;  /* 0x0000000d4a047227 */ /* 0x000fc600078e00ff */
[----:B------:R-:W-:Y:S01]  /*21040*/  STL [R1+0xf68], R84 ;  /* 0x000f685401007387 */ /* 0x000fe20000100800 */
[----:B------:R-:W-:Y:S01]  /*21050*/  @!P6 IMAD.IADD R7, R7, 0x1, -R68 ;  /* 0x000000010707e824 */ /* 0x000fe200078e0a44 */
[----:B------:R-:W-:Y:S02]  /*21060*/  ISETP.GT.U32.AND P6, PT, R68, R12, PT ;  /* 0x0000000c4400720c */ /* 0x000fe40003fc4070 */
[----:B------:R-:W-:Y:S01]  /*21070*/  STL [R1+0xf70], R85 ;  /* 0x000f705501007387 */ /* 0x000fe20000100800 */
[----:B------:R-:W-:-:S03]  /*21080*/  IMAD.MOV R4, RZ, RZ, -R4 ;  /* 0x000000ffff047224 */ /* 0x000fc600078e0a04 */
[----:B------:R-:W-:Y:S01]  /*21090*/  STL [R1+0xf58], R83 ;  /* 0x000f585301007387 */ /* 0x000fe20000100800 */
[----:B0-----:R-:W-:Y:S01]  /*210a0*/  VIADD R2, R0, 0xfe ;  /* 0x000000fe00027836 */ /* 0x001fe20000000000 */
[----:B------:R-:W-:Y:S02]  /*210b0*/  SEL R30, R73, R30, !P1 ;  /* 0x0000001e491e7207 */ /* 0x000fe40004800000 */
[----:B------:R-:W-:Y:S01]  /*210c0*/  STL [R1+0xf4c], R82 ;  /* 0x000f4c5201007387 */ /* 0x000fe20000100800 */
[----:B------:R-:W-:-:S03]  /*210d0*/  @!P5 IMAD.IADD R11, R11, 0x1, -R68 ;  /* 0x000000010b0bd824 */ /* 0x000fc600078e0a44 */
[----:B------:R-:W-:Y:S01]  /*210e0*/  STL [R1+0xf44], R81 ;  /* 0x000f445101007387 */ /* 0x000fe20000100800 */
[----:B------:R-:W-:-:S03]  /*210f0*/  ISETP.GE.AND P5, PT, R81, RZ, PT ;  /* 0x000000ff5100720c */ /* 0x000fc60003fa6270 */
[----:B------:R-:W-:Y:S01]  /*21100*/  STL [R1+0xf38], R80 ;  /* 0x000f385001007387 */ /* 0x000fe20000100800 */
[----:B------:R-:W-:-:S03]  /*21110*/  IMAD R13, R68, R4, R13 ;  /* 0x00000004440d7224 */ /* 0x000fc600078e020d */
[----:B------:R-:W-:Y:S01]  /*21120*/  STL [R1+0xf34], R79 ;  /* 0x000f344f01007387 */ /* 0x000fe20000100800 */
[----:B------:R-:W-:-:S03]  /*21130*/  IABS R4, R2 ;  /* 0x0000000200047213 */ /* 0x000fc60000000000 */
[----:B------:R-:W-:Y:S01]  /*21140*/  STL [R1+0xf28], R78 ;  /* 0x000f284e01007387 */ /* 0x000fe20000100800 */
[----:B------:R-:W-:-:S03]  /*21150*/  IMAD R30, R30, UR7, RZ ;  /* 0x000000071e1e7c24 */ /* 0x000fc6000f8e02ff */
[----:B------:R-:W-:Y:S01]  /*21160*/  STL [R1+0xf1c], R77 ;  /* 0x000f1c4d01007387 */ /* 0x000fe20000100800 */
[----:B------:R-:W-:-:S03]  /*21170*/  SEL R31, R73, R31, !P1 ;  /* 0x0000001f491f7207 */ /* 0x000fc60004800000 */
[----:B------:R-:W-:Y:S04]  /*21180*/  STL [R1+0xf18], R76 ;  /* 0x000f184c01007387 */ /* 0x000fe80000100800 */
[----:B------:R-:W-:Y:S01]  /*21190*/  STL [R1+0xf14], R75 ;  /* 0x000f144b01007387 */ /* 0x000fe20000100800 */
[----:B------:R-:W-:-:S03]  /*211a0*/  IMAD.HI.U32 R74, R74, R4, RZ ;  /* 0x000000044a4a7227 */ /* 0x000fc600078e00ff */
[----:B------:R-:W-:Y:S01]  /*211b0*/  STL [R1+0xf04], R71 ;  /* 0x000f044701007387 */ /* 0x000fe20000100800 */
[----:B------:R-:W-:-:S03]  /*211c0*/  @!P6 IMAD.IADD R12, R12, 0x1, -R68 ;  /* 0x000000010c0ce824 */ /* 0x000fc600078e0a44 */
[----:B------:R-:W-:Y:S01]  /*211d0*/  STL [R1+0xefc], R70 ;  /* 0x000efc4601007387 */ /* 0x000fe20000100800 */
[----:B-1----:R-:W-:Y:S01]  /*211e0*/  IMAD R31, R31, UR4, RZ ;  /* 0x000000041f1f7c24 */ /* 0x002fe2000f8e02ff */
[C---:B------:R-:W-:Y:S01]  /*211f0*/  ISETP.GT.U32.AND P4, PT, R68.reuse, R5, PT ;  /* 0x000000054400720c */ /* 0x040fe20003f84070 */
[----:B------:R-:W-:Y:S01]  /*21200*/  IMAD.MOV R74, RZ, RZ, -R74 ;  /* 0x000000ffff4a7224 */ /* 0x000fe200078e0a4a */
[----:B------:R-:W-:Y:S01]  /*21210*/  STL [R1+0xef0], R3 ;  /* 0x000ef00301007387 */ /* 0x000fe20000100800 */
[----:B------:R-:W-:Y:S01]  /*21220*/  @!P5 IMAD.MOV R14, RZ, RZ, -R14 ;  /* 0x000000ffff0ed224 */ /* 0x000fe200078e0a0e */
[C---:B------:R-:W-:Y:S01]  /*21230*/  SEL R67, R73.reuse, R67, !P1 ;  /* 0x0000004349437207 */ /* 0x040fe20004800000 */
[----:B------:R-:W-:Y:S01]  /*21240*/  @!P3 IMAD.MOV R27, RZ, RZ, -R27 ;  /* 0x000000ffff1bb224 */ /* 0x000fe200078e0a1b */
[----:B------:R0:W-:Y:S01]  /*21250*/  STL [R1+0x12e0], R0 ;  /* 0x0012e00001007387 */ /* 0x0001e20000100800 */
[----:B------:R-:W-:Y:S01]  /*21260*/  IMAD R4, R68, R74, R4 ;  /* 0x0000004a44047224 */ /* 0x000fe200078e0204 */
[----:B------:R-:W-:Y:S01]  /*21270*/  SEL R66, R73, R66, !P1 ;  /* 0x0000004249427207 */ /* 0x000fe20004800000 */
[----:B------:R-:W1:Y:S01]  /*21280*/  LDCU UR4, c[0x0][0x3b0] ;  /* 0x00007600ff0477ac */ /* 0x000e620008000800 */
[----:B------:R-:W-:Y:S01]  /*21290*/  STL [R1+0xeec], R2 ;  /* 0x000eec0201007387 */ /* 0x000fe20000100800 */
[----:B0-----:R-:W-:-:S04]  /*212a0*/  LEA R0, P6, R30, R72, 0x1 ;  /* 0x000000481e007211 */ /* 0x001fc800078c08ff */
[----:B------:R-:W-:Y:S01]  /*212b0*/  LEA.HI.X.SX32 R84, R30, R69, 0x1, P6 ;  /* 0x000000451e547211 */ /* 0x000fe200030f0eff */
[----:B------:R0:W-:Y:S01]  /*212c0*/  STL [R1+0x2ec], R0 ;  /* 0x0002ec0001007387 */ /* 0x0001e20000100800 */
[----:B------:R-:W-:Y:S01]  /*212d0*/  @P0 IMAD.MOV.U32 R92, RZ, RZ, R0 ;  /* 0x000000ffff5c0224 */ /* 0x000fe200078e0000 */
[----:B------:R-:W-:Y:S02]  /*212e0*/  PRMT R74, RZ, 0x7610, R74 ;  /* 0x00007610ff4a7816 */ /* 0x000fe4000000004a */
[----:B------:R-:W-:Y:S01]  /*212f0*/  @P0 IMAD.MOV.U32 R93, RZ, RZ, R84 ;  /* 0x000000ffff5d0224 */ /* 0x000fe200078e0054 */
[----:B------:R-:W-:-:S04]  /*21300*/  PRMT R30, RZ, 0x7610, R30 ;  /* 0x00007610ff1e7816 */ /* 0x000fc8000000001e */
[----:B------:R2:W3:Y:S01]  /*21310*/  @P0 LDG.E.U16 R74, desc[UR20][R92.64] ;  /* 0x000000145c4a0981 */ /* 0x0004e2000c1e1500 */
[----:B0-----:R-:W-:-:S04]  /*21320*/  LEA R0, P5, R31, R72, 0x1 ;  /* 0x000000481f007211 */ /* 0x001fc800078a08ff */
[----:B------:R-:W-:Y:S01]  /*21330*/  LEA.HI.X.SX32 R31, R31, R69, 0x1, P5 ;  /* 0x000000451f1f7211 */ /* 0x000fe200028f0eff */
[----:B--2---:R-:W-:-:S04]  /*21340*/  @P0 IMAD.MOV.U32 R92, RZ, RZ, R0 ;  /* 0x000000ffff5c0224 */ /* 0x004fc800078e0000 */
[----:B------:R-:W-:-:S05]  /*21350*/  @P0 IMAD.MOV.U32 R93, RZ, RZ, R31 ;  /* 0x000000ffff5d0224 */ /* 0x000fca00078e001f */
[----:B------:R-:W2:Y:S01]  /*21360*/  @P0 LDG.E.U16 R30, desc[UR20][R92.64] ;  /* 0x000000145c1e0981 */ /* 0x000ea2000c1e1500 */
[----:B------:R-:W-:Y:S01]  /*21370*/  ISETP.GT.U32.AND P3, PT, R68, R8, PT ;  /* 0x000000084400720c */ /* 0x000fe20003f64070 */
[----:B------:R-:W-:-:S05]  /*21380*/  @!P4 IMAD.IADD R5, R5, 0x1, -R68 ;  /* 0x000000010505c824 */ /* 0x000fca00078e0a44 */
[----:B------:R-:W-:-:S07]  /*21390*/  ISETP.GT.U32.AND P4, PT, R68, R5, PT ;  /* 0x000000054400720c */ /* 0x000fce0003f84070 */
[----:B------:R-:W-:Y:S01]  /*213a0*/  @!P3 IMAD.IADD R8, R8, 0x1, -R68 ;  /* 0x000000010808b824 */ /* 0x000fe200078e0a44 */
[----:B------:R-:W-:-:S05]  /*213b0*/  ISETP.GT.U32.AND P3, PT, R68, R13, PT ;  /* 0x0000000d4400720c */ /* 0x000fca0003f64070 */
[----:B------:R-:W-:Y:S01]  /*213c0*/  @!P4 IMAD.IADD R5, R5, 0x1, -R68 ;  /* 0x000000010505c824 */ /* 0x000fe200078e0a44 */
[----:B------:R-:W-:Y:S02]  /*213d0*/  ISETP.GE.AND P4, PT, R86, RZ, PT ;  /* 0x000000ff5600720c */ /* 0x000fe40003f86270 */
[----:B------:R-:W-:-:S05]  /*213e0*/  ISETP.GE.AND P6, PT, R85, RZ, PT ;  /* 0x000000ff5500720c */ /* 0x000fca0003fc6270 */
[----:B------:R-:W-:Y:S01]  /*213f0*/  @!P3 IMAD.IADD R13, R13, 0x1, -R68 ;  /* 0x000000010d0db824 */ /* 0x000fe200078e0a44 */
[----:B------:R-:W-:-:S05]  /*21400*/  ISETP.GT.U32.AND P3, PT, R68, R4, PT ;  /* 0x000000044400720c */ /* 0x000fca0003f64070 */
[----:B------:R-:W-:Y:S01]  /*21410*/  @!P4 IMAD.MOV R25, RZ, RZ, -R25 ;  /* 0x000000ffff19c224 */ /* 0x000fe200078e0a19 */
[----:B------:R-:W-:Y:S01]  /*21420*/  ISETP.GT.U32.AND P4, PT, R68, R12, PT ;  /* 0x0000000c4400720c */ /* 0x000fe20003f84070 */
[----:B------:R-:W-:-:S06]  /*21430*/  @!P6 IMAD.MOV R17, RZ, RZ, -R17 ;  /* 0x000000ffff11e224 */ /* 0x000fcc00078e0a11 */
[----:B------:R-:W-:-:S05]  /*21440*/  @!P3 IMAD.IADD R4, R4, 0x1, -R68 ;  /* 0x000000010404b824 */ /* 0x000fca00078e0a44 */
[----:B------:R-:W-:Y:S01]  /*21450*/  ISETP.GT.U32.AND P6, PT, R68, R4, PT ;  /* 0x000000044400720c */ /* 0x000fe20003fc4070 */
[----:B------:R-:W-:Y:S01]  /*21460*/  @!P4 IMAD.IADD R12, R12, 0x1, -R68 ;  /* 0x000000010c0cc824 */ /* 0x000fe200078e0a44 */
[----:B------:R-:W-:-:S11]  /*21470*/  ISETP.GE.AND P4, PT, R82, RZ, PT ;  /* 0x000000ff5200720c */ /* 0x000fd60003f86270 */
[----:B------:R-:W-:Y:S01]  /*21480*/  @!P6 IMAD.IADD R4, R4, 0x1, -R68 ;  /* 0x000000010404e824 */ /* 0x000fe200078e0a44 */
[----:B------:R-:W-:Y:S01]  /*21490*/  ISETP.GE.AND P6, PT, R79, RZ, PT ;  /* 0x000000ff4f00720c */ /* 0x000fe20003fc6270 */
[----:B------:R-:W-:Y:S01]  /*214a0*/  @!P4 IMAD.MOV R15, RZ, RZ, -R15 ;  /* 0x000000ffff0fc224 */ /* 0x000fe200078e0a0f */
[----:B------:R-:W-:Y:S01]  /*214b0*/  ISETP.GE.AND P4, PT, R78, RZ, PT ;  /* 0x000000ff4e00720c */ /* 0x000fe20003f86270 */
[----:B------:R-:W-:Y:S01]  /*214c0*/  STL [R1+0x2e8], R84 ;  /* 0x0002e85401007387 */ /* 0x000fe20000100800 */
[C---:B------:R-:W-:Y:S02]  /*214d0*/  SEL R64, R73.reuse, R64, !P1 ;  /* 0x0000004049407207 */ /* 0x040fe40004800000 */
[----:B------:R-:W-:-:S07]  /*214e0*/  SEL R62, R73, R62, !P1 ;  /* 0x0000003e493e7207 */ /* 0x000fce0004800000 */
[----:B------:R-:W-:Y:S01]  /*214f0*/  @!P6 IMAD.MOV R9, RZ, RZ, -R9 ;  /* 0x000000ffff09e224 */ /* 0x000fe200078e0a09 */
[----:B------:R-:W-:Y:S02]  /*21500*/  ISETP.GE.AND P6, PT, R2, RZ, PT ;  /* 0x000000ff0200720c */ /* 0x000fe40003fc6270 */
[----:B------:R-:W-:Y:S01]  /*21510*/  SEL R2, R73, R46, !P1 ;  /* 0x0000002e49027207 */ /* 0x000fe20004800000 */
[----:B------:R-:W-:Y:S01]  /*21520*/  @!P4 IMAD.MOV R8, RZ, RZ, -R8 ;  /* 0x000000ffff08c224 */ /* 0x000fe200078e0a08 */
[----:B------:R-:W-:Y:S02]  /*21530*/  ISETP.GE.AND P4, PT, R75, RZ, PT ;  /* 0x000000ff4b00720c */ /* 0x000fe40003f86270 */
[----:B------:R-:W-:Y:S02]  /*21540*/  ISETP.GT.U32.AND P3, PT, R68, R13, PT ;  /* 0x0000000d4400720c */ /* 0x000fe40003f64070 */
[----:B------:R-:W-:-:S09]  /*21550*/  SEL R46, R73, R58, !P1 ;  /* 0x0000003a492e7207 */ /* 0x000fd20004800000 */
[----:B------:R-:W-:Y:S01]  /*21560*/  @!P4 IMAD.MOV R5, RZ, RZ, -R5 ;  /* 0x000000ffff05c224 */ /* 0x000fe200078e0a05 */
[----:B------:R-:W-:Y:S01]  /*21570*/  ISETP.GE.AND P4, PT, R3, RZ, PT ;  /* 0x000000ff0300720c */ /* 0x000fe20003f86270 */
[----:B------:R-:W-:Y:S01]  /*21580*/  @!P3 IMAD.IADD R13, R13, 0x1, -R68 ;  /* 0x000000010d0db824 */ /* 0x000fe200078e0a44 */
[----:B------:R-:W-:Y:S02]  /*21590*/  SEL R3, R73, R20, !P1 ;  /* 0x0000001449037207 */ /* 0x000fe40004800000 */
[----:B------:R-:W-:Y:S01]  /*215a0*/  ISETP.GE.AND P3, PT, R83, RZ, PT ;  /* 0x000000ff5300720c */ /* 0x000fe20003f66270 */
[----:B------:R-:W0:-:S12]  /*215b0*/  S2R R91, SR_TID.X ;  /* 0x00000000005b7919 */ /* 0x000e180000002100 */
[----:B------:R-:W-:Y:S01]  /*215c0*/  @!P3 IMAD.MOV R16, RZ, RZ, -R16 ;  /* 0x000000ffff10b224 */ /* 0x000fe200078e0a10 */
[----:B------:R-:W-:-:S13]  /*215d0*/  ISETP.GE.AND P3, PT, R80, RZ, PT ;  /* 0x000000ff5000720c */ /* 0x000fda0003f66270 */
[----:B------:R-:W-:Y:S02]  /*215e0*/  @!P3 IMAD.MOV R10, RZ, RZ, -R10 ;  /* 0x000000ffff0ab224 */ /* 0x000fe400078e0a0a */
[----:B0-----:R-:W-:Y:S01]  /*215f0*/  IMAD R68, R91, 0x100, R91 ;  /* 0x000001005b447824 */ /* 0x001fe200078e025b */
[----:B---3--:R-:W-:Y:S04]  /*21600*/  STL [R1+0x1330], R74 ;  /* 0x0013304a01007387 */ /* 0x008fe80000100800 */
[----:B------:R-:W-:Y:S04]  /*21610*/  STL [R1+0x4fc], R0 ;  /* 0x0004fc0001007387 */ /* 0x000fe80000100800 */
[----:B------:R0:W-:Y:S04]  /*21620*/  STL [R1+0x4f8], R31 ;  /* 0x0004f81f01007387 */ /* 0x0001e80000100800 */
[----:B--2---:R-:W-:Y:S01]  /*21630*/  STL [R1+0x1334], R30 ;  /* 0x0013341e01007387 */ /* 0x004fe20000100800 */
[----:B0-----:R-:W-:-:S03]  /*21640*/  SEL R31, R73, R60, !P1 ;  /* 0x0000003c491f7207 */ /* 0x001fc60004800000 */
[----:B------:R0:W-:Y:S04]  /*21650*/  STL [R1+0x12e4], R2 ;  /* 0x0012e40201007387 */ /* 0x0001e80000100800 */
[----:B------:R-:W-:Y:S01]  /*21660*/  STL [R1+0x1338], R67 ;  /* 0x0013384301007387 */ /* 0x000fe20000100800 */
[----:B------:R-:W-:-:S03]  /*21670*/  SEL R0, R73, R54, !P1 ;  /* 0x0000003649007207 */ /* 0x000fc60004800000 */
        /* <DEDUP_REMOVED lines=8> */
[----:B------:R2:W-:Y:S01]  /*21700*/  STL [R1+0x44], R0 ;  /* 0x0000440001007387 */ /* 0x0005e20000100800 */
[----:B0-----:R-:W-:-:S02]  /*21710*/  SEL R2, R73, R19, !P1 ;  /* 0x0000001349027207 */ /* 0x001fc40004800000 */
[----:B--2---:R-:W-:-:S05]  /*21720*/  SEL R0, R73, R21, !P1 ;  /* 0x0000001549007207 */ /* 0x004fca0004800000 */
[----:B------:R0:W-:Y:S04]  /*21730*/  STL [R1+0xcc], R0 ;  /* 0x0000cc0001007387 */ /* 0x0001e80000100800 */
[----:B------:R-:W-:Y:S04]  /*21740*/  STL [R1+0xd0], R3 ;  /* 0x0000d00301007387 */ /* 0x000fe80000100800 */
[----:B------:R-:W2:Y:S01]  /*21750*/  LDL.LU R85, [R1+0x320] ;  /* 0x0003200001557983 */ /* 0x000ea20000300800 */
[----:B0-----:R-:W-:-:S03]  /*21760*/  SEL R0, R73, R18, !P1 ;  /* 0x0000001249007207 */ /* 0x001fc60004800000 */
[----:B------:R0:W-:Y:S04]  /*21770*/  STL [R1+0xe0], R2 ;  /* 0x0000e00201007387 */ /* 0x0001e80000100800 */
[----:B------:R3:W-:Y:S01]  /*21780*/  STL [R1+0xec], R0 ;  /* 0x0000ec0001007387 */ /* 0x0007e20000100800 */
[C---:B0-----:R-:W-:Y:S02]  /*21790*/  SEL R2, R73.reuse, R23, !P1 ;  /* 0x0000001749027207 */ /* 0x041fe40004800000 */
[----:B---3--:R-:W-:-:S03]  /*217a0*/  SEL R0, R73, R22, !P1 ;  /* 0x0000001649007207 */ /* 0x008fc60004800000 */
[----:B------:R0:W-:Y:S04]  /*217b0*/  STL [R1+0xf0], R2 ;  /* 0x0000f00201007387 */ /* 0x0001e80000100800 */
[----:B------:R3:W-:Y:S04]  /*217c0*/  STL [R1+0xfc], R0 ;  /* 0x0000fc0001007387 */ /* 0x0007e80000100800 */
[----:B------:R-:W4:Y:S01]  /*217d0*/  LDL.LU R86, [R1+0x334] ;  /* 0x0003340001567983 */ /* 0x000f220000300800 */
[----:B0-----:R-:W-:-:S03]  /*217e0*/  SEL R2, R73, R24, !P1 ;  /* 0x0000001849027207 */ /* 0x001fc60004800000 */
[----:B------:R-:W2:Y:S01]  /*217f0*/  LDL.LU R87, [R1+0x330] ;  /* 0x0003300001577983 */ /* 0x000ea20000300800 */
[C---:B---3--:R-:W-:Y:S02]  /*21800*/  SEL R0, R73.reuse, R25, !P1 ;  /* 0x0000001949007207 */ /* 0x048fe40004800000 */
[----:B------:R-:W-:-:S03]  /*21810*/  SEL R3, R73, R16, !P1 ;  /* 0x0000001049037207 */ /* 0x000fc60004800000 */
[----:B------:R0:W-:Y:S04]  /*21820*/  STL [R1+0x108], R0 ;  /* 0x0001080001007387 */ /* 0x0001e80000100800 */
[----:B------:R3:W-:Y:S01]  /*21830*/  STL [R1+0x11c], R2 ;  /* 0x00011c0201007387 */ /* 0x0007e20000100800 */
[C---:B0-----:R-:W-:Y:S02]  /*21840*/  SEL R0, R73.reuse, R17, !P1 ;  /* 0x0000001149007207 */ /* 0x041fe40004800000 */
[----:B---3--:R-:W-:-:S03]  /*21850*/  SEL R2, R73, R15, !P1 ;  /* 0x0000000f49027207 */ /* 0x008fc60004800000 */
[----:B------:R0:W-:Y:S04]  /*21860*/  STL [R1+0x12c], R0 ;  /* 0x00012c0001007387 */ /* 0x0001e80000100800 */
[----:B------:R3:W-:Y:S04]  /*21870*/  STL [R1+0x138], R3 ;  /* 0x0001380301007387 */ /* 0x0007e80000100800 */
[----:B------:R-:W2:Y:S04]  /*21880*/  LDL.LU R88, [R1+0x344] ;  /* 0x0003440001587983 */ /* 0x000ea80000300800 */
[----:B------:R1:W-:Y:S01]  /*21890*/  STL [R1+0x140], R2 ;  /* 0x0001400201007387 */ /* 0x0003e20000100800 */
[----:B0-----:R-:W-:-:S03]  /*218a0*/  SEL R0, R73, R14, !P1 ;  /* 0x0000000e49007207 */ /* 0x001fc60004800000 */
[----:B------:R-:W4:Y:S01]  /*218b0*/  LDL.LU R90, [R1+0x340] ;  /* 0x00034000015a7983 */ /* 0x000f220000300800 */
[C---:B---3--:R-:W-:Y:S02]  /*218c0*/  SEL R3, R73.reuse, R9, !P1 ;  /* 0x0000000949037207 */ /* 0x048fe40004800000 */
[----:B-1----:R-:W-:Y:S01]  /*218d0*/  SEL R2, R73, R10, !P1 ;  /* 0x0000000a49027207 */ /* 0x002fe20004800000 */
[----:B------:R-:W-:Y:S04]  /*218e0*/  STL [R1+0x14c], R0 ;  /* 0x00014c0001007387 */ /* 0x000fe80000100800 */
[----:B------:R0:W-:Y:S04]  /*218f0*/  STL [R1+0x12e8], R2 ;  /* 0x0012e80201007387 */ /* 0x0001e80000100800 */
[----:B------:R-:W-:Y:S04]  /*21900*/  STL [R1+0x158], R3 ;  /* 0x0001580301007387 */ /* 0x000fe80000100800 */
[----:B------:R-:W3:Y:S04]  /*21910*/  LDL.LU R89, [R1+0x354] ;  /* 0x0003540001597983 */ /* 0x000ee80000300800 */
[----:B------:R-:W3:Y:S01]  /*21920*/  LDL.LU R91, [R1+0x350] ;  /* 0x00035000015b7983 */ /* 0x000ee20000300800 */
[----:B------:R-:W-:-:S02]  /*21930*/  ISETP.GE.AND P5, PT, R77, RZ, PT ;  /* 0x000000ff4d00720c */ /* 0x000fc40003fa6270 */
[----:B------:R-:W-:-:S11]  /*21940*/  ISETP.GE.AND P3, PT, R76, RZ, PT ;  /* 0x000000ff4c00720c */ /* 0x000fd60003f66270 */
[----:B------:R-:W-:Y:S01]  /*21950*/  @!P5 IMAD.MOV R7, RZ, RZ, -R7 ;  /* 0x000000ffff07d224 */ /* 0x000fe200078e0a07 */
[----:B------:R-:W-:Y:S01]  /*21960*/  ISETP.GE.AND P5, PT, R71, RZ, PT ;  /* 0x000000ff4700720c */ /* 0x000fe20003fa6270 */
[----:B------:R-:W-:Y:S01]  /*21970*/  @!P3 IMAD.MOV R6, RZ, RZ, -R6 ;  /* 0x000000ffff06b224 */ /* 0x000fe200078e0a06 */
[----:B------:R-:W-:Y:S02]  /*21980*/  ISETP.GE.AND P3, PT, R70, RZ, PT ;  /* 0x000000ff4600720c */ /* 0x000fe40003f66270 */
[C---:B0-----:R-:W-:Y:S02]  /*21990*/  SEL R2, R73.reuse, R7, !P1 ;  /* 0x0000000749027207 */ /* 0x041fe40004800000 */
[----:B------:R-:W-:Y:S01]  /*219a0*/  SEL R65, R73, R65, !P1 ;  /* 0x0000004149417207 */ /* 0x000fe20004800000 */
[----:B------:R-:W-:Y:S02]  /*219b0*/  @!P4 IMAD.MOV R11, RZ, RZ, -R11 ;  /* 0x000000ffff0bc224 */ /* 0x000fe400078e0a0b */
[----:B------:R0:W-:Y:S01]  /*219c0*/  STL [R1+0x160], R2 ;  /* 0x0001600201007387 */ /* 0x0001e20000100800 */
[----:B------:R-:W-:-:S03]  /*219d0*/  @!P6 IMAD.MOV R4, RZ, RZ, -R4 ;  /* 0x000000ffff04e224 */ /* 0x000fc600078e0a04 */
[----:B------:R-:W-:Y:S02]  /*219e0*/  @!P5 IMAD.MOV R13, RZ, RZ, -R13 ;  /* 0x000000ffff0dd224 */ /* 0x000fe400078e0a0d */
[----:B------:R-:W-:Y:S01]  /*219f0*/  @!P3 IMAD.MOV R12, RZ, RZ, -R12 ;  /* 0x000000ffff0cb224 */ /* 0x000fe200078e0a0c */
[----:B0-----:R-:W-:Y:S01]  /*21a00*/  SEL R2, R73, R5, !P1 ;  /* 0x0000000549027207 */ /* 0x001fe20004800000 */
[----:B------:R-:W-:Y:S01]  /*21a10*/  IMAD R5, R65, UR4, RZ ;  /* 0x0000000441057c24 */ /* 0x000fe2000f8e02ff */
[C---:B------:R-:W-:Y:S01]  /*21a20*/  SEL R63, R73.reuse, R63, !P1 ;  /* 0x0000003f493f7207 */ /* 0x040fe20004800000 */
[----:B------:R-:W0:Y:S01]  /*21a30*/  LDCU UR4, c[0x0][0x3b0] ;  /* 0x00007600ff0477ac */ /* 0x000e220008000800 */
[C---:B------:R-:W-:Y:S02]  /*21a40*/  SEL R61, R73.reuse, R61, !P1 ;  /* 0x0000003d493d7207 */ /* 0x040fe40004800000 */
[C---:B------:R-:W-:Y:S02]  /*21a50*/  SEL R59, R73.reuse, R59, !P1 ;  /* 0x0000003b493b7207 */ /* 0x040fe40004800000 */
[----:B------:R-:W-:-:S02]  /*21a60*/  SEL R57, R73, R57, !P1 ;  /* 0x0000003949397207 */ /* 0x000fc40004800000 */
[C---:B------:R-:W-:Y:S02]  /*21a70*/  SEL R92, R73.reuse, R56, !P1 ;  /* 0x00000038495c7207 */ /* 0x040fe40004800000 */
[C---:B------:R-:W-:Y:S02]  /*21a80*/  SEL R93, R73.reuse, R55, !P1 ;  /* 0x00000037495d7207 */ /* 0x040fe40004800000 */
[C---:B------:R-:W-:Y:S02]  /*21a90*/  SEL R53, R73.reuse, R53, !P1 ;  /* 0x0000003549357207 */ /* 0x040fe40004800000 */
        /* <DEDUP_REMOVED lines=29> */
[----:B------:R-:W-:Y:S02]  /*21c70*/  SEL R73, R73, R4, !P1 ;  /* 0x0000000449497207 */ /* 0x000fe40004800000 */
[----:B------:R-:W-:-:S04]  /*21c80*/  LEA R4, P1, R5, R72, 0x1 ;  /* 0x0000004805047211 */ /* 0x000fc800078208ff */
[----:B------:R-:W-:Y:S02]  /*21c90*/  LEA.HI.X.SX32 R8, R5, R69, 0x1, P1 ;  /* 0x0000004505087211 */ /* 0x000fe400008f0eff */
[----:B------:R-:W-:-:S03]  /*21ca0*/  PRMT R7, RZ, 0x7610, R7 ;  /* 0x00007610ff077816 */ /* 0x000fc60000000007 */
[----:B------:R-:W-:Y:S01]  /*21cb0*/  @P0 IMAD.MOV.U32 R5, RZ, RZ, R8 ;  /* 0x000000ffff050224 */ /* 0x000fe200078e0008 */
[----:B------:R1:W-:Y:S04]  /*21cc0*/  STL [R1+0x324], R4 ;  /* 0x0003240401007387 */ /* 0x0003e80000100800 */
[----:B------:R1:W3:Y:S02]  /*21cd0*/  @P0 LDG.E.U16 R7, desc[UR20][R4.64] ;  /* 0x0000001404070981 */ /* 0x0002e4000c1e1500 */
[----:B-1----:R-:W-:Y:S02]  /*21ce0*/  IMAD R4, R63, UR5, RZ ;  /* 0x000000053f047c24 */ /* 0x002fe4000f8e02ff */
[----:B------:R1:W-:Y:S01]  /*21cf0*/  STL [R1+0x320], R8 ;  /* 0x0003200801007387 */ /* 0x0003e20000100800 */
[----:B------:R-:W-:Y:S01]  /*21d00*/  PRMT R6, RZ, 0x7610, R6 ;  /* 0x00007610ff067816 */ /* 0x000fe20000000006 */
[----:B------:R-:W-:Y:S01]  /*21d10*/  IMAD.SHL.U32 R68, R68, 0x2, RZ ;  /* 0x0000000244447824 */ /* 0x000fe200078e00ff */
[----:B------:R-:W0:Y:S01]  /*21d20*/  LDCU UR5, c[0x0][0x3b0] ;  /* 0x00007600ff0577ac */ /* 0x000e220008000800 */
[----:B------:R-:W-:-:S04]  /*21d30*/  LEA R5, P1, R4, R72, 0x1 ;  /* 0x0000004804057211 */ /* 0x000fc800078208ff */
[----:B-1----:R-:W-:Y:S01]  /*21d40*/  LEA.HI.X.SX32 R8, R4, R69, 0x1, P1 ;  /* 0x0000004504087211 */ /* 0x002fe200008f0eff */
[----:B------:R1:W-:Y:S01]  /*21d50*/  STL [R1+0x334], R5 ;  /* 0x0003340501007387 */ /* 0x0003e20000100800 */
[----:B------:R-:W-:-:S03]  /*21d60*/  @P0 IMAD.MOV.U32 R4, RZ, RZ, R5 ;  /* 0x000000ffff040224 */ /* 0x000fc600078e0005 */
[----:B-1----:R-:W-:-:S05]  /*21d70*/  @P0 IMAD.MOV.U32 R5, RZ, RZ, R8 ;  /* 0x000000ffff050224 */ /* 0x002fca00078e0008 */
[----:B------:R0:W3:Y:S04]  /*21d80*/  @P0 LDG.E.U16 R6, desc[UR20][R4.64] ;  /* 0x0000001404060981 */ /* 0x0000e8000c1e1500 */
[----:B------:R1:W-:Y:S01]  /*21d90*/  STL [R1+0x330], R8 ;  /* 0x0003300801007387 */ /* 0x0003e20000100800 */
[----:B0-----:R-:W-:Y:S01]  /*21da0*/  IMAD R4, R61, UR4, RZ ;  /* 0x000000043d047c24 */ /* 0x001fe2000f8e02ff */
[----:B------:R-:W-:Y:S01]  /*21db0*/  LOP3.LUT R68, R68, 0x807e, RZ, 0xc0, !PT ;  /* 0x0000807e44447812 */ /* 0x000fe200078ec0ff */
[----:B------:R-:W0:Y:S03]  /*21dc0*/  LDCU UR4, c[0x0][0x3b0] ;  /* 0x00007600ff0477ac */ /* 0x000e260008000800 */
[----:B-1----:R-:W-:-:S04]  /*21dd0*/  LEA R8, P1, R4, R72, 0x1 ;  /* 0x0000004804087211 */ /* 0x002fc800078208ff */
[----:B------:R-:W-:Y:S01]  /*21de0*/  LEA.HI.X.SX32 R9, R4, R69, 0x1, P1 ;  /* 0x0000004504097211 */ /* 0x000fe200008f0eff */
[----:B------:R-:W-:Y:S04]  /*21df0*/  STL [R1+0x344], R8 ;  /* 0x0003440801007387 */ /* 0x000fe80000100800 */
[----:B------:R-:W-:Y:S04]  /*21e00*/  STL [R1+0x340], R9 ;  /* 0x0003400901007387 */ /* 0x000fe80000100800 */
[----:B--2---:R1:W-:Y:S04]  /*21e10*/  STS.U16 [R68+UR9+0xc00], R88 ;  /* 0x000c005844007988 */ /* 0x0043e80008000409 */
[----:B----4-:R2:W-:Y:S04]  /*21e20*/  STS.U16 [R68+UR9+0x1000], R90 ;  /* 0x0010005a44007988 */ /* 0x0105e80008000409 */
[----:B-1----:R-:W4:Y:S04]  /*21e30*/  LDL.LU R88, [R1+0x364] ;  /* 0x0003640001587983 */ /* 0x002f280000300800 */
[----:B--2---:R-:W2:Y:S04]  /*21e40*/  LDL.LU R90, [R1+0x360] ;  /* 0x00036000015a7983 */ /* 0x004ea80000300800 */
        /* <DEDUP_REMOVED lines=9> */
[----:B---3--:R1:W-:Y:S04]  /*21ee0*/  STS.U16 [R68+UR9+0x1800], R91 ;  /* 0x0018005b44007988 */ /* 0x0083e80008000409 */
[----:B------:R-:W3:Y:S04]  /*21ef0*/  LDL.LU R84, [R1+0x4bc] ;  /* 0x0004bc0001547983 */ /* 0x000ee80000300800 */
[----:B-1----:R-:W3:Y:S01]  /*21f00*/  LDL.LU R91, [R1+0x4b8] ;  /* 0x0004b800015b7983 */ /* 0x002ee20000300800 */
[----:B------:R-:W-:Y:S01]  /*21f10*/  PRMT R5, RZ, 0x7610, R5 ;  /* 0x00007610ff057816 */ /* 0x000fe20000000005 */
[----:B------:R-:W-:Y:S01]  /*21f20*/  IMAD R4, R59, UR5, RZ ;  /* 0x000000053b047c24 */ /* 0x000fe2000f8e02ff */
[C---:B------:R-:W-:Y:S01]  /*21f30*/  LOP3.LUT R31, R68.reuse, 0x10, RZ, 0x3c, !PT ;  /* 0x00000010441f7812 */ /* 0x040fe200078e3cff */
[----:B------:R1:W-:Y:S01]  /*21f40*/  STS.U16 [R68+UR9+0x1400], R89 ;  /* 0x0014005944007988 */ /* 0x0003e20008000409 */
[----:B------:R-:W-:Y:S01]  /*21f50*/  LOP3.LUT R46, R68, 0x20, RZ, 0x3c, !PT ;  /* 0x00000020442e7812 */ /* 0x000fe200078e3cff */
[----:B------:R-:W0:Y:S02]  /*21f60*/  LDCU UR5, c[0x0][0x3b0] ;  /* 0x00007600ff0577ac */ /* 0x000e240008000800 */
[----:B------:R1:W3:Y:S02]  /*21f70*/  @P0 LDG.E.U16 R5, desc[UR20][R8.64] ;  /* 0x0000001408050981 */ /* 0x0002e4000c1e1500 */
[----:B-1----:R-:W-:-:S04]  /*21f80*/  LEA R8, P1, R4, R72, 0x1 ;  /* 0x0000004804087211 */ /* 0x002fc800078208ff */
[----:B------:R-:W-:Y:S01]  /*21f90*/  LEA.HI.X.SX32 R9, R4, R69, 0x1, P1 ;  /* 0x0000004504097211 */ /* 0x000fe200008f0eff */
[----:B------:R-:W-:Y:S04]  /*21fa0*/  STL [R1+0x354], R8 ;  /* 0x0003540801007387 */ /* 0x000fe80000100800 */
[----:B------:R-:W-:Y:S04]  /*21fb0*/  STL [R1+0x350], R9 ;  /* 0x0003500901007387 */ /* 0x000fe80000100800 */
[----:B------:R-:W3:Y:S01]  /*21fc0*/  LDL.LU R80, [R1+0x4b4] ;  /* 0x0004b40001507983 */ /* 0x000ee20000300800 */
[----:B------:R-:W-:-:S03]  /*21fd0*/  PRMT R4, RZ, 0x7610, R4 ;  /* 0x00007610ff047816 */ /* 0x000fc60000000004 */
[----:B------:R-:W3:Y:S04]  /*21fe0*/  LDL.LU R81, [R1+0x4b0] ;  /* 0x0004b00001517983 */ /* 0x000ee80000300800 */
[----:B------:R-:W3:Y:S04]  /*21ff0*/  LDL.LU R89, [R1+0x4ac] ;  /* 0x0004ac0001597983 */ /* 0x000ee80000300800 */
[----:B------:R-:W3:Y:S04]  /*22000*/  LDL.LU R82, [R1+0x4a8] ;  /* 0x0004a80001527983 */ /* 0x000ee80000300800 */
[----:B------:R1:W-:Y:S04]  /*22010*/  STS.U16 [R68+UR9], R85 ;  /* 0x0000005544007988 */ /* 0x0003e80008000409 */
[----:B------:R-:W3:Y:S04]  /*22020*/  LDL.LU R83, [R1+0x4a4] ;  /* 0x0004a40001537983 */ /* 0x000ee80000300800 */
[----:B------:R0:W-:Y:S04]  /*22030*/  STS.U16 [R68+UR9+0x400], R86 ;  /* 0x0004005644007988 */ /* 0x0001e80008000409 */
[----:B-1----:R-:W3:Y:S04]  /*22040*/  LDL.LU R85, [R1+0x4a0] ;  /* 0x0004a00001557983 */ /* 0x002ee80000300800 */
[----:B------:R1:W-:Y:S04]  /*22050*/  STS.U16 [R68+UR9+0x800], R87 ;  /* 0x0008005744007988 */ /* 0x0003e80008000409 */
[----:B0-----:R-:W3:Y:S04]  /*22060*/  LDL.LU R86, [R1+0x49c] ;  /* 0x00049c0001567983 */ /* 0x001ee80000300800 */
[----:B------:R0:W3:Y:S04]  /*22070*/  @P0 LDG.E.U16 R4, desc[UR20][R8.64] ;  /* 0x0000001408040981 */ /* 0x0000e8000c1e1500 */
[----:B-1----:R-:W3:Y:S01]  /*22080*/  LDL.LU R87, [R1+0x498] ;  /* 0x0004980001577983 */ /* 0x002ee20000300800 */
[----:B0-----:R-:W-:Y:S01]  /*22090*/  IMAD R8, R57, UR4, RZ ;  /* 0x0000000439087c24 */ /* 0x001fe2000f8e02ff */
[----:B------:R-:W0:Y:S04]  /*220a0*/  LDCU UR4, c[0x0][0x3b0] ;  /* 0x00007600ff0477ac */ /* 0x000e280008000800 */
[----:B------:R-:W-:-:S04]  /*220b0*/  LEA R10, P1, R8, R72, 0x1 ;  /* 0x00000048080a7211 */ /* 0x000fc800078208ff */
[----:B------:R-:W-:Y:S01]  /*220c0*/  LEA.HI.X.SX32 R11, R8, R69, 0x1, P1 ;  /* 0x00000045080b7211 */ /* 0x000fe200008f0eff */
[----:B----4-:R1:W-:Y:S04]  /*220d0*/  STS.U16 [R68+UR9+0x1c00], R88 ;  /* 0x001c005844007988 */ /* 0x0103e80008000409 */
[----:B--2---:R2:W-:Y:S04]  /*220e0*/  STS.U16 [R68+UR9+0x2000], R90 ;  /* 0x0020005a44007988 */ /* 0x0045e80008000409 */
[----:B-1----:R-:W4:Y:S04]  /*220f0*/  LDL.LU R88, [R1+0x494] ;  /* 0x0004940001587983 */ /* 0x002f280000300800 */
[----:B--2---:R-:W2:Y:S04]  /*22100*/  LDL.LU R90, [R1+0x490] ;  /* 0x00049000015a7983 */ /* 0x004ea80000300800 */
[----:B------:R-:W-:Y:S04]  /*22110*/  STL [R1+0x364], R10 ;  /* 0x0003640a01007387 */ /* 0x000fe80000100800 */
[----:B------:R-:W-:Y:S04]  /*22120*/  STL [R1+0x360], R11 ;  /* 0x0003600b01007387 */ /* 0x000fe80000100800 */
[----:B---3--:R1:W-:Y:S04]  /*22130*/  STS.U16 [R68+UR9+0x4800], R84 ;  /* 0x0048005444007988 */ /* 0x0083e80008000409 */
[----:B------:R3:W-:Y:S04]  /*22140*/  STS.U16 [R68+UR9+0x4c00], R91 ;  /* 0x004c005b44007988 */ /* 0x0007e80008000409 */
[----:B-1----:R-:W2:Y:S04]  /*22150*/  LDL.LU R84, [R1+0x48c] ;  /* 0x00048c0001547983 */ /* 0x002ea80000300800 */
[----:B---3--:R-:W3:Y:S04]  /*22160*/  LDL.LU R91, [R1+0x488] ;  /* 0x00048800015b7983 */ /* 0x008ee80000300800 */
[----:B------:R-:W-:Y:S04]  /*22170*/  STS.U16 [R68+UR9+0x2400], R66 ;  /* 0x0024004244007988 */ /* 0x000fe80008000409 */
[----:B------:R-:W-:Y:S04]  /*22180*/  STS.U16 [R68+UR9+0x2800], R67 ;  /* 0x0028004344007988 */ /* 0x000fe80008000409 */
[----:B------:R-:W-:Y:S04]  /*22190*/  STS.U16 [R68+UR9+0x2c00], R30 ;  /* 0x002c001e44007988 */ /* 0x000fe80008000409 */
[----:B------:R-:W-:Y:S04]  /*221a0*/  STS.U16 [R68+UR9+0x3000], R74 ;  /* 0x0030004a44007988 */ /* 0x000fe80008000409 */
[----:B------:R1:W-:Y:S04]  /*221b0*/  STS.U16 [R68+UR9+0x5800], R89 ;  /* 0x0058005944007988 */ /* 0x0003e80008000409 */
[----:B-1----:R-:W3:Y:S04]  /*221c0*/  LDL.LU R89, [R1+0x484] ;  /* 0x0004840001597983 */ /* 0x002ee80000300800 */
[----:B------:R-:W-:Y:S04]  /*221d0*/  STS.U16 [R68+UR9+0x6400], R85 ;  /* 0x0064005544007988 */ /* 0x000fe80008000409 */
[----:B------:R-:W-:Y:S04]  /*221e0*/  STS.U16 [R68+UR9+0x3400], R75 ;  /* 0x0034004b44007988 */ /* 0x000fe80008000409 */
[----:B------:R1:W-:Y:S04]  /*221f0*/  STS.U16 [R68+UR9+0x6c00], R87 ;  /* 0x006c005744007988 */ /* 0x0003e80008000409 */
[----:B-1----:R-:W3:Y:S04]  /*22200*/  LDL.LU R87, [R1+0x480] ;  /* 0x0004800001577983 */ /* 0x002ee80000300800 */
[----:B------:R-:W3:Y:S04]  /*22210*/  LDL.LU R85, [R1+0x47c] ;  /* 0x00047c0001557983 */ /* 0x000ee80000300800 */
[----:B------:R-:W3:Y:S04]  /*22220*/  LDL.LU R60, [R1+0x478] ;  /* 0x00047800013c7983 */ /* 0x000ee80000300800 */
[----:B------:R-:W3:Y:S04]  /*22230*/  LDL.LU R62, [R1+0x474] ;  /* 0x00047400013e7983 */ /* 0x000ee80000300800 */
[----:B------:R-:W3:Y:S04]  /*22240*/  LDL.LU R64, [R1+0x470] ;  /* 0x0004700001407983 */ /* 0x000ee80000300800 */
[----:B------:R-:W3:Y:S04]  /*22250*/  LDL.LU R66, [R1+0x46c] ;  /* 0x00046c0001427983 */ /* 0x000ee80000300800 */
[----:B------:R-:W3:Y:S04]  /*22260*/  LDL.LU R67, [R1+0x468] ;  /* 0x0004680001437983 */ /* 0x000ee80000300800 */
[----:B------:R-:W3:Y:S04]  /*22270*/  LDL.LU R30, [R1+0x464] ;  /* 0x00046400011e7983 */ /* 0x000ee80000300800 */
[----:B------:R-:W3:Y:S04]  /*22280*/  LDL.LU R74, [R1+0x460] ;  /* 0x00046000014a7983 */ /* 0x000ee80000300800 */
[----:B------:R1:W-:Y:S04]  /*22290*/  STS.U16 [R68+UR9+0x3800], R76 ;  /* 0x0038004c44007988 */ /* 0x0003e80008000409 */
[----:B------:R-:W3:Y:S04]  /*222a0*/  LDL.LU R75, [R1+0x45c] ;  /* 0x00045c00014b7983 */ /* 0x000ee80000300800 */
[----:B------:R0:W-:Y:S04]  /*222b0*/  STS.U16 [R68+UR9+0x3c00], R77 ;  /* 0x003c004d44007988 */ /* 0x0001e80008000409 */
[----:B-1----:R-:W3:Y:S04]  /*222c0*/  LDL.LU R76, [R1+0x458] ;  /* 0x00045800014c7983 */ /* 0x002ee80000300800 */
[----:B------:R1:W-:Y:S04]  /*222d0*/  STS.U16 [R68+UR9+0x4000], R78 ;  /* 0x0040004e44007988 */ /* 0x0003e80008000409 */
[----:B0-----:R-:W3:Y:S04]  /*222e0*/  LDL.LU R77, [R1+0x454] ;  /* 0x00045400014d7983 */ /* 0x001ee80000300800 */
[----:B------:R0:W-:Y:S04]  /*222f0*/  STS.U16 [R68+UR9+0x4400], R79 ;  /* 0x0044004f44007988 */ /* 0x0001e80008000409 */
[----:B-1----:R-:W3:Y:S04]  /*22300*/  LDL.LU R78, [R1+0x450] ;  /* 0x00045000014e7983 */ /* 0x002ee80000300800 */
[----:B------:R1:W-:Y:S04]  /*22310*/  STS.U16 [R68+UR9+0x5000], R80 ;  /* 0x0050005044007988 */ /* 0x0003e80008000409 */
[----:B0-----:R-:W3:Y:S04]  /*22320*/  LDL.LU R79, [R1+0x44c] ;  /* 0x00044c00014f7983 */ /* 0x001ee80000300800 */
[----:B------:R0:W-:Y:S04]  /*22330*/  STS.U16 [R68+UR9+0x6800], R86 ;  /* 0x0068005644007988 */ /* 0x0001e80008000409 */
[----:B-1----:R-:W3:Y:S04]  /*22340*/  LDL.LU R80, [R1+0x448] ;  /* 0x0004480001507983 */ /* 0x002ee80000300800 */
[----:B0-----:R-:W3:Y:S04]  /*22350*/  LDL.LU R86, [R1+0x444] ;  /* 0x0004440001567983 */ /* 0x001ee80000300800 */
[----:B----4-:R0:W-:Y:S04]  /*22360*/  STS.U16 [R68+UR9+0x7000], R88 ;  /* 0x0070005844007988 */ /* 0x0101e80008000409 */
[----:B--2---:R1:W-:Y:S04]  /*22370*/  STS.U16 [R68+UR9+0x7400], R90 ;  /* 0x0074005a44007988 */ /* 0x0043e80008000409 */
[----:B0-----:R-:W2:Y:S04]  /*22380*/  LDL.LU R88, [R1+0x440] ;  /* 0x0004400001587983 */ /* 0x001ea80000300800 */
[----:B-1----:R-:W4:Y:S04]  /*22390*/  LDL.LU R90, [R1+0x390] ;  /* 0x00039000015a7983 */ /* 0x002f280000300800 */
[----:B---3--:R0:W-:Y:S04]  /*223a0*/  STS.U16 [R68+UR9+0x7c00], R91 ;  /* 0x007c005b44007988 */ /* 0x0081e80008000409 */
[----:B0-----:R-:W3:Y:S04]  /*223b0*/  LDL.LU R91, [R1+0x38c] ;  /* 0x00038c00015b7983 */ /* 0x001ee80000300800 */
[----:B------:R0:W-:Y:S04]  /*223c0*/  STS.U16 [R68+UR9+0x5400], R81 ;  /* 0x0054005144007988 */ /* 0x0001e80008000409 */
[----:B------:R1:W-:Y:S04]  /*223d0*/  STS.U16 [R68+UR9+0x5c00], R82 ;  /* 0x005c005244007988 */ /* 0x0003e80008000409 */
[----:B------:R1:W-:Y:S04]  /*223e0*/  STS.U16 [R68+UR9+0x6000], R83 ;  /* 0x0060005344007988 */ /* 0x0003e80008000409 */
[----:B0-----:R-:W3:Y:S04]  /*223f0*/  LDL.LU R81, [R1+0x388] ;  /* 0x0003880001517983 */ /* 0x001ee80000300800 */
[----:B-1----:R-:W3:Y:S04]  /*22400*/  LDL.LU R82, [R1+0x384] ;  /* 0x0003840001527983 */ /* 0x002ee80000300800 */
[----:B------:R0:W-:Y:S04]  /*22410*/  STS.U16 [R68+UR9+0x7800], R84 ;  /* 0x0078005444007988 */ /* 0x0001e80008000409 */
[----:B------:R-:W3:Y:S04]  /*22420*/  LDL.LU R83, [R1+0x380] ;  /* 0x0003800001537983 */ /* 0x000ee80000300800 */
[----:B------:R1:W-:Y:S04]  /*22430*/  STS.U16 [R31+UR9+0x80], R89 ;  /* 0x000080591f007988 */ /* 0x0003e80008000409 */
[----:B0-----:R-:W3:Y:S04]  /*22440*/  LDL.LU R84, [R1+0x37c] ;  /* 0x00037c0001547983 */ /* 0x001ee80000300800 */
[----:B-1----:R-:W3:Y:S04]  /*22450*/  LDL.LU R89, [R1+0x378] ;  /* 0x0003780001597983 */ /* 0x002ee80000300800 */
[----:B------:R0:W-:Y:S04]  /*22460*/  STS.U16 [R31+UR9+0x480], R87 ;  /* 0x000480571f007988 */ /* 0x0001e80008000409 */
[----:B------:R1:W-:Y:S04]  /*22470*/  STS.U16 [R31+UR9+0x880], R85 ;  /* 0x000880551f007988 */ /* 0x0003e80008000409 */
[----:B------:R-:W-:Y:S04]  /*22480*/  STS.U16 [R31+UR9+0xc80], R60 ;  /* 0x000c803c1f007988 */ /* 0x000fe80008000409 */
[----:B0-----:R-:W3:Y:S04]  /*22490*/  LDL.LU R87, [R1+0x374] ;  /* 0x0003740001577983 */ /* 0x001ee80000300800 */
[----:B------:R0:W-:Y:S04]  /*224a0*/  STS.U16 [R31+UR9+0x1080], R62 ;  /* 0x0010803e1f007988 */ /* 0x0001e80008000409 */
[----:B------:R-:W-:Y:S04]  /*224b0*/  STS.U16 [R31+UR9+0x1480], R64 ;  /* 0x001480401f007988 */ /* 0x000fe80008000409 */
[----:B------:R-:W-:Y:S04]  /*224c0*/  STS.U16 [R31+UR9+0x1880], R66 ;  /* 0x001880421f007988 */ /* 0x000fe80008000409 */
[----:B------:R-:W-:Y:S04]  /*224d0*/  STS.U16 [R31+UR9+0x1c80], R67 ;  /* 0x001c80431f007988 */ /* 0x000fe80008000409 */
[----:B------:R-:W-:Y:S04]  /*224e0*/  STS.U16 [R31+UR9+0x2080], R30 ;  /* 0x0020801e1f007988 */ /* 0x000fe80008000409 */
[----:B------:R-:W-:Y:S04]  /*224f0*/  STS.U16 [R31+UR9+0x2480], R74 ;  /* 0x0024804a1f007988 */ /* 0x000fe80008000409 */
[----:B------:R-:W-:Y:S04]  /*22500*/  STS.U16 [R31+UR9+0x2880], R75 ;  /* 0x0028804b1f007988 */ /* 0x000fe80008000409 */
[----:B-1----:R-:W3:Y:S04]  /*22510*/  LDL.LU R85, [R1+0x370] ;  /* 0x0003700001557983 */ /* 0x002ee80000300800 */
[----:B------:R-:W-:Y:S04]  /*22520*/  STS.U16 [R31+UR9+0x2c80], R76 ;  /* 0x002c804c1f007988 */ /* 0x000fe80008000409 */
[----:B0-----:R-:W3:Y:S04]  /*22530*/  LDL.LU R62, [R1+0x36c] ;  /* 0x00036c00013e7983 */ /* 0x001ee80000300800 */
[----:B------:R-:W-:Y:S04]  /*22540*/  STS.U16 [R31+UR9+0x3080], R77 ;  /* 0x0030804d1f007988 */ /* 0x000fe80008000409 */
[----:B------:R-:W-:Y:S04]  /*22550*/  STS.U16 [R31+UR9+0x3480], R78 ;  /* 0x0034804e1f007988 */ /* 0x000fe80008000409 */
[----:B------:R-:W-:Y:S04]  /*22560*/  STS.U16 [R31+UR9+0x3880], R79 ;  /* 0x0038804f1f007988 */ /* 0x000fe80008000409 */
[----:B------:R-:W-:Y:S04]  /*22570*/  STS.U16 [R31+UR9+0x3c80], R80 ;  /* 0x003c80501f007988 */ /* 0x000fe80008000409 */
[----:B------:R0:W-:Y:S04]  /*22580*/  STS.U16 [R31+UR9+0x4080], R86 ;  /* 0x004080561f007988 */ /* 0x0001e80008000409 */
[----:B0-----:R-:W3:Y:S04]  /*22590*/  LDL.LU R86, [R1+0x368] ;  /* 0x0003680001567983 */ /* 0x001ee80000300800 */
[----:B--2---:R0:W-:Y:S04]  /*225a0*/  STS.U16 [R31+UR9+0x4480], R88 ;  /* 0x004480581f007988 */ /* 0x0041e80008000409 */
[----:B----4-:R1:W-:Y:S04]  /*225b0*/  STS.U16 [R31+UR9+0x4880], R90 ;  /* 0x0048805a1f007988 */ /* 0x0103e80008000409 */
[----:B0-----:R-:W2:Y:S04]  /*225c0*/  LDL.LU R88, [R1+0x35c] ;  /* 0x00035c0001587983 */ /* 0x001ea80000300800 */
[----:B-1----:R-:W4:Y:S04]  /*225d0*/  LDL.LU R90, [R1+0x358] ;  /* 0x00035800015a7983 */ /* 0x002f280000300800 */
[----:B---3--:R0:W-:Y:S04]  /*225e0*/  STS.U16 [R31+UR9+0x4c80], R91 ;  /* 0x004c805b1f007988 */ /* 0x0081e80008000409 */
[----:B0-----:R-:W3:Y:S04]  /*225f0*/  LDL.LU R91, [R1+0x34c] ;  /* 0x00034c00015b7983 */ /* 0x001ee80000300800 */
[----:B------:R-:W-:Y:S04]  /*22600*/  STS.U16 [R31+UR9+0x5080], R81 ;  /* 0x005080511f007988 */ /* 0x000fe80008000409 */
[----:B------:R-:W-:Y:S04]  /*22610*/  STS.U16 [R31+UR9+0x5480], R82 ;  /* 0x005480521f007988 */ /* 0x000fe80008000409 */
[----:B------:R-:W-:Y:S04]  /*22620*/  STS.U16 [R31+UR9+0x5880], R83 ;  /* 0x005880531f007988 */ /* 0x000fe80008000409 */
[----:B------:R-:W-:Y:S04]  /*22630*/  STS.U16 [R31+UR9+0x5c80], R84 ;  /* 0x005c80541f007988 */ /* 0x000fe80008000409 */
[----:B------:R0:W-:Y:S04]  /*22640*/  STS.U16 [R31+UR9+0x6080], R89 ;  /* 0x006080591f007988 */ /* 0x0001e80008000409 */
[----:B0-----:R-:W3:Y:S04]  /*22650*/  LDL.LU R89, [R1+0x348] ;  /* 0x0003480001597983 */ /* 0x001ee80000300800 */
[----:B------:R0:W-:Y:S04]  /*22660*/  STS.U16 [R31+UR9+0x6480], R87 ;  /* 0x006480571f007988 */ /* 0x0001e80008000409 */
[----:B0-----:R-:W3:Y:S04]  /*22670*/  LDL.LU R87, [R1+0x33c] ;  /* 0x00033c0001577983 */ /* 0x001ee80000300800 */
        /* <DEDUP_REMOVED lines=13> */
[----:B------:R-:W3:Y:S04]  /*22750*/  LDL.LU R82, [R1+0x248] ;  /* 0x0002480001527983 */ /* 0x000ee80000300800 */
[----:B------:R-:W-:Y:S04]  /*22760*/  STS.U16 [R31+UR9+0x6c80], R62 ;  /* 0x006c803e1f007988 */ /* 0x000fe80008000409 */
[----:B------:R-:W3:Y:S04]  /*22770*/  LDL.LU R83, [R1+0x244] ;  /* 0x0002440001537983 */ /* 0x000ee80000300800 */
[----:B------:R-:W3:Y:S04]  /*22780*/  LDL.LU R84, [R1+0x240] ;  /* 0x0002400001547983 */ /* 0x000ee80000300800 */
[----:B0-----:R-:W3:Y:S04]  /*22790*/  LDL.LU R85, [R1+0x238] ;  /* 0x0002380001557983 */ /* 0x001ee80000300800 */
[----:B------:R-:W-:Y:S04]  /*227a0*/  STS.U16 [R31+UR9+0x7080], R86 ;  /* 0x007080561f007988 */ /* 0x000fe80008000409 */
[----:B--2---:R-:W-:Y:S04]  /*227b0*/  STS.U16 [R31+UR9+0x7480], R88 ;  /* 0x007480581f007988 */ /* 0x004fe80008000409 */
[----:B----4-:R0:W-:Y:S04]  /*227c0*/  STS.U16 [R31+UR9+0x7880], R90 ;  /* 0x0078805a1f007988 */ /* 0x0101e80008000409 */
[----:B0-----:R-:W2:Y:S04]  /*227d0*/  LDL.LU R90, [R1+0x234] ;  /* 0x00023400015a7983 */ /* 0x001ea80000300800 */
[----:B------:R-:W4:Y:S04]  /*227e0*/  LDL.LU R88, [R1+0x22c] ;  /* 0x00022c0001587983 */ /* 0x000f280000300800 */
[----:B------:R-:W4:Y:S04]  /*227f0*/  LDL.LU R86, [R1+0x224] ;  /* 0x0002240001567983 */ /* 0x000f280000300800 */
[----:B---3--:R0:W-:Y:S04]  /*22800*/  STS.U16 [R31+UR9+0x7c80], R91 ;  /* 0x007c805b1f007988 */ /* 0x0081e80008000409 */
[----:B0-----:R-:W3:Y:S04]  /*22810*/  LDL.LU R91, [R1+0x220] ;  /* 0x00022000015b7983 */ /* 0x001ee80000300800 */
[----:B------:R0:W-:Y:S04]  /*22820*/  STS.U16 [R46+UR9+0x100], R89 ;  /* 0x000100592e007988 */ /* 0x0001e80008000409 */
[----:B0-----:R-:W3:Y:S04]  /*22830*/  LDL.LU R89, [R1+0x21c] ;  /* 0x00021c0001597983 */ /* 0x001ee80000300800 */
[----:B------:R0:W-:Y:S04]  /*22840*/  STS.U16 [R46+UR9+0x500], R87 ;  /* 0x000500572e007988 */ /* 0x0001e80008000409 */
[----:B------:R1:W-:Y:S04]  /*22850*/  STS.U16 [R46+UR9+0x900], R64 ;  /* 0x000900402e007988 */ /* 0x0003e80008000409 */
[----:B------:R0:W-:Y:S04]  /*22860*/  STS.U16 [R46+UR9+0xd00], R66 ;  /* 0x000d00422e007988 */ /* 0x0001e80008000409 */
[----:B------:R-:W-:Y:S04]  /*22870*/  STS.U16 [R46+UR9+0x1100], R67 ;  /* 0x001100432e007988 */ /* 0x000fe80008000409 */
        /* <DEDUP_REMOVED lines=8> */
[----:B0-----:R-:W3:Y:S04]  /*22900*/  LDL.LU R87, [R1+0x218] ;  /* 0x0002180001577983 */ /* 0x001ee80000300800 */
[----:B------:R-:W-:Y:S04]  /*22910*/  STS.U16 [R46+UR9+0x3500], R81 ;  /* 0x003500512e007988 */ /* 0x000fe80008000409 */
[----:B------:R-:W-:Y:S04]  /*22920*/  STS.U16 [R46+UR9+0x3900], R82 ;  /* 0x003900522e007988 */ /* 0x000fe80008000409 */
[----:B------:R-:W3:Y:S04]  /*22930*/  LDL.LU R60, [R1+0x210] ;  /* 0x00021000013c7983 */ /* 0x000ee80000300800 */
[----:B------:R-:W-:Y:S04]  /*22940*/  STS.U16 [R46+UR9+0x3d00], R83 ;  /* 0x003d00532e007988 */ /* 0x000fe80008000409 */
[----:B------:R-:W-:Y:S04]  /*22950*/  STS.U16 [R46+UR9+0x4100], R84 ;  /* 0x004100542e007988 */ /* 0x000fe80008000409 */
[----:B------:R-:W3:Y:S04]  /*22960*/  LDL.LU R31, [R1+0x208] ;  /* 0x00020800011f7983 */ /* 0x000ee80000300800 */
[----:B------:R-:W-:Y:S04]  /*22970*/  STS.U16 [R46+UR9+0x4500], R85 ;  /* 0x004500552e007988 */ /* 0x000fe80008000409 */
[----:B------:R-:W3:Y:S04]  /*22980*/  LDL.LU R62, [R1+0x204] ;  /* 0x00020400013e7983 */ /* 0x000ee80000300800 */
[----:B-1----:R-:W3:Y:S04]  /*22990*/  LDL.LU R64, [R1+0x200] ;  /* 0x0002000001407983 */ /* 0x002ee80000300800 */
[----:B------:R-:W3:Y:S04]  /*229a0*/  LDL.LU R66, [R1+0x1fc] ;  /* 0x0001fc0001427983 */ /* 0x000ee80000300800 */
[----:B--2---:R0:W-:Y:S04]  /*229b0*/  STS.U16 [R46+UR9+0x4900], R90 ;  /* 0x0049005a2e007988 */ /* 0x0041e80008000409 */
[----:B----4-:R1:W-:Y:S04]  /*229c0*/  STS.U16 [R46+UR9+0x4d00], R88 ;  /* 0x004d00582e007988 */ /* 0x0103e80008000409 */
[----:B------:R-:W-:Y:S04]  /*229d0*/  STS.U16 [R46+UR9+0x5100], R86 ;  /* 0x005100562e007988 */ /* 0x000fe80008000409 */
[----:B0-----:R-:W2:Y:S04]  /*229e0*/  LDL.LU R90, [R1+0x1f4] ;  /* 0x0001f400015a7983 */ /* 0x001ea80000300800 */
[----:B-1----:R-:W4:Y:S04]  /*229f0*/  LDL.LU R88, [R1+0x1f0] ;  /* 0x0001f00001587983 */ /* 0x002f280000300800 */
[----:B---3--:R0:W-:Y:S04]  /*22a00*/  STS.U16 [R46+UR9+0x5500], R91 ;  /* 0x0055005b2e007988 */ /* 0x0081e80008000409 */
        /* <DEDUP_REMOVED lines=19> */
[----:B0-----:R-:W3:Y:S04]  /*22b40*/  LDL.LU R87, [R1+0x118] ;  /* 0x0001180001577983 */ /* 0x001ee80000300800 */
[----:B------:R-:W-:Y:S04]  /*22b50*/  STS.U16 [R46+UR9+0x6100], R60 ;  /* 0x0061003c2e007988 */ /* 0x000fe80008000409 */
[----:B------:R-:W-:Y:S04]  /*22b60*/  STS.U16 [R46+UR9+0x6500], R31 ;  /* 0x0065001f2e007988 */ /* 0x000fe80008000409 */
[----:B------:R-:W-:Y:S04]  /*22b70*/  STS.U16 [R46+UR9+0x6900], R62 ;  /* 0x0069003e2e007988 */ /* 0x000fe80008000409 */
[----:B------:R-:W-:Y:S04]  /*22b80*/  STS.U16 [R46+UR9+0x6d00], R64 ;  /* 0x006d00402e007988 */ /* 0x000fe80008000409 */
[----:B------:R-:W-:Y:S04]  /*22b90*/  STS.U16 [R46+UR9+0x7100], R66 ;  /* 0x007100422e007988 */ /* 0x000fe80008000409 */
[----:B--2---:R0:W-:Y:S04]  /*22ba0*/  STS.U16 [R46+UR9+0x7500], R90 ;  /* 0x0075005a2e007988 */ /* 0x0041e80008000409 */
[----:B----4-:R1:W-:Y:S04]  /*22bb0*/  STS.U16 [R46+UR9+0x7900], R88 ;  /* 0x007900582e007988 */ /* 0x0103e80008000409 */
[----:B0-----:R-:W2:Y:S04]  /*22bc0*/  LDL.LU R90, [R1+0x114] ;  /* 0x00011400015a7983 */ /* 0x001ea80000300800 */
[----:B-1----:R-:W4:Y:S04]  /*22bd0*/  LDL.LU R88, [R1+0x110] ;  /* 0x0001100001587983 */ /* 0x002f280000300800 */
[----:B---3--:R0:W-:Y:S04]  /*22be0*/  STS.U16 [R46+UR9+0x7d00], R91 ;  /* 0x007d005b2e007988 */ /* 0x0081e80008000409 */
[----:B0-----:R-:W3:Y:S01]  /*22bf0*/  LDL.LU R91, [R1+0x10c] ;  /* 0x00010c00015b7983 */ /* 0x001ee20000300800 */
[----:B------:R-:W-:-:S05]  /*22c00*/  LOP3.LUT R31, R68, 0x30, RZ, 0x3c, !PT ;  /* 0x00000030441f7812 */ /* 0x000fca00078e3cff */
[----:B------:R0:W-:Y:S04]  /*22c10*/  STS.U16 [R31+UR9+0x180], R89 ;  /* 0x000180591f007988 */ /* 0x0001e80008000409 */
[----:B------:R-:W-:Y:S04]  /*22c20*/  STS.U16 [R31+UR9+0x580], R67 ;  /* 0x000580431f007988 */ /* 0x000fe80008000409 */
[----:B------:R-:W-:Y:S04]  /*22c30*/  STS.U16 [R31+UR9+0x980], R30 ;  /* 0x0009801e1f007988 */ /* 0x000fe80008000409 */
[----:B------:R-:W-:Y:S04]  /*22c40*/  STS.U16 [R31+UR9+0xd80], R74 ;  /* 0x000d804a1f007988 */ /* 0x000fe80008000409 */
[----:B------:R-:W-:Y:S04]  /*22c50*/  STS.U16 [R31+UR9+0x1180], R75 ;  /* 0x0011804b1f007988 */ /* 0x000fe80008000409 */
[----:B------:R1:W-:Y:S04]  /*22c60*/  STS.U16 [R31+UR9+0x1580], R76 ;  /* 0x0015804c1f007988 */ /* 0x0003e80008000409 */
        /* <DEDUP_REMOVED lines=18> */
[----:B-1----:R-:W3:Y:S04]  /*22d90*/  LDL.LU R76, [R1+0xd8] ;  /* 0x0000d800014c7983 */ /* 0x002ee80000300800 */
[----:B------:R-:W3:Y:S04]  /*22da0*/  LDL.LU R66, [R1+0xd4] ;  /* 0x0000d40001427983 */ /* 0x000ee80000300800 */
[----:B--2---:R0:W-:Y:S04]  /*22db0*/  STS.U16 [R31+UR9+0x4580], R90 ;  /* 0x0045805a1f007988 */ /* 0x0041e80008000409 */
[----:B----4-:R-:W-:Y:S04]  /*22dc0*/  STS.U16 [R31+UR9+0x4980], R88 ;  /* 0x004980581f007988 */ /* 0x010fe80008000409 */
[----:B0-----:R-:W2:Y:S04]  /*22dd0*/  LDL.LU R90, [R1+0xc8] ;  /* 0x0000c800015a7983 */ /* 0x001ea80000300800 */
[----:B------:R-:W4:Y:S04]  /*22de0*/  LDL.LU R67, [R1+0xc4] ;  /* 0x0000c40001437983 */ /* 0x000f280000300800 */
[----:B---3--:R0:W-:Y:S04]  /*22df0*/  STS.U16 [R31+UR9+0x4d80], R91 ;  /* 0x004d805b1f007988 */ /* 0x0081e80008000409 */
        /* <DEDUP_REMOVED lines=17> */
[----:B------:R-:W-:Y:S04]  /*22f10*/  STS.U16 [R31+UR9+0x5580], R56 ;  /* 0x005580381f007988 */ /* 0x000fe80008000409 */
[----:B0-----:R-:W3:Y:S04]  /*22f20*/  LDL.LU R89, [R1+0x80] ;  /* 0x0000800001597983 */ /* 0x001ee80000300800 */
[----:B------:R-:W-:Y:S04]  /*22f30*/  STS.U16 [R31+UR9+0x5980], R58 ;  /* 0x0059803a1f007988 */ /* 0x000fe80008000409 */
[----:B------:R-:W-:Y:S04]  /*22f40*/  STS.U16 [R31+UR9+0x5d80], R46 ;  /* 0x005d802e1f007988 */ /* 0x000fe80008000409 */
[----:B------:R-:W-:Y:S04]  /*22f50*/  STS.U16 [R31+UR9+0x6180], R60 ;  /* 0x0061803c1f007988 */ /* 0x000fe80008000409 */
[----:B------:R-:W-:Y:S04]  /*22f60*/  STS.U16 [R31+UR9+0x6580], R62 ;  /* 0x0065803e1f007988 */ /* 0x000fe80008000409 */
[----:B------:R-:W-:Y:S04]  /*22f70*/  STS.U16 [R31+UR9+0x6980], R64 ;  /* 0x006980401f007988 */ /* 0x000fe80008000409 */
[----:B------:R-:W-:Y:S04]  /*22f80*/  STS.U16 [R31+UR9+0x6d80], R76 ;  /* 0x006d804c1f007988 */ /* 0x000fe80008000409 */
[----:B------:R-:W-:Y:S04]  /*22f90*/  STS.U16 [R31+UR9+0x7180], R66 ;  /* 0x007180421f007988 */ /* 0x000fe80008000409 */
[----:B--2---:R0:W-:Y:S04]  /*22fa0*/  STS.U16 [R31+UR9+0x7580], R90 ;  /* 0x0075805a1f007988 */ /* 0x0041e80008000409 */
[----:B----4-:R-:W-:Y:S04]  /*22fb0*/  STS.U16 [R31+UR9+0x7980], R67 ;  /* 0x007980431f007988 */ /* 0x010fe80008000409 */
[----:B0-----:R-:W2:Y:S04]  /*22fc0*/  LDL.LU R90, [R1+0x7c] ;  /* 0x00007c00015a7983 */ /* 0x001ea80000300800 */
[----:B---3--:R0:W-:Y:S04]  /*22fd0*/  STS.U16 [R31+UR9+0x7d80], R91 ;  /* 0x007d805b1f007988 */ /* 0x0081e80008000409 */
[----:B0-----:R-:W3:Y:S04]  /*22fe0*/  LDL.LU R91, [R1+0x78] ;  /* 0x00007800015b7983 */ /* 0x001ee80000300800 */
[----:B------:R-:W4:Y:S01]  /*22ff0*/  LDL.LU R56, [R1+0x74] ;  /* 0x0000740001387983 */ /* 0x000f220000300800 */
[----:B------:R-:W-:-:S03]  /*23000*/  LOP3.LUT R76, R68, 0x40, RZ, 0x3c, !PT ;  /* 0x00000040444c7812 */ /* 0x000fc600078e3cff */
        /* <DEDUP_REMOVED lines=8> */
[----:B------:R0:W-:Y:S04]  /*23090*/  STS.U16 [R76+UR9+0x200], R30 ;  /* 0x0002001e4c007988 */ /* 0x0001e80008000409 */
[----:B------:R-:W4:Y:S04]  /*230a0*/  LDL.LU R61, [R1+0x50] ;  /* 0x00005000013d7983 */ /* 0x000f280000300800 */
[----:B------:R1:W-:Y:S04]  /*230b0*/  STS.U16 [R76+UR9+0x600], R74 ;  /* 0x0006004a4c007988 */ /* 0x0003e80008000409 */
[----:B0-----:R-:W4:Y:S04]  /*230c0*/  LDL.LU R30, [R1+0x4c] ;  /* 0x00004c00011e7983 */ /* 0x001f280000300800 */
[----:B------:R0:W-:Y:S04]  /*230d0*/  STS.U16 [R76+UR9+0xa00], R75 ;  /* 0x000a004b4c007988 */ /* 0x0001e80008000409 */
[----:B-1----:R-:W4:Y:S04]  /*230e0*/  LDL.LU R74, [R1+0x48] ;  /* 0x00004800014a7983 */ /* 0x002f280000300800 */
        /* <DEDUP_REMOVED lines=26> */
[----:B-1----:R-:W4:Y:S04]  /*23290*/  LDL.LU R89, [R1+0xc] ;  /* 0x00000c0001597983 */ /* 0x002f280000300800 */
[----:B--2---:R0:W-:Y:S04]  /*232a0*/  STS.U16 [R76+UR9+0x4200], R90 ;  /* 0x0042005a4c007988 */ /* 0x0041e80008000409 */
[----:B0-----:R-:W2:Y:S04]  /*232b0*/  LDL.LU R90, [R1+0x8] ;  /* 0x00000800015a7983 */ /* 0x001ea80000300800 */
[----:B---3--:R0:W-:Y:S04]  /*232c0*/  STS.U16 [R76+UR9+0x4600], R91 ;  /* 0x0046005b4c007988 */ /* 0x0081e80008000409 */
[----:B0-----:R-:W3:Y:S04]  /*232d0*/  LDL.LU R91, [R1+0x4] ;  /* 0x00000400015b7983 */ /* 0x001ee80000300800 */
[----:B----4-:R0:W-:Y:S04]  /*232e0*/  STS.U16 [R76+UR9+0x4a00], R56 ;  /* 0x004a00384c007988 */ /* 0x0101e80008000409 */
[----:B------:R-:W4:Y:S04]  /*232f0*/  LDL.LU R63, [R1] ;  /* 0x00000000013f7983 */ /* 0x000f280000300800 */
        /* <DEDUP_REMOVED lines=18> */
[----:B------:R0:W-:Y:S01]  /*23420*/  STS.U16 [R76+UR9+0x7200], R30 ;  /* 0x0072001e4c007988 */ /* 0x0001e20008000409 */
[----:B-1----:R-:W-:-:S03]  /*23430*/  LOP3.LUT R61, R68, 0x50, RZ, 0x3c, !PT ;  /* 0x00000050443d7812 */ /* 0x002fc600078e3cff */
[----:B------:R1:W-:Y:S04]  /*23440*/  STS.U16 [R76+UR9+0x7600], R74 ;  /* 0x0076004a4c007988 */ /* 0x0003e80008000409 */
[----:B------:R1:W-:Y:S04]  /*23450*/  STS.U16 [R76+UR9+0x7a00], R75 ;  /* 0x007a004b4c007988 */ /* 0x0003e80008000409 */
[----:B0-----:R-:W4:Y:S04]  /*23460*/  LDL.LU R30, [R1+0x1334] ;  /* 0x00133400011e7983 */ /* 0x001f280000300800 */
[----:B-1----:R-:W4:Y:S04]  /*23470*/  LDL.LU R74, [R1+0x1330] ;  /* 0x00133000014a7983 */ /* 0x002f280000300800 */
[----:B------:R-:W4:Y:S04]  /*23480*/  LDL.LU R75, [R1+0x132c] ;  /* 0x00132c00014b7983 */ /* 0x000f280000300800 */
[----:B------:R0:W-:Y:S04]  /*23490*/  STS.U16 [R76+UR9+0x7e00], R77 ;  /* 0x007e004d4c007988 */ /* 0x0001e80008000409 */
[----:B------:R1:W-:Y:S04]  /*234a0*/  STS.U16 [R61+UR9+0x280], R78 ;  /* 0x0002804e3d007988 */ /* 0x0003e80008000409 */
[----:B------:R1:W-:Y:S04]  /*234b0*/  STS.U16 [R61+UR9+0x680], R79 ;  /* 0x0006804f3d007988 */ /* 0x0003e80008000409 */
[----:B0-----:R-:W4:Y:S04]  /*234c0*/  LDL.LU R76, [R1+0x1328] ;  /* 0x00132800014c7983 */ /* 0x001f280000300800 */
[----:B------:R-:W4:Y:S04]  /*234d0*/  LDL.LU R77, [R1+0x1324] ;  /* 0x00132400014d7983 */ /* 0x000f280000300800 */
[----:B-1----:R-:W4:Y:S04]  /*234e0*/  LDL.LU R78, [R1+0x1320] ;  /* 0x00132000014e7983 */ /* 0x002f280000300800 */
[----:B------:R-:W4:Y:S04]  /*234f0*/  LDL.LU R79, [R1+0x131c] ;  /* 0x00131c00014f7983 */ /* 0x000f280000300800 */
[----:B------:R0:W-:Y:S04]  /*23500*/  STS.U16 [R61+UR9+0xa80], R80 ;  /* 0x000a80503d007988 */ /* 0x0001e80008000409 */
        /* <DEDUP_REMOVED lines=18> */
[----:B0-----:R-:W4:Y:S04]  /*23630*/  LDL.LU R89, [R1+0x12f4] ;  /* 0x0012f40001597983 */ /* 0x001f280000300800 */
[----:B--2---:R0:W-:Y:S04]  /*23640*/  STS.U16 [R61+UR9+0x3280], R90 ;  /* 0x0032805a3d007988 */ /* 0x0041e80008000409 */
[----:B0-----:R-:W2:Y:S04]  /*23650*/  LDL.LU R90, [R1+0x12f0] ;  /* 0x0012f000015a7983 */ /* 0x001ea80000300800 */
[----:B---3--:R0:W-:Y:S04]  /*23660*/  STS.U16 [R61+UR9+0x3680], R91 ;  /* 0x0036805b3d007988 */ /* 0x0081e80008000409 */
[----:B0-----:R-:W3:Y:S04]  /*23670*/  LDL.LU R91, [R1+0x12ec] ;  /* 0x0012ec00015b7983 */ /* 0x001ee80000300800 */
[----:B----4-:R-:W-:Y:S04]  /*23680*/  STS.U16 [R61+UR9+0x3a80], R63 ;  /* 0x003a803f3d007988 */ /* 0x010fe80008000409 */
[----:B---3--:R0:W-:Y:S04]  /*23690*/  STS.U16 [R61+UR9+0x3e80], R91 ;  /* 0x003e805b3d007988 */ /* 0x0081e80008000409 */
[----:B--2---:R-:W-:Y:S04]  /*236a0*/  STS.U16 [R61+UR9+0x4280], R90 ;  /* 0x0042805a3d007988 */ /* 0x004fe80008000409 */
[----:B------:R-:W-:Y:S04]  /*236b0*/  STS.U16 [R61+UR9+0x4680], R89 ;  /* 0x004680593d007988 */ /* 0x000fe80008000409 */
[----:B------:R-:W-:Y:S04]  /*236c0*/  STS.U16 [R61+UR9+0x4a80], R88 ;  /* 0x004a80583d007988 */ /* 0x000fe80008000409 */
[----:B------:R-:W-:Y:S04]  /*236d0*/  STS.U16 [R61+UR9+0x4e80], R87 ;  /* 0x004e80573d007988 */ /* 0x000fe80008000409 */
[----:B------:R-:W-:Y:S04]  /*236e0*/  STS.U16 [R61+UR9+0x5280], R86 ;  /* 0x005280563d007988 */ /* 0x000fe80008000409 */
[----:B------:R-:W-:Y:S04]  /*236f0*/  STS.U16 [R61+UR9+0x5680], R85 ;  /* 0x005680553d007988 */ /* 0x000fe80008000409 */
[----:B------:R-:W-:Y:S04]  /*23700*/  STS.U16 [R61+UR9+0x5a80], R84 ;  /* 0x005a80543d007988 */ /* 0x000fe80008000409 */
[----:B------:R-:W-:Y:S01]  /*23710*/  STS.U16 [R61+UR9+0x5e80], R83 ;  /* 0x005e80533d007988 */ /* 0x000fe20008000409 */
[----:B0-----:R-:W-:-:S03]  /*23720*/  LOP3.LUT R91, R68, 0x60, RZ, 0x3c, !PT ;  /* 0x00000060445b7812 */ /* 0x001fc600078e3cff */
        /* <DEDUP_REMOVED lines=11> */
[----:B------:R0:W-:Y:S04]  /*237e0*/  STS.U16 [R91+UR9+0xf00], R6 ;  /* 0x000f00065b007988 */ /* 0x0001e80008000409 */
[----:B------:R1:W-:Y:S01]  /*237f0*/  STS.U16 [R91+UR9+0x1300], R5 ;  /* 0x001300055b007988 */ /* 0x0003e20008000409 */
[----:B0-----:R-:W-:Y:S01]  /*23800*/  IMAD R6, R67, UR7, RZ ;  /* 0x0000000743067c24 */ /* 0x001fe2000f8e02ff */
[----:B------:R-:W0:Y:S01]  /*23810*/  LDCU UR7, c[0x0][0x3b0] ;  /* 0x00007600ff0777ac */ /* 0x000e220008000800 */
[----:B-1----:R-:W-:-:S03]  /*23820*/  IMAD R5, R66, UR4, RZ ;  /* 0x0000000442057c24 */ /* 0x002fc6000f8e02ff */
[CC--:B------:R-:W-:Y:S01]  /*23830*/  LEA R61, P1, R6.reuse, R72.reuse, 0x1 ;  /* 0x00000048063d7211 */ /* 0x0c0fe200078208ff */
[----:B------:R-:W1:Y:S01]  /*23840*/  LDCU UR4, c[0x0][0x3b0] ;  /* 0x00007600ff0477ac */ /* 0x000e620008000800 */
[CC--:B------:R-:W-:Y:S02]  /*23850*/  LEA R63, P3, R5.reuse, R72.reuse, 0x1 ;  /* 0x00000048053f7211 */ /* 0x0c0fe400078608ff */
[-C--:B------:R-:W-:Y:S02]  /*23860*/  LEA.HI.X.SX32 R77, R6, R69.reuse, 0x1, P1 ;  /* 0x00000045064d7211 */ /* 0x080fe400008f0eff */
[----:B------:R-:W-:Y:S01]  /*23870*/  LEA.HI.X.SX32 R76, R5, R69, 0x1, P3 ;  /* 0x00000045054c7211 */ /* 0x000fe200018f0eff */
[----:B------:R-:W-:Y:S04]  /*23880*/  STL [R1+0x2f4], R61 ;  /* 0x0002f43d01007387 */ /* 0x000fe80000100800 */
[----:B------:R-:W-:Y:S04]  /*23890*/  STL [R1+0x31c], R63 ;  /* 0x00031c3f01007387 */ /* 0x000fe80000100800 */
[----:B------:R-:W-:Y:S04]  /*238a0*/  STL [R1+0x2f0], R77 ;  /* 0x0002f04d01007387 */ /* 0x000fe80000100800 */
[----:B------:R-:W-:Y:S04]  /*238b0*/  STL [R1+0x318], R76 ;  /* 0x0003184c01007387 */ /* 0x000fe80000100800 */
[----:B------:R-:W2:Y:S01]  /*238c0*/  LDL.LU R90, [R1+0x44] ;  /* 0x00004400015a7983 */ /* 0x000ea20000300800 */
[----:B------:R-:W-:Y:S01]  /*238d0*/  IMAD R6, R64, UR5, RZ ;  /* 0x0000000540067c24 */ /* 0x000fe2000f8e02ff */
[----:B------:R-:W-:Y:S01]  /*238e0*/  PRMT R60, RZ, 0x7610, R60 ;  /* 0x00007610ff3c7816 */ /* 0x000fe2000000003c */
[----:B------:R-:W-:Y:S01]  /*238f0*/  @P0 IMAD.MOV.U32 R5, RZ, RZ, R77 ;  /* 0x000000ffff050224 */ /* 0x000fe200078e004d */
[----:B------:R3:W-:Y:S01]  /*23900*/  STS.U16 [R91+UR9+0x1700], R4 ;  /* 0x001700045b007988 */ /* 0x0007e20008000409 */
[----:B------:R-:W4:Y:S01]  /*23910*/  LDCU UR5, c[0x0][0x3b0] ;  /* 0x00007600ff0577ac */ /* 0x000f220008000800 */
[----:B------:R-:W-:Y:S01]  /*23920*/  IMAD R7, R62, UR11, RZ ;  /* 0x0000000b3e077c24 */ /* 0x000fe2000f8e02ff */
[----:B------:R-:W-:Y:S01]  /*23930*/  PRMT R59, RZ, 0x7610, R59 ;  /* 0x00007610ff3b7816 */ /* 0x000fe2000000003b */
[----:B------:R-:W0:Y:S01]  /*23940*/  LDCU UR11, c[0x0][0x3b0] ;  /* 0x00007600ff0b77ac */ /* 0x000e220008000800 */
[----:B---3--:R-:W-:Y:S01]  /*23950*/  @P0 IMAD.MOV.U32 R4, RZ, RZ, R61 ;  /* 0x000000ffff040224 */ /* 0x008fe200078e003d */
[----:B------:R-:W-:-:S04]  /*23960*/  LEA R61, P1, R6, R72, 0x1 ;  /* 0x00000048063d7211 */ /* 0x000fc800078208ff */
[----:B------:R3:W2:Y:S01]  /*23970*/  @P0 LDG.E.U16 R60, desc[UR20][R4.64] ;  /* 0x00000014043c0981 */ /* 0x0006a2000c1e1500 */
[----:B------:R-:W-:Y:S01]  /*23980*/  PRMT R58, RZ, 0x7610, R58 ;  /* 0x00007610ff3a7816 */ /* 0x000fe2000000003a */
[----:B---3--:R-:W-:Y:S01]  /*23990*/  @P0 IMAD.MOV.U32 R4, RZ, RZ, R63 ;  /* 0x000000ffff040224 */ /* 0x008fe200078e003f */
[-C--:B------:R-:W-:Y:S01]  /*239a0*/  LEA.HI.X.SX32 R63, R6, R69.reuse, 0x1, P1 ;  /* 0x00000045063f7211 */ /* 0x080fe200008f0eff */
[----:B------:R-:W-:Y:S01]  /*239b0*/  @P0 IMAD.MOV.U32 R5, RZ, RZ, R76 ;  /* 0x000000ffff050224 */ /* 0x000fe200078e004c */
[----:B------:R-:W-:Y:S01]  /*239c0*/  LEA R64, P1, R7, R72, 0x1 ;  /* 0x0000004807407211 */ /* 0x000fe200078208ff */
[----:B0-----:R-:W-:Y:S01]  /*239d0*/  IMAD R6, R31, UR7, RZ ;  /* 0x000000071f067c24 */ /* 0x001fe2000f8e02ff */
[----:B------:R0:W-:Y:S01]  /*239e0*/  STL [R1+0x32c], R61 ;  /* 0x00032c3d01007387 */ /* 0x0001e20000100800 */
[----:B------:R-:W-:Y:S01]  /*239f0*/  PRMT R57, RZ, 0x7610, R57 ;  /* 0x00007610ff397816 */ /* 0x000fe20000000039 */
[----:B------:R-:W2:Y:S02]  /*23a00*/  LDCU UR7, c[0x0][0x3b0] ;  /* 0x00007600ff0777ac */ /* 0x000ea40008000800 */
[----:B------:R3:W2:Y:S01]  /*23a10*/  @P0 LDG.E.U16 R59, desc[UR20][R4.64] ;  /* 0x00000014043b0981 */ /* 0x0006a2000c1e1500 */
[----:B------:R-:W-:Y:S01]  /*23a20*/  LEA.HI.X.SX32 R62, R7, R69, 0x1, P1 ;  /* 0x00000045073e7211 */ /* 0x000fe200008f0eff */
[----:B-1----:R-:W-:Y:S01]  /*23a30*/  IMAD R7, R46, UR4, RZ ;  /* 0x000000042e077c24 */ /* 0x002fe2000f8e02ff */
[----:B------:R-:W-:Y:S01]  /*23a40*/  PRMT R56, RZ, 0x7610, R56 ;  /* 0x00007610ff387816 */ /* 0x000fe20000000038 */
[----:B------:R1:W-:Y:S01]  /*23a50*/  STL [R1+0x328], R63 ;  /* 0x0003283f01007387 */ /* 0x0003e20000100800 */
[----:B------:R-:W4:Y:S01]  /*23a60*/  LDCU UR4, c[0x0][0x3b0] ;  /* 0x00007600ff0477ac */ /* 0x000f220008000800 */
[----:B---3--:R-:W-:-:S02]  /*23a70*/  @P0 IMAD.MOV.U32 R4, RZ, RZ, R61 ;  /* 0x000000ffff040224 */ /* 0x008fc400078e003d */
[----:B------:R-:W-:Y:S01]  /*23a80*/  @P0 IMAD.MOV.U32 R5, RZ, RZ, R63 ;  /* 0x000000ffff050224 */ /* 0x000fe200078e003f */
[C---:B0-----:R-:W-:Y:S01]  /*23a90*/  LEA R61, P3, R6.reuse, R72, 0x1 ;  /* 0x00000048063d7211 */ /* 0x041fe200078608ff */
[----:B------:R-:W-:Y:S04]  /*23aa0*/  STL [R1+0x33c], R64 ;  /* 0x00033c4001007387 */ /* 0x000fe80000100800 */
[----:B------:R0:W3:Y:S01]  /*23ab0*/  @P0 LDG.E.U16 R58, desc[UR20][R4.64] ;  /* 0x00000014043a0981 */ /* 0x0000e2000c1e1500 */
[----:B-1----:R-:W-:-:S03]  /*23ac0*/  LEA.HI.X.SX32 R63, R6, R69, 0x1, P3 ;  /* 0x00000045063f7211 */ /* 0x002fc600018f0eff */
[----:B------:R-:W-:Y:S01]  /*23ad0*/  STL [R1+0x34c], R61 ;  /* 0x00034c3d01007387 */ /* 0x000fe20000100800 */
[----:B----4-:R-:W-:Y:S01]  /*23ae0*/  IMAD R6, R92, UR5, RZ ;  /* 0x000000055c067c24 */ /* 0x010fe2000f8e02ff */
[----:B------:R-:W-:Y:S01]  /*23af0*/  PRMT R55, RZ, 0x7610, R55 ;  /* 0x00007610ff377816 */ /* 0x000fe20000000037 */
[----:B------:R-:W1:Y:S01]  /*23b00*/  LDCU UR5, c[0x0][0x3b0] ;  /* 0x00007600ff0577ac */ /* 0x000e620008000800 */
[----:B------:R4:W-:Y:S01]  /*23b10*/  STL [R1+0x338], R62 ;  /* 0x0003383e01007387 */ /* 0x0009e20000100800 */
[----:B0-----:R-:W-:Y:S02]  /*23b20*/  @P0 IMAD.MOV.U32 R4, RZ, RZ, R64 ;  /* 0x000000ffff040224 */ /* 0x001fe400078e0040 */
[----:B------:R-:W-:Y:S01]  /*23b30*/  @P0 IMAD.MOV.U32 R5, RZ, RZ, R62 ;  /* 0x000000ffff050224 */ /* 0x000fe200078e003e */
[----:B------:R0:W-:Y:S04]  /*23b40*/  STL [R1+0x348], R63 ;  /* 0x0003483f01007387 */ /* 0x0001e80000100800 */
[----:B------:R0:W3:Y:S01]  /*23b50*/  @P0 LDG.E.U16 R57, desc[UR20][R4.64] ;  /* 0x0000001404390981 */ /* 0x0000e2000c1e1500 */
[----:B----4-:R-:W-:Y:S01]  /*23b60*/  LEA R62, P1, R7, R72, 0x1 ;  /* 0x00000048073e7211 */ /* 0x010fe200078208ff */
[----:B0-----:R-:W-:-:S02]  /*23b70*/  @P0 IMAD.MOV.U32 R4, RZ, RZ, R61 ;  /* 0x000000ffff040224 */ /* 0x001fc400078e003d */
[----:B------:R-:W-:Y:S01]  /*23b80*/  @P0 IMAD.MOV.U32 R5, RZ, RZ, R63 ;  /* 0x000000ffff050224 */ /* 0x000fe200078e003f */
[----:B------:R-:W-:Y:S01]  /*23b90*/  LEA.HI.X.SX32 R63, R7, R69, 0x1, P1 ;  /* 0x00000045073f7211 */ /* 0x000fe200008f0eff */
[----:B------:R-:W-:Y:S01]  /*23ba0*/  IMAD R7, R93, UR11, RZ ;  /* 0x0000000b5d077c24 */ /* 0x000fe2000f8e02ff */
[----:B------:R-:W-:Y:S01]  /*23bb0*/  LEA R61, P1, R6, R72, 0x1 ;  /* 0x00000048063d7211 */ /* 0x000fe200078208ff */
[----:B------:R-:W-:Y:S01]  /*23bc0*/  STL [R1+0x35c], R62 ;  /* 0x00035c3e01007387 */ /* 0x000fe20000100800 */
[----:B------:R-:W-:Y:S01]  /*23bd0*/  PRMT R54, RZ, 0x7610, R54 ;  /* 0x00007610ff367816 */ /* 0x000fe20000000036 */
[----:B------:R-:W0:Y:S02]  /*23be0*/  LDCU UR11, c[0x0][0x3b0] ;  /* 0x00007600ff0b77ac */ /* 0x000e240008000800 */
[----:B------:R4:W3:Y:S04]  /*23bf0*/  @P0 LDG.E.U16 R56, desc[UR20][R4.64] ;  /* 0x0000001404380981 */ /* 0x0008e8000c1e1500 */
[----:B------:R1:W-:Y:S01]  /*23c00*/  STL [R1+0x358], R63 ;  /* 0x0003583f01007387 */ /* 0x0003e20000100800 */
[----:B----4-:R-:W-:-:S02]  /*23c10*/  @P0 IMAD.MOV.U32 R4, RZ, RZ, R62 ;  /* 0x000000ffff040224 */ /* 0x010fc400078e003e */
[----:B------:R-:W-:Y:S01]  /*23c20*/  @P0 IMAD.MOV.U32 R5, RZ, RZ, R63 ;  /* 0x000000ffff050224 */ /* 0x000fe200078e003f */
[-C--:B-1----:R-:W-:Y:S02]  /*23c30*/  LEA.HI.X.SX32 R63, R6, R69.reuse, 0x1, P1 ;  /* 0x00000045063f7211 */ /* 0x082fe400008f0eff */
[C---:B------:R-:W-:Y:S02]  /*23c40*/  LEA R62, P3, R7.reuse, R72, 0x1 ;  /* 0x00000048073e7211 */ /* 0x040fe400078608ff */
[----:B------:R1:W4:Y:S02]  /*23c50*/  @P0 LDG.E.U16 R55, desc[UR20][R4.64] ;  /* 0x0000001404370981 */ /* 0x000324000c1e1500 */
[----:B------:R-:W-:Y:S02]  /*23c60*/  LEA.HI.X.SX32 R7, R7, R69, 0x1, P3 ;  /* 0x0000004507077211 */ /* 0x000fe400018f0eff */
[----:B------:R-:W-:Y:S01]  /*23c70*/  STL [R1+0x36c], R61 ;  /* 0x00036c3d01007387 */ /* 0x000fe20000100800 */
[----:B-1----:R-:W-:-:S02]  /*23c80*/  @P0 IMAD.MOV.U32 R4, RZ, RZ, R61 ;  /* 0x000000ffff040224 */ /* 0x002fc400078e003d */
[----:B------:R-:W-:Y:S01]  /*23c90*/  @P0 IMAD.MOV.U32 R5, RZ, RZ, R63 ;  /* 0x000000ffff050224 */ /* 0x000fe200078e003f */
[----:B------:R-:W-:Y:S01]  /*23ca0*/  STL [R1+0x374], R62 ;  /* 0x0003743e01007387 */ /* 0x000fe20000100800 */
[----:B------:R-:W-:-:S03]  /*23cb0*/  PRMT R25, RZ, 0x7610, R25 ;  /* 0x00007610ff197816 */ /* 0x000fc60000000019 */
[----:B------:R-:W-:Y:S04]  /*23cc0*/  STL [R1+0x368], R63 ;  /* 0x0003683f01007387 */ /* 0x000fe80000100800 */
[----:B------:R1:W3:Y:S04]  /*23cd0*/  @P0 LDG.E.U16 R54, desc[UR20][R4.64] ;  /* 0x0000001404360981 */ /* 0x0002e8000c1e1500 */
[----:B------:R0:W-:Y:S01]  /*23ce0*/  STL [R1+0x370], R7 ;  /* 0x0003700701007387 */ /* 0x0001e20000100800 */
[----:B-1----:R-:W-:Y:S02]  /*23cf0*/  @P0 IMAD.MOV.U32 R5, RZ, RZ, R7 ;  /* 0x000000ffff050224 */ /* 0x002fe400078e0007 */
[----:B------:R-:W-:-:S02]  /*23d00*/  @P0 IMAD.MOV.U32 R4, RZ, RZ, R62 ;  /* 0x000000ffff040224 */ /* 0x000fc400078e003e */
[----:B0-----:R-:W-:Y:S01]  /*23d10*/  IMAD R7, R53, UR4, RZ ;  /* 0x0000000435077c24 */ /* 0x001fe2000f8e02ff */
[----:B------:R-:W0:Y:S01]  /*23d20*/  LDCU UR4, c[0x0][0x3b0] ;  /* 0x00007600ff0477ac */ /* 0x000e220008000800 */
[----:B------:R-:W-:Y:S01]  /*23d30*/  PRMT R53, RZ, 0x7610, R53 ;  /* 0x00007610ff357816 */ /* 0x000fe20000000035 */
[----:B------:R1:W3:Y:S01]  /*23d40*/  @P0 LDG.E.U16 R25, desc[UR20][R4.64] ;  /* 0x0000001404190981 */ /* 0x0002e2000c1e1500 */
[----:B------:R-:W-:Y:S02]  /*23d50*/  PRMT R24, RZ, 0x7610, R24 ;  /* 0x00007610ff187816 */ /* 0x000fe40000000018 */
[----:B------:R-:W-:Y:S02]  /*23d60*/  PRMT R23, RZ, 0x7610, R23 ;  /* 0x00007610ff177816 */ /* 0x000fe40000000017 */
[----:B------:R-:W-:Y:S02]  /*23d70*/  PRMT R22, RZ, 0x7610, R22 ;  /* 0x00007610ff167816 */ /* 0x000fe40000000016 */
[----:B------:R-:W-:-:S02]  /*23d80*/  PRMT R21, RZ, 0x7610, R21 ;  /* 0x00007610ff157816 */ /* 0x000fc40000000015 */
[----:B------:R-:W-:Y:S02]  /*23d90*/  PRMT R20, RZ, 0x7610, R20 ;  /* 0x00007610ff147816 */ /* 0x000fe40000000014 */
[----:B------:R-:W-:Y:S02]  /*23da0*/  PRMT R19, RZ, 0x7610, R19 ;  /* 0x00007610ff137816 */ /* 0x000fe40000000013 */
[----:B------:R-:W-:Y:S02]  /*23db0*/  PRMT R18, RZ, 0x7610, R18 ;  /* 0x00007610ff127816 */ /* 0x000fe40000000012 */
[----:B------:R-:W-:Y:S01]  /*23dc0*/  PRMT R46, RZ, 0x7610, R46 ;  /* 0x00007610ff2e7816 */ /* 0x000fe2000000002e */
[----:B--2---:R-:W-:Y:S01]  /*23dd0*/  IMAD R6, R90, UR7, RZ ;  /* 0x000000075a067c24 */ /* 0x004fe2000f8e02ff */
[----:B------:R-:W2:Y:S04]  /*23de0*/  LDCU UR7, c[0x0][0x3b0] ;  /* 0x00007600ff0777ac */ /* 0x000ea80008000800 */
[----:B------:R-:W-:-:S04]  /*23df0*/  LEA R61, P1, R6, R72, 0x1 ;  /* 0x00000048063d7211 */ /* 0x000fc800078208ff */
[-C--:B------:R-:W-:Y:S01]  /*23e00*/  LEA.HI.X.SX32 R63, R6, R69.reuse, 0x1, P1 ;  /* 0x00000045063f7211 */ /* 0x080fe200008f0eff */
[----:B------:R-:W-:Y:S01]  /*23e10*/  IMAD R6, R52, UR5, RZ ;  /* 0x0000000534067c24 */ /* 0x000fe2000f8e02ff */
[CC--:B------:R-:W-:Y:S01]  /*23e20*/  LEA R62, P1, R7.reuse, R72.reuse, 0x1 ;  /* 0x00000048073e7211 */ /* 0x0c0fe200078208ff */
[----:B-1----:R-:W-:Y:S01]  /*23e30*/  @P0 IMAD.MOV.U32 R4, RZ, RZ, R61 ;  /* 0x000000ffff040224 */ /* 0x002fe200078e003d */
[----:B------:R1:W-:Y:S01]  /*23e40*/  STL [R1+0x37c], R61 ;  /* 0x00037c3d01007387 */ /* 0x0003e20000100800 */
[----:B------:R-:W-:Y:S01]  /*23e50*/  @P0 IMAD.MOV.U32 R5, RZ, RZ, R63 ;  /* 0x000000ffff050224 */ /* 0x000fe200078e003f */
[----:B------:R-:W-:Y:S01]  /*23e60*/  LEA.HI.X.SX32 R64, R7, R69, 0x1, P1 ;  /* 0x0000004507407211 */ /* 0x000fe200008f0eff */
[----:B------:R-:W0:Y:S01]  /*23e70*/  LDCU UR5, c[0x0][0x3b0] ;  /* 0x00007600ff0577ac */ /* 0x000e220008000800 */
[----:B------:R-:W-:Y:S01]  /*23e80*/  IMAD R7, R51, UR11, RZ ;  /* 0x0000000b33077c24 */ /* 0x000fe2000f8e02ff */
[----:B------:R1:W-:Y:S01]  /*23e90*/  STL [R1+0x378], R63 ;  /* 0x0003783f01007387 */ /* 0x0003e20000100800 */
[----:B------:R-:W-:Y:S01]  /*23ea0*/  PRMT R52, RZ, 0x7610, R52 ;  /* 0x00007610ff347816 */ /* 0x000fe20000000034 */
[----:B------:R-:W0:Y:S02]  /*23eb0*/  LDCU UR11, c[0x0][0x3b0] ;  /* 0x00007600ff0b77ac */ /* 0x000e240008000800 */
[----:B------:R1:W3:Y:S02]  /*23ec0*/  @P0 LDG.E.U16 R53, desc[UR20][R4.64] ;  /* 0x0000001404350981 */ /* 0x0002e4000c1e1500 */
[----:B-1----:R-:W-:-:S02]  /*23ed0*/  LEA R61, P3, R6, R72, 0x1 ;  /* 0x00000048063d7211 */ /* 0x002fc400078608ff */
[----:B------:R1:W-:Y:S02]  /*23ee0*/  STL [R1+0x384], R62 ;  /* 0x0003843e01007387 */ /* 0x0003e40000100800 */
[----:B------:R-:W-:Y:S01]  /*23ef0*/  LEA.HI.X.SX32 R63, R6, R69, 0x1, P3 ;  /* 0x00000045063f7211 */ /* 0x000fe200018f0eff */
[----:B------:R-:W-:Y:S02]  /*23f00*/  @P0 IMAD.MOV.U32 R4, RZ, RZ, R62 ;  /* 0x000000ffff040224 */ /* 0x000fe400078e003e */
[----:B------:R-:W-:Y:S01]  /*23f10*/  @P0 IMAD.MOV.U32 R5, RZ, RZ, R64 ;  /* 0x000000ffff050224 */ /* 0x000fe200078e0040 */
[----:B------:R-:W-:Y:S01]  /*23f20*/  STL [R1+0x38c], R61 ;  /* 0x00038c3d01007387 */ /* 0x000fe20000100800 */
[----:B-1----:R-:W-:Y:S01]  /*23f30*/  LEA R62, P1, R7, R72, 0x1 ;  /* 0x00000048073e7211 */ /* 0x002fe200078208ff */
[----:B--2---:R-:W-:Y:S01]  /*23f40*/  IMAD R6, R50, UR7, RZ ;  /* 0x0000000732067c24 */ /* 0x004fe2000f8e02ff */
[----:B------:R-:W1:Y:S01]  /*23f50*/  LDCU UR7, c[0x0][0x3b0] ;  /* 0x00007600ff0777ac */ /* 0x000e620008000800 */
[----:B------:R-:W-:Y:S04]  /*23f60*/  STL [R1+0x380], R64 ;  /* 0x0003804001007387 */ /* 0x000fe80000100800 */
[----:B------:R2:W3:Y:S04]  /*23f70*/  @P0 LDG.E.U16 R24, desc[UR20][R4.64] ;  /* 0x0000001404180981 */ /* 0x0004e8000c1e1500 */
[----:B------:R0:W-:Y:S01]  /*23f80*/  STL [R1+0x388], R63 ;  /* 0x0003883f01007387 */ /* 0x0001e20000100800 */
[----:B--2---:R-:W-:-:S02]  /*23f90*/  @P0 IMAD.MOV.U32 R4, RZ, RZ, R61 ;  /* 0x000000ffff040224 */ /* 0x004fc400078e003d */
[----:B------:R-:W-:Y:S01]  /*23fa0*/  @P0 IMAD.MOV.U32 R5, RZ, RZ, R63 ;  /* 0x000000ffff050224 */ /* 0x000fe200078e003f */
[-C--:B0-----:R-:W-:Y:S01]  /*23fb0*/  LEA.HI.X.SX32 R63, R7, R69.reuse, 0x1, P1 ;  /* 0x00000045073f7211 */ /* 0x081fe200008f0eff */
[----:B------:R-:W-:Y:S01]  /*23fc0*/  IMAD R7, R49, UR4, RZ ;  /* 0x0000000431077c24 */ /* 0x000fe2000f8e02ff */
[C---:B------:R-:W-:Y:S02]  /*23fd0*/  LEA R61, P1, R6.reuse, R72, 0x1 ;  /* 0x00000048063d7211 */ /* 0x040fe400078208ff */
[----:B------:R0:W2:Y:S01]  /*23fe0*/  @P0 LDG.E.U16 R52, desc[UR20][R4.64] ;  /* 0x0000001404340981 */ /* 0x0000a2000c1e1500 */
[----:B------:R-:W1:Y:S01]  /*23ff0*/  LDCU UR4, c[0x0][0x3b0] ;  /* 0x00007600ff0477ac */ /* 0x000e620008000800 */
[----:B------:R-:W-:Y:S02]  /*24000*/  LEA.HI.X.SX32 R64, R6, R69, 0x1, P1 ;  /* 0x0000004506407211 */ /* 0x000fe400008f0eff */
[----:B------:R0:W-:Y:S01]  /*24010*/  STL [R1+0x394], R62 ;  /* 0x0003943e01007387 */ /* 0x0001e20000100800 */
[----:B------:R-:W-:Y:S01]  /*24020*/  IMAD R6, R48, UR5, RZ ;  /* 0x0000000530067c24 */ /* 0x000fe2000f8e02ff */
[----:B------:R-:W-:Y:S01]  /*24030*/  PRMT R51, RZ, 0x7610, R51 ;  /* 0x00007610ff337816 */ /* 0x000fe20000000033 */
[----:B------:R-:W1:Y:S01]  /*24040*/  LDCU UR5, c[0x0][0x3b0] ;  /* 0x00007600ff0577ac */ /* 0x000e620008000800 */
[----:B0-----:R-:W-:-:S02]  /*24050*/  @P0 IMAD.MOV.U32 R4, RZ, RZ, R62 ;  /* 0x000000ffff040224 */ /* 0x001fc400078e003e */
[----:B------:R-:W-:Y:S01]  /*24060*/  @P0 IMAD.MOV.U32 R5, RZ, RZ, R63 ;  /* 0x000000ffff050224 */ /* 0x000fe200078e003f */
[C---:B------:R-:W-:Y:S01]  /*24070*/  LEA R62, P3, R7.reuse, R72, 0x1 ;  /* 0x00000048073e7211 */ /* 0x040fe200078608ff */
[----:B------:R0:W-:Y:S04]  /*24080*/  STL [R1+0x390], R63 ;  /* 0x0003903f01007387 */ /* 0x0001e80000100800 */
[----:B------:R1:W2:Y:S04]  /*24090*/  @P0 LDG.E.U16 R23, desc[UR20][R4.64] ;  /* 0x0000001404170981 */ /* 0x0002a8000c1e1500 */
[----:B------:R1:W-:Y:S01]  /*240a0*/  STL [R1+0x39c], R61 ;  /* 0x00039c3d01007387 */ /* 0x0003e20000100800 */
[----:B0-----:R-:W-:Y:S01]  /*240b0*/  LEA.HI.X.SX32 R63, R7, R69, 0x1, P3 ;  /* 0x00000045073f7211 */ /* 0x001fe200018f0eff */
[----:B-1----:R-:W-:-:S02]  /*240c0*/  @P0 IMAD.MOV.U32 R4, RZ, RZ, R61 ;  /* 0x000000ffff040224 */ /* 0x002fc400078e003d */
[----:B------:R-:W-:Y:S01]  /*240d0*/  @P0 IMAD.MOV.U32 R5, RZ, RZ, R64 ;  /* 0x000000ffff050224 */ /* 0x000fe200078e0040 */
[----:B------:R-:W-:Y:S01]  /*240e0*/  STL [R1+0x3a4], R62 ;  /* 0x0003a43e01007387 */ /* 0x000fe20000100800 */
[----:B------:R-:W-:Y:S01]  /*240f0*/  LEA R61, P1, R6, R72, 0x1 ;  /* 0x00000048063d7211 */ /* 0x000fe200078208ff */
[----:B------:R-:W-:Y:S01]  /*24100*/  IMAD R7, R47, UR11, RZ ;  /* 0x0000000b2f077c24 */ /* 0x000fe2000f8e02ff */
[----:B------:R-:W0:Y:S01]  /*24110*/  LDCU UR11, c[0x0][0x3b0] ;  /* 0x00007600ff0b77ac */ /* 0x000e220008000800 */
[----:B------:R-:W-:Y:S04]  /*24120*/  STL [R1+0x398], R64 ;  /* 0x0003984001007387 */ /* 0x000fe80000100800 */
[----:B------:R1:W2:Y:S04]  /*24130*/  @P0 LDG.E.U16 R51, desc[UR20][R4.64] ;  /* 0x0000001404330981 */ /* 0x0002a8000c1e1500 */
[----:B------:R0:W-:Y:S01]  /*24140*/  STL [R1+0x3a0], R63 ;  /* 0x0003a03f01007387 */ /* 0x0001e20000100800 */
[----:B------:R-:W-:Y:S01]  /*24150*/  PRMT R50, RZ, 0x7610, R50 ;  /* 0x00007610ff327816 */ /* 0x000fe20000000032 */
[----:B-1----:R-:W-:-:S02]  /*24160*/  @P0 IMAD.MOV.U32 R4, RZ, RZ, R62 ;  /* 0x000000ffff040224 */ /* 0x002fc400078e003e */
        /* <DEDUP_REMOVED lines=9> */
[----:B------:R-:W1:Y:S01]  /*24200*/  LDCU UR4, c[0x0][0x3b0] ;  /* 0x00007600ff0477ac */ /* 0x000e620008000800 */
[----:B0-----:R-:W-:-:S02]  /*24210*/  @P0 IMAD.MOV.U32 R4, RZ, RZ, R61 ;  /* 0x000000ffff040224 */ /* 0x001fc400078e003d */
[----:B------:R-:W-:Y:S01]  /*24220*/  @P0 IMAD.MOV.U32 R5, RZ, RZ, R63 ;  /* 0x000000ffff050224 */ /* 0x000fe200078e003f */
[----:B----4-:R-:W-:Y:S01]  /*24230*/  LEA R61, P3, R6, R72, 0x1 ;  /* 0x00000048063d7211 */ /* 0x010fe200078608ff */
[----:B------:R0:W-:Y:S04]  /*24240*/  STL [R1+0x3a8], R63 ;  /* 0x0003a83f01007387 */ /* 0x0001e80000100800 */
[----:B------:R4:W2:Y:S01]  /*24250*/  @P0 LDG.E.U16 R50, desc[UR20][R4.64] ;  /* 0x0000001404320981 */ /* 0x0008a2000c1e1500 */
[----:B------:R-:W-:-:S03]  /*24260*/  PRMT R49, RZ, 0x7610, R49 ;  /* 0x00007610ff317816 */ /* 0x000fc60000000031 */
[----:B------:R1:W-:Y:S01]  /*24270*/  STL [R1+0x3b4], R62 ;  /* 0x0003b43e01007387 */ /* 0x0003e20000100800 */
[----:B0-----:R-:W-:Y:S01]  /*24280*/  LEA.HI.X.SX32 R63, R6, R69, 0x1, P3 ;  /* 0x00000045063f7211 */ /* 0x001fe200018f0eff */
[----:B----4-:R-:W-:Y:S02]  /*24290*/  @P0 IMAD.MOV.U32 R4, RZ, RZ, R62 ;  /* 0x000000ffff040224 */ /* 0x010fe400078e003e */
[----:B------:R-:W-:Y:S01]  /*242a0*/  @P0 IMAD.MOV.U32 R5, RZ, RZ, R64 ;  /* 0x000000ffff050224 */ /* 0x000fe200078e0040 */
[----:B------:R-:W-:Y:S01]  /*242b0*/  STL [R1+0x3bc], R61 ;  /* 0x0003bc3d01007387 */ /* 0x000fe20000100800 */
[----:B-1----:R-:W-:Y:S01]  /*242c0*/  LEA R62, P1, R7, R72, 0x1 ;  /* 0x00000048073e7211 */ /* 0x002fe200078208ff */
[----:B------:R-:W-:Y:S01]  /*242d0*/  IMAD R6, R43, UR5, RZ ;  /* 0x000000052b067c24 */ /* 0x000fe2000f8e02ff */
[----:B------:R-:W0:Y:S01]  /*242e0*/  LDCU UR5, c[0x0][0x3b0] ;  /* 0x00007600ff0577ac */ /* 0x000e220008000800 */
[----:B------:R-:W-:Y:S04]  /*242f0*/  STL [R1+0x3b0], R64 ;  /* 0x0003b04001007387 */ /* 0x000fe80000100800 */
[----:B------:R1:W4:Y:S04]  /*24300*/  @P0 LDG.E.U16 R21, desc[UR20][R4.64] ;  /* 0x0000001404150981 */ /* 0x000328000c1e1500 */
[----:B------:R0:W-:Y:S01]  /*24310*/  STL [R1+0x3b8], R63 ;  /* 0x0003b83f01007387 */ /* 0x0001e20000100800 */
        /* <DEDUP_REMOVED lines=52> */
[----:B------:R-:W-:Y:S01]  /*24660*/  PRMT R17, RZ, 0x7610, R17 ;  /* 0x00007610ff117816 */ /* 0x000fe20000000011 */
[----:B------:R-:W-:Y:S01]  /*24670*/  STL [R1+0x3e0], R64 ;  /* 0x0003e04001007387 */ /* 0x000fe20000100800 */
[----:B------:R-:W0:Y:S03]  /*24680*/  LDCU UR7, c[0x0][0x3b0] ;  /* 0x00007600ff0777ac */ /* 0x000e260008000800 */
[----:B------:R1:W2:Y:S04]  /*24690*/  @P0 LDG.E.U16 R18, desc[UR20][R4.64] ;  /* 0x0000001404120981 */ /* 0x0002a8000c1e1500 */
[----:B------:R0:W-:Y:S01]  /*246a0*/  STL [R1+0x3e8], R63 ;  /* 0x0003e83f01007387 */ /* 0x0001e20000100800 */
[----:B-1----:R-:W-:-:S02]  /*246b0*/  @P0 IMAD.MOV.U32 R4, RZ, RZ, R61 ;  /* 0x000000ffff040224 */ /* 0x002fc400078e003d */
[----:B------:R-:W-:Y:S01]  /*246c0*/  @P0 IMAD.MOV.U32 R5, RZ, RZ, R63 ;  /* 0x000000ffff050224 */ /* 0x000fe200078e003f */
[-C--:B0-----:R-:W-:Y:S01]  /*246d0*/  LEA.HI.X.SX32 R63, R7, R69.reuse, 0x1, P1 ;  /* 0x00000045073f7211 */ /* 0x081fe200008f0eff */
[----:B------:R-:W-:Y:S01]  /*246e0*/  IMAD R7, R36, UR4, RZ ;  /* 0x0000000424077c24 */ /* 0x000fe2000f8e02ff */
[C---:B------:R-:W-:Y:S02]  /*246f0*/  LEA R61, P1, R6.reuse, R72, 0x1 ;  /* 0x00000048063d7211 */ /* 0x040fe400078208ff */
[----:B------:R0:W2:Y:S01]  /*24700*/  @P0 LDG.E.U16 R46, desc[UR20][R4.64] ;  /* 0x00000014042e0981 */ /* 0x0000a2000c1e1500 */
[----:B------:R-:W-:Y:S01]  /*24710*/  PRMT R45, RZ, 0x7610, R45 ;  /* 0x00007610ff2d7816 */ /* 0x000fe2000000002d */
[----:B------:R-:W1:Y:S02]  /*24720*/  LDCU UR4, c[0x0][0x3b0] ;  /* 0x00007600ff0477ac */ /* 0x000e640008000800 */
[----:B------:R0:W-:Y:S01]  /*24730*/  STL [R1+0x3f4], R62 ;  /* 0x0003f43e01007387 */ /* 0x0001e20000100800 */
[----:B------:R-:W-:Y:S01]  /*24740*/  LEA.HI.X.SX32 R64, R6, R69, 0x1, P1 ;  /* 0x0000004506407211 */ /* 0x000fe200008f0eff */
[----:B0-----:R-:W-:-:S02]  /*24750*/  @P0 IMAD.MOV.U32 R4, RZ, RZ, R62 ;  /* 0x000000ffff040224 */ /* 0x001fc400078e003e */
[----:B------:R0:W-:Y:S01]  /*24760*/  STL [R1+0x3f0], R63 ;  /* 0x0003f03f01007387 */ /* 0x0001e20000100800 */
[----:B------:R-:W-:-:S03]  /*24770*/  LEA R62, P3, R7, R72, 0x1 ;  /* 0x00000048073e7211 */ /* 0x000fc600078608ff */
[----:B------:R0:W-:Y:S04]  /*24780*/  STL [R1+0x3fc], R61 ;  /* 0x0003fc3d01007387 */ /* 0x0001e80000100800 */
[----:B------:R0:W-:Y:S04]  /*24790*/  STL [R1+0x404], R62 ;  /* 0x0004043e01007387 */ /* 0x0001e80000100800 */
[----:B------:R-:W-:Y:S04]  /*247a0*/  STL [R1+0x3f8], R64 ;  /* 0x0003f84001007387 */ /* 0x000fe80000100800 */
[----:B------:R-:W2:Y:S01]  /*247b0*/  LDL.LU R90, [R1+0xcc] ;  /* 0x0000cc00015a7983 */ /* 0x000ea20000300800 */
[----:B------:R-:W-:Y:S01]  /*247c0*/  @P0 IMAD.MOV.U32 R5, RZ, RZ, R63 ;  /* 0x000000ffff050224 */ /* 0x000fe200078e003f */
[----:B0-----:R-:W-:Y:S01]  /*247d0*/  LEA.HI.X.SX32 R63, R7, R69, 0x1, P3 ;  /* 0x00000045073f7211 */ /* 0x001fe200018f0eff */
[----:B------:R-:W-:Y:S01]  /*247e0*/  IMAD R6, R35, UR5, RZ ;  /* 0x0000000523067c24 */ /* 0x000fe2000f8e02ff */
[----:B------:R-:W-:-:S02]  /*247f0*/  PRMT R16, RZ, 0x7610, R16 ;  /* 0x00007610ff107816 */ /* 0x000fc40000000010 */
[----:B------:R0:W3:Y:S01]  /*24800*/  @P0 LDG.E.U16 R17, desc[UR20][R4.64] ;  /* 0x0000001404110981 */ /* 0x0000e2000c1e1500 */
[----:B------:R-:W-:Y:S01]  /*24810*/  IMAD R7, R34, UR11, RZ ;  /* 0x0000000b22077c24 */ /* 0x000fe2000f8e02ff */
[----:B------:R-:W-:Y:S01]  /*24820*/  PRMT R44, RZ, 0x7610, R44 ;  /* 0x00007610ff2c7816 */ /* 0x000fe2000000002c */
[----:B------:R-:W2:Y:S01]  /*24830*/  LDCU UR5, c[0x0][0x3b0] ;  /* 0x00007600ff0577ac */ /* 0x000ea20008000800 */
[----:B------:R1:W-:Y:S01]  /*24840*/  STL [R1+0x400], R63 ;  /* 0x0004003f01007387 */ /* 0x0003e20000100800 */
[----:B------:R-:W-:Y:S01]  /*24850*/  PRMT R15, RZ, 0x7610, R15 ;  /* 0x00007610ff0f7816 */ /* 0x000fe2000000000f */
[----:B------:R-:W1:Y:S02]  /*24860*/  LDCU UR11, c[0x0][0x3b0] ;  /* 0x00007600ff0b77ac */ /* 0x000e640008000800 */
[----:B------:R-:W3:Y:S01]  /*24870*/  LDL.LU R88, [R1+0xd0] ;  /* 0x0000d00001587983 */ /* 0x000ee20000300800 */
[----:B0-----:R-:W-:Y:S02]  /*24880*/  @P0 IMAD.MOV.U32 R4, RZ, RZ, R61 ;  /* 0x000000ffff040224 */ /* 0x001fe400078e003d */
[----:B------:R-:W-:Y:S01]  /*24890*/  @P0 IMAD.MOV.U32 R5, RZ, RZ, R64 ;  /* 0x000000ffff050224 */ /* 0x000fe200078e0040 */
[----:B------:R-:W-:-:S04]  /*248a0*/  LEA R61, P1, R6, R72, 0x1 ;  /* 0x00000048063d7211 */ /* 0x000fc800078208ff */
[----:B------:R0:W4:Y:S04]  /*248b0*/  @P0 LDG.E.U16 R45, desc[UR20][R4.64] ;  /* 0x00000014042d0981 */ /* 0x000128000c1e1500 */
[----:B------:R-:W-:Y:S01]  /*248c0*/  STL [R1+0x40c], R61 ;  /* 0x00040c3d01007387 */ /* 0x000fe20000100800 */
[----:B0-----:R-:W-:Y:S01]  /*248d0*/  @P0 IMAD.MOV.U32 R4, RZ, RZ, R62 ;  /* 0x000000ffff040224 */ /* 0x001fe200078e003e */
[-C--:B------:R-:W-:Y:S01]  /*248e0*/  LEA.HI.X.SX32 R62, R6, R69.reuse, 0x1, P1 ;  /* 0x00000045063e7211 */ /* 0x080fe200008f0eff */
[----:B------:R-:W-:Y:S02]  /*248f0*/  @P0 IMAD.MOV.U32 R5, RZ, RZ, R63 ;  /* 0x000000ffff050224 */ /* 0x000fe400078e003f */
[----:B------:R-:W-:Y:S02]  /*24900*/  IMAD R6, R33, UR7, RZ ;  /* 0x0000000721067c24 */ /* 0x000fe4000f8e02ff */
[----:B------:R0:W-:Y:S01]  /*24910*/  STL [R1+0x408], R62 ;  /* 0x0004083e01007387 */ /* 0x0001e20000100800 */
[C---:B-1----:R-:W-:Y:S01]  /*24920*/  LEA R63, P1, R7.reuse, R72, 0x1 ;  /* 0x00000048073f7211 */ /* 0x042fe200078208ff */
[----:B------:R-:W1:Y:S02]  /*24930*/  LDCU UR7, c[0x0][0x3b0] ;  /* 0x00007600ff0777ac */ /* 0x000e640008000800 */
[----:B------:R-:W1:Y:S01]  /*24940*/  LDL.LU R89, [R1+0xe0] ;  /* 0x0000e00001597983 */ /* 0x000e620000300800 */
[----:B------:R-:W-:-:S03]  /*24950*/  LEA.HI.X.SX32 R64, R7, R69, 0x1, P1 ;  /* 0x0000004507407211 */ /* 0x000fc600008f0eff */
[----:B------:R0:W4:Y:S02]  /*24960*/  @P0 LDG.E.U16 R16, desc[UR20][R4.64] ;  /* 0x0000001404100981 */ /* 0x000124000c1e1500 */
[----:B0-----:R-:W-:Y:S01]  /*24970*/  @P0 IMAD.MOV.U32 R5, RZ, RZ, R62 ;  /* 0x000000ffff050224 */ /* 0x001fe200078e003e */
[----:B------:R-:W-:Y:S01]  /*24980*/  LEA R62, P3, R6, R72, 0x1 ;  /* 0x00000048063e7211 */ /* 0x000fe200078608ff */
[----:B------:R-:W-:Y:S02]  /*24990*/  @P0 IMAD.MOV.U32 R4, RZ, RZ, R61 ;  /* 0x000000ffff040224 */ /* 0x000fe400078e003d */
[----:B------:R-:W4:Y:S04]  /*249a0*/  LDL.LU R61, [R1+0xec] ;  /* 0x0000ec00013d7983 */ /* 0x000f280000300800 */
[----:B------:R0:W-:Y:S04]  /*249b0*/  STL [R1+0x414], R63 ;  /* 0x0004143f01007387 */ /* 0x0001e80000100800 */
[----:B------:R0:W4:Y:S04]  /*249c0*/  @P0 LDG.E.U16 R44, desc[UR20][R4.64] ;  /* 0x00000014042c0981 */ /* 0x000128000c1e1500 */
[----:B------:R-:W-:Y:S01]  /*249d0*/  STL [R1+0x41c], R62 ;  /* 0x00041c3e01007387 */ /* 0x000fe20000100800 */
[----:B------:R-:W-:Y:S01]  /*249e0*/  IMAD R7, R32, UR4, RZ ;  /* 0x0000000420077c24 */ /* 0x000fe2000f8e02ff */
[----:B------:R-:W-:Y:S01]  /*249f0*/  LEA.HI.X.SX32 R66, R6, R69, 0x1, P3 ;  /* 0x0000004506427211 */ /* 0x000fe200018f0eff */
[----:B------:R-:W4:Y:S01]  /*24a00*/  LDCU UR4, c[0x0][0x3b0] ;  /* 0x00007600ff0477ac */ /* 0x000f220008000800 */
[----:B------:R0:W-:Y:S02]  /*24a10*/  STL [R1+0x410], R64 ;  /* 0x0004104001007387 */ /* 0x0001e40000100800 */
[----:B0-----:R-:W-:-:S02]  /*24a20*/  @P0 IMAD.MOV.U32 R4, RZ, RZ, R63 ;  /* 0x000000ffff040224 */ /* 0x001fc400078e003f */
[----:B------:R-:W4:Y:S01]  /*24a30*/  LDL.LU R63, [R1+0xf0] ;  /* 0x0000f000013f7983 */ /* 0x000f220000300800 */
[----:B------:R-:W-:Y:S01]  /*24a40*/  @P0 IMAD.MOV.U32 R5, RZ, RZ, R64 ;  /* 0x000000ffff050224 */ /* 0x000fe200078e0040 */
[----:B------:R-:W-:Y:S02]  /*24a50*/  LEA R64, P1, R7, R72, 0x1 ;  /* 0x0000004807407211 */ /* 0x000fe400078208ff */
[----:B------:R0:W-:Y:S04]  /*24a60*/  STL [R1+0x418], R66 ;  /* 0x0004184201007387 */ /* 0x0001e80000100800 */
[----:B------:R-:W-:Y:S01]  /*24a70*/  STL [R1+0x424], R64 ;  /* 0x0004244001007387 */ /* 0x000fe20000100800 */
[----:B------:R-:W-:-:S03]  /*24a80*/  PRMT R43, RZ, 0x7610, R43 ;  /* 0x00007610ff2b7816 */ /* 0x000fc6000000002b */
[----:B------:R0:W4:Y:S01]  /*24a90*/  @P0 LDG.E.U16 R15, desc[UR20][R4.64] ;  /* 0x00000014040f0981 */ /* 0x000122000c1e1500 */
[----:B--2---:R-:W-:Y:S01]  /*24aa0*/  IMAD R6, R90, UR5, RZ ;  /* 0x000000055a067c24 */ /* 0x004fe2000f8e02ff */
[----:B------:R-:W-:Y:S02]  /*24ab0*/  PRMT R14, RZ, 0x7610, R14 ;  /* 0x00007610ff0e7816 */ /* 0x000fe4000000000e */
[----:B------:R-:W2:Y:S01]  /*24ac0*/  LDL.LU R90, [R1+0xfc] ;  /* 0x0000fc00015a7983 */ /* 0x000ea20000300800 */
[----:B0-----:R-:W-:Y:S01]  /*24ad0*/  @P0 IMAD.MOV.U32 R4, RZ, RZ, R62 ;  /* 0x000000ffff040224 */ /* 0x001fe200078e003e */
[----:B------:R-:W4:Y:S01]  /*24ae0*/  LDCU UR5, c[0x0][0x3b0] ;  /* 0x00007600ff0577ac */ /* 0x000f220008000800 */
[----:B------:R-:W-:-:S05]  /*24af0*/  @P0 IMAD.MOV.U32 R5, RZ, RZ, R66 ;  /* 0x000000ffff050224 */ /* 0x000fca00078e0042 */
[----:B------:R0:W2:Y:S02]  /*24b00*/  @P0 LDG.E.U16 R43, desc[UR20][R4.64] ;  /* 0x00000014042b0981 */ /* 0x0000a4000c1e1500 */
[-C--:B0-----:R-:W-:Y:S01]  /*24b10*/  LEA.HI.X.SX32 R4, R7, R69.reuse, 0x1, P1 ;  /* 0x0000004507047211 */ /* 0x081fe200008f0eff */
[----:B---3--:R-:W-:Y:S01]  /*24b20*/  IMAD R7, R88, UR11, RZ ;  /* 0x0000000b58077c24 */ /* 0x008fe2000f8e02ff */
[CC--:B------:R-:W-:Y:S01]  /*24b30*/  LEA R62, P1, R6.reuse, R72.reuse, 0x1 ;  /* 0x00000048063e7211 */ /* 0x0c0fe200078208ff */
[----:B------:R-:W2:Y:S02]  /*24b40*/  LDCU UR11, c[0x0][0x3b0] ;  /* 0x00007600ff0b77ac */ /* 0x000ea40008000800 */
[----:B------:R0:W-:Y:S01]  /*24b50*/  STL [R1+0x420], R4 ;  /* 0x0004200401007387 */ /* 0x0001e20000100800 */
[----:B------:R-:W-:Y:S01]  /*24b60*/  @P0 IMAD.MOV.U32 R5, RZ, RZ, R4 ;  /* 0x000000ffff050224 */ /* 0x000fe200078e0004 */
[----:B------:R-:W-:Y:S02]  /*24b70*/  LEA.HI.X.SX32 R66, R6, R69, 0x1, P1 ;  /* 0x0000004506427211 */ /* 0x000fe400008f0eff */
[----:B------:R-:W-:Y:S01]  /*24b80*/  PRMT R42, RZ, 0x7610, R42 ;  /* 0x00007610ff2a7816 */ /* 0x000fe2000000002a */
[----:B0-----:R-:W-:Y:S01]  /*24b90*/  @P0 IMAD.MOV.U32 R4, RZ, RZ, R64 ;  /* 0x000000ffff040224 */ /* 0x001fe200078e0040 */
[----:B------:R-:W-:-:S04]  /*24ba0*/  LEA R64, P3, R7, R72, 0x1 ;  /* 0x0000004807407211 */ /* 0x000fc800078608ff */
[----:B------:R0:W3:Y:S01]  /*24bb0*/  @P0 LDG.E.U16 R14, desc[UR20][R4.64] ;  /* 0x00000014040e0981 */ /* 0x0000e2000c1e1500 */
[----:B------:R-:W-:Y:S01]  /*24bc0*/  LEA.HI.X.SX32 R7, R7, R69, 0x1, P3 ;  /* 0x0000004507077211 */ /* 0x000fe200018f0eff */
[----:B-1----:R-:W-:Y:S01]  /*24bd0*/  IMAD R6, R89, UR7, RZ ;  /* 0x0000000759067c24 */ /* 0x002fe2000f8e02ff */
[----:B------:R-:W-:Y:S01]  /*24be0*/  PRMT R13, RZ, 0x7610, R13 ;  /* 0x00007610ff0d7816 */ /* 0x000fe2000000000d */
[----:B------:R1:W-:Y:S01]  /*24bf0*/  STL [R1+0x42c], R62 ;  /* 0x00042c3e01007387 */ /* 0x0003e20000100800 */
[----:B------:R-:W4:Y:S01]  /*24c00*/  LDCU UR7, c[0x0][0x3b0] ;  /* 0x00007600ff0777ac */ /* 0x000f220008000800 */
[----:B0-----:R-:W-:Y:S02]  /*24c10*/  @P0 IMAD.MOV.U32 R4, RZ, RZ, R62 ;  /* 0x000000ffff040224 */ /* 0x001fe400078e003e */
[----:B------:R-:W-:-:S05]  /*24c20*/  @P0 IMAD.MOV.U32 R5, RZ, RZ, R66 ;  /* 0x000000ffff050224 */ /* 0x000fca00078e0042 */
[----:B------:R0:W3:Y:S01]  /*24c30*/  @P0 LDG.E.U16 R42, desc[UR20][R4.64] ;  /* 0x00000014042a0981 */ /* 0x0000e2000c1e1500 */
[----:B-1----:R-:W-:-:S03]  /*24c40*/  LEA R62, P1, R6, R72, 0x1 ;  /* 0x00000048063e7211 */ /* 0x002fc600078208ff */
[----:B------:R-:W-:Y:S01]  /*24c50*/  STL [R1+0x434], R64 ;  /* 0x0004344001007387 */ /* 0x000fe20000100800 */
[----:B0-----:R-:W-:Y:S02]  /*24c60*/  @P0 IMAD.MOV.U32 R4, RZ, RZ, R64 ;  /* 0x000000ffff040224 */ /* 0x001fe400078e0040 */
[----:B------:R-:W-:Y:S01]  /*24c70*/  @P0 IMAD.MOV.U32 R5, RZ, RZ, R7 ;  /* 0x000000ffff050224 */ /* 0x000fe200078e0007 */
[----:B------:R-:W-:Y:S04]  /*24c80*/  STL [R1+0x428], R66 ;  /* 0x0004284201007387 */ /* 0x000fe80000100800 */
[----:B------:R0:W3:Y:S04]  /*24c90*/  @P0 LDG.E.U16 R13, desc[UR20][R4.64] ;  /* 0x00000014040d0981 */ /* 0x0000e8000c1e1500 */
[----:B------:R1:W-:Y:S01]  /*24ca0*/  STL [R1+0x430], R7 ;  /* 0x0004300701007387 */ /* 0x0003e20000100800 */
[----:B0-----:R-:W-:Y:S01]  /*24cb0*/  LEA.HI.X.SX32 R4, R6, R69, 0x1, P1 ;  /* 0x0000004506047211 */ /* 0x001fe200008f0eff */
[----:B----4-:R-:W-:-:S02]  /*24cc0*/  IMAD R6, R63, UR5, RZ ;  /* 0x000000053f067c24 */ /* 0x010fc4000f8e02ff */
[----:B-1----:R-:W-:Y:S01]  /*24cd0*/  IMAD R7, R61, UR4, RZ ;  /* 0x000000043d077c24 */ /* 0x002fe2000f8e02ff */
[----:B------:R-:W-:Y:S01]  /*24ce0*/  STL [R1+0x43c], R62 ;  /* 0x00043c3e01007387 */ /* 0x000fe20000100800 */
[----:B------:R-:W-:Y:S01]  /*24cf0*/  @P0 IMAD.MOV.U32 R5, RZ, RZ, R4 ;  /* 0x000000ffff050224 */ /* 0x000fe200078e0004 */
[----:B------:R-:W-:Y:S01]  /*24d00*/  PRMT R41, RZ, 0x7610, R41 ;  /* 0x00007610ff297816 */ /* 0x000fe20000000029 */
[----:B------:R-:W0:Y:S01]  /*24d10*/  LDCU UR4, c[0x0][0x3b0] ;  /* 0x00007600ff0477ac */ /* 0x000e220008000800 */
[----:B------:R1:W-:Y:S01]  /*24d20*/  STL [R1+0x438], R4 ;  /* 0x0004380401007387 */ /* 0x0003e20000100800 */
[CC--:B------:R-:W-:Y:S02]  /*24d30*/  LEA R61, P1, R7.reuse, R72.reuse, 0x1 ;  /* 0x00000048073d7211 */ /* 0x0c0fe400078208ff */
[----:B------:R-:W-:Y:S01]  /*24d40*/  PRMT R12, RZ, 0x7610, R12 ;  /* 0x00007610ff0c7816 */ /* 0x000fe2000000000c */
[----:B------:R-:W4:Y:S01]  /*24d50*/  LDCU UR5, c[0x0][0x3b0] ;  /* 0x00007600ff0577ac */ /* 0x000f220008000800 */
[-C--:B------:R-:W-:Y:S01]  /*24d60*/  LEA.HI.X.SX32 R63, R7, R69.reuse, 0x1, P1 ;  /* 0x00000045073f7211 */ /* 0x080fe200008f0eff */
[----:B-1----:R-:W-:Y:S01]  /*24d70*/  @P0 IMAD.MOV.U32 R4, RZ, RZ, R62 ;  /* 0x000000ffff040224 */ /* 0x002fe200078e003e */
[C---:B------:R-:W-:Y:S01]  /*24d80*/  LEA R62, P3, R6.reuse, R72, 0x1 ;  /* 0x00000048063e7211 */ /* 0x040fe200078608ff */
[----:B------:R-:W-:Y:S03]  /*24d90*/  STL [R1+0x444], R61 ;  /* 0x0004443d01007387 */ /* 0x000fe60000100800 */
[----:B------:R-:W-:Y:S01]  /*24da0*/  LEA.HI.X.SX32 R6, R6, R69, 0x1, P3 ;  /* 0x0000004506067211 */ /* 0x000fe200018f0eff */
[----:B------:R-:W-:Y:S04]  /*24db0*/  STL [R1+0x44c], R62 ;  /* 0x00044c3e01007387 */ /* 0x000fe80000100800 */
[----:B------:R-:W-:Y:S04]  /*24dc0*/  STL [R1+0x440], R63 ;  /* 0x0004403f01007387 */ /* 0x000fe80000100800 */
[----:B------:R1:W3:Y:S04]  /*24dd0*/  @P0 LDG.E.U16 R41, desc[UR20][R4.64] ;  /* 0x0000001404290981 */ /* 0x0002e8000c1e1500 */
[----:B------:R0:W-:Y:S01]  /*24de0*/  STL [R1+0x448], R6 ;  /* 0x0004480601007387 */ /* 0x0001e20000100800 */
[----:B------:R-:W-:Y:S01]  /*24df0*/  PRMT R40, RZ, 0x7610, R40 ;  /* 0x00007610ff287816 */ /* 0x000fe20000000028 */
[----:B-1----:R-:W-:-:S02]  /*24e00*/  @P0 IMAD.MOV.U32 R4, RZ, RZ, R61 ;  /* 0x000000ffff040224 */ /* 0x002fc400078e003d */
[----:B------:R-:W-:Y:S01]  /*24e10*/  @P0 IMAD.MOV.U32 R5, RZ, RZ, R63 ;  /* 0x000000ffff050224 */ /* 0x000fe200078e003f */
[----:B------:R-:W-:-:S04]  /*24e20*/  PRMT R8, RZ, 0x7610, R8 ;  /* 0x00007610ff087816 */ /* 0x000fc80000000008 */
[----:B------:R1:W3:Y:S04]  /*24e30*/  @P0 LDG.E.U16 R12, desc[UR20][R4.64] ;  /* 0x00000014040c0981 */ /* 0x0002e8000c1e1500 */
[----:B------:R0:W3:Y:S01]  /*24e40*/  @P0 LDG.E.U16 R8, desc[UR20][R10.64] ;  /* 0x000000140a080981 */ /* 0x0000e2000c1e1500 */
[----:B-1----:R-:W-:Y:S02]  /*24e50*/  @P0 IMAD.MOV.U32 R4, RZ, RZ, R62 ;  /* 0x000000ffff040224 */ /* 0x002fe400078e003e */
[----:B------:R-:W-:Y:S02]  /*24e60*/  @P0 IMAD.MOV.U32 R5, RZ, RZ, R6 ;  /* 0x000000ffff050224 */ /* 0x000fe400078e0006 */
[----:B0-----:R-:W-:Y:S01]  /*24e70*/  IMAD R6, R29, UR7, RZ ;  /* 0x000000071d067c24 */ /* 0x001fe2000f8e02ff */
[----:B------:R-:W-:Y:S01]  /*24e80*/  PRMT R11, RZ, 0x7610, R11 ;  /* 0x00007610ff0b7816 */ /* 0x000fe2000000000b */
[----:B------:R-:W0:Y:S01]  /*24e90*/  LDCU UR7, c[0x0][0x3b0] ;  /* 0x00007600ff0777ac */ /* 0x000e220008000800 */
[----:B------:R1:W3:Y:S01]  /*24ea0*/  @P0 LDG.E.U16 R40, desc[UR20][R4.64] ;  /* 0x0000001404280981 */ /* 0x0002e2000c1e1500 */
[----:B--2---:R-:W-:Y:S01]  /*24eb0*/  IMAD R7, R90, UR11, RZ ;  /* 0x0000000b5a077c24 */ /* 0x004fe2000f8e02ff */
[----:B------:R-:W2:Y:S02]  /*24ec0*/  LDCU UR11, c[0x0][0x3b0] ;  /* 0x00007600ff0b77ac */ /* 0x000ea40008000800 */
[----:B------:R-:W0:Y:S02]  /*24ed0*/  LDL.LU R90, [R1+0x108] ;  /* 0x00010800015a7983 */ /* 0x000e240000300800 */
[----:B------:R-:W-:-:S04]  /*24ee0*/  LEA R61, P1, R7, R72, 0x1 ;  /* 0x00000048073d7211 */ /* 0x000fc800078208ff */
[-C--:B------:R-:W-:Y:S01]  /*24ef0*/  LEA.HI.X.SX32 R63, R7, R69.reuse, 0x1, P1 ;  /* 0x00000045073f7211 */ /* 0x080fe200008f0eff */
[----:B------:R2:W-:Y:S01]  /*24f00*/  STL [R1+0x454], R61 ;  /* 0x0004543d01007387 */ /* 0x0005e20000100800 */
[----:B------:R-:W-:Y:S01]  /*24f10*/  IMAD R7, R28, UR4, RZ ;  /* 0x000000041c077c24 */ /* 0x000fe2000f8e02ff */
[CC--:B------:R-:W-:Y:S01]  /*24f20*/  LEA R62, P1, R6.reuse, R72.reuse, 0x1 ;  /* 0x00000048063e7211 */ /* 0x0c0fe200078208ff */
[----:B-1----:R-:W-:Y:S01]  /*24f30*/  @P0 IMAD.MOV.U32 R4, RZ, RZ, R61 ;  /* 0x000000ffff040224 */ /* 0x002fe200078e003d */
[----:B------:R1:W-:Y:S01]  /*24f40*/  STL [R1+0x450], R63 ;  /* 0x0004503f01007387 */ /* 0x0003e20000100800 */
[----:B------:R-:W-:Y:S01]  /*24f50*/  @P0 IMAD.MOV.U32 R5, RZ, RZ, R63 ;  /* 0x000000ffff050224 */ /* 0x000fe200078e003f */
[----:B------:R-:W-:Y:S01]  /*24f60*/  LEA R28, P3, R7, R72, 0x1 ;  /* 0x00000048071c7211 */ /* 0x000fe200078608ff */
[----:B------:R-:W0:Y:S01]  /*24f70*/  LDCU UR4, c[0x0][0x3b0] ;  /* 0x00007600ff0477ac */ /* 0x000e220008000800 */
[----:B--2---:R-:W2:Y:S01]  /*24f80*/  LDL.LU R61, [R1+0x11c] ;  /* 0x00011c00013d7983 */ /* 0x004ea20000300800 */
[----:B-1----:R-:W-:-:S03]  /*24f90*/  LEA.HI.X.SX32 R63, R6, R69, 0x1, P1 ;  /* 0x00000045063f7211 */ /* 0x002fc600008f0eff */
[----:B------:R-:W-:Y:S04]  /*24fa0*/  STL [R1+0x45c], R62 ;  /* 0x00045c3e01007387 */ /* 0x000fe80000100800 */
[----:B------:R1:W3:Y:S04]  /*24fb0*/  @P0 LDG.E.U16 R11, desc[UR20][R4.64] ;  /* 0x00000014040b0981 */ /* 0x0002e8000c1e1500 */
[----:B------:R-:W-:Y:S04]  /*24fc0*/  STL [R1+0x464], R28 ;  /* 0x0004641c01007387 */ /* 0x000fe80000100800 */
[----:B------:R4:W-:Y:S01]  /*24fd0*/  STL [R1+0x458], R63 ;  /* 0x0004583f01007387 */ /* 0x0009e20000100800 */
[----:B-1----:R-:W-:-:S03]  /*24fe0*/  @P0 IMAD.MOV.U32 R5, RZ, RZ, R63 ;  /* 0x000000ffff050224 */ /* 0x002fc600078e003f */
[----:B----4-:R-:W4:Y:S01]  /*24ff0*/  LDL.LU R63, [R1+0x12c] ;  /* 0x00012c00013f7983 */ /* 0x010f220000300800 */
[----:B------:R-:W-:Y:S01]  /*25000*/  LEA.HI.X.SX32 R29, R7, R69, 0x1, P3 ;  /* 0x00000045071d7211 */ /* 0x000fe200018f0eff */
[----:B------:R-:W-:Y:S01]  /*25010*/  IMAD R6, R27, UR5, RZ ;  /* 0x000000051b067c24 */ /* 0x000fe2000f8e02ff */
[----:B------:R-:W-:Y:S01]  /*25020*/  PRMT R39, RZ, 0x7610, R39 ;  /* 0x00007610ff277816 */ /* 0x000fe20000000027 */
[----:B------:R-:W-:Y:S01]  /*25030*/  @P0 IMAD.MOV.U32 R4, RZ, RZ, R62 ;  /* 0x000000ffff040224 */ /* 0x000fe200078e003e */
[----:B------:R-:W-:Y:S01]  /*25040*/  PRMT R10, RZ, 0x7610, R10 ;  /* 0x00007610ff0a7816 */ /* 0x000fe2000000000a */
[----:B------:R-:W-:Y:S01]  /*25050*/  STL [R1+0x460], R29 ;  /* 0x0004601d01007387 */ /* 0x000fe20000100800 */
[----:B------:R-:W-:Y:S01]  /*25060*/  LEA R27, P1, R6, R72, 0x1 ;  /* 0x00000048061b7211 */ /* 0x000fe200078208ff */
[----:B------:R-:W-:Y:S01]  /*25070*/  IMAD R7, R26, UR11, RZ ;  /* 0x0000000b1a077c24 */ /* 0x000fe2000f8e02ff */
[----:B------:R-:W4:Y:S01]  /*25080*/  LDCU UR5, c[0x0][0x3b0] ;  /* 0x00007600ff0577ac */ /* 0x000f220008000800 */
[----:B------:R-:W3:Y:S01]  /*25090*/  LDL.LU R88, [R1+0x138] ;  /* 0x0001380001587983 */ /* 0x000ee20000300800 */
[----:B------:R-:W-:-:S02]  /*250a0*/  PRMT R38, RZ, 0x7610, R38 ;  /* 0x00007610ff267816 */ /* 0x000fc40000000026 */
[----:B------:R-:W-:Y:S01]  /*250b0*/  PRMT R9, RZ, 0x7610, R9 ;  /* 0x00007610ff097816 */ /* 0x000fe20000000009 */
[----:B------:R1:W3:Y:S01]  /*250c0*/  @P0 LDG.E.U16 R39, desc[UR20][R4.64] ;  /* 0x0000001404270981 */ /* 0x0002e2000c1e1500 */
[----:B------:R-:W0:Y:S03]  /*250d0*/  LDCU UR11, c[0x0][0x3b0] ;  /* 0x00007600ff0b77ac */ /* 0x000e260008000800 */
[----:B------:R-:W-:Y:S01]  /*250e0*/  STL [R1+0x46c], R27 ;  /* 0x00046c1b01007387 */ /* 0x000fe20000100800 */
[----:B-1----:R-:W-:Y:S01]  /*250f0*/  @P0 IMAD.MOV.U32 R4, RZ, RZ, R28 ;  /* 0x000000ffff040224 */ /* 0x002fe200078e001c */
[----:B------:R-:W-:Y:S01]  /*25100*/  LEA.HI.X.SX32 R28, R6, R69, 0x1, P1 ;  /* 0x00000045061c7211 */ /* 0x000fe200008f0eff */
[----:B------:R-:W-:Y:S01]  /*25110*/  @P0 IMAD.MOV.U32 R5, RZ, RZ, R29 ;  /* 0x000000ffff050224 */ /* 0x000fe200078e001d */
[----:B------:R-:W-:-:S03]  /*25120*/  LEA R26, P1, R7, R72, 0x1 ;  /* 0x00000048071a7211 */ /* 0x000fc600078208ff */
[----:B------:R1:W-:Y:S04]  /*25130*/  STL [R1+0x468], R28 ;  /* 0x0004681c01007387 */ /* 0x0003e80000100800 */
[----:B------:R1:W3:Y:S04]  /*25140*/  @P0 LDG.E.U16 R10, desc[UR20][R4.64] ;  /* 0x00000014040a0981 */ /* 0x0002e8000c1e1500 */
[----:B------:R-:W3:Y:S01]  /*25150*/  LDL.LU R89, [R1+0x140] ;  /* 0x0001400001597983 */ /* 0x000ee20000300800 */
[----:B-1----:R-:W-:Y:S02]  /*25160*/  @P0 IMAD.MOV.U32 R4, RZ, RZ, R27 ;  /* 0x000000ffff040224 */ /* 0x002fe400078e001b */
[----:B------:R-:W-:Y:S01]  /*25170*/  @P0 IMAD.MOV.U32 R5, RZ, RZ, R28 ;  /* 0x000000ffff050224 */ /* 0x000fe200078e001c */
[----:B------:R-:W-:Y:S01]  /*25180*/  LEA.HI.X.SX32 R28, R7, R69, 0x1, P1 ;  /* 0x00000045071c7211 */ /* 0x000fe200008f0eff */
[----:B------:R1:W-:Y:S04]  /*25190*/  STL [R1+0x474], R26 ;  /* 0x0004741a01007387 */ /* 0x0003e80000100800 */
[----:B------:R1:W3:Y:S02]  /*251a0*/  @P0 LDG.E.U16 R38, desc[UR20][R4.64] ;  /* 0x0000001404260981 */ /* 0x0002e4000c1e1500 */
[----:B-1----:R-:W-:-:S02]  /*251b0*/  @P0 IMAD.MOV.U32 R4, RZ, RZ, R26 ;  /* 0x000000ffff040224 */ /* 0x002fc400078e001a */
[----:B------:R-:W-:-:S05]  /*251c0*/  @P0 IMAD.MOV.U32 R5, RZ, RZ, R28 ;  /* 0x000000ffff050224 */ /* 0x000fca00078e001c */
[----:B------:R1:W3:Y:S01]  /*251d0*/  @P0 LDG.E.U16 R9, desc[UR20][R4.64] ;  /* 0x0000001404090981 */ /* 0x0002e2000c1e1500 */
[----:B0-----:R-:W-:Y:S01]  /*251e0*/  IMAD R6, R90, UR7, RZ ;  /* 0x000000075a067c24 */ /* 0x001fe2000f8e02ff */
[----:B------:R-:W-:Y:S01]  /*251f0*/  PRMT R37, RZ, 0x7610, R37 ;  /* 0x00007610ff257816 */ /* 0x000fe20000000025 */
[----:B------:R-:W0:Y:S03]  /*25200*/  LDCU UR7, c[0x0][0x3b0] ;  /* 0x00007600ff0777ac */ /* 0x000e260008000800 */
[----:B------:R-:W-:-:S05]  /*25210*/  LEA R27, P3, R6, R72, 0x1 ;  /* 0x00000048061b7211 */ /* 0x000fca00078608ff */
[----:B------:R-:W-:Y:S04]  /*25220*/  STL [R1+0x47c], R27 ;  /* 0x00047c1b01007387 */ /* 0x000fe80000100800 */
[----:B------:R-:W-:Y:S04]  /*25230*/  STL [R1+0x470], R28 ;  /* 0x0004701c01007387 */ /* 0x000fe80000100800 */
[----:B------:R-:W3:Y:S01]  /*25240*/  LDL.LU R90, [R1+0x14c] ;  /* 0x00014c00015a7983 */ /* 0x000ee20000300800 */
[----:B--2---:R-:W-:Y:S01]  /*25250*/  IMAD R7, R61, UR4, RZ ;  /* 0x000000043d077c24 */ /* 0x004fe2000f8e02ff */
[-C--:B------:R-:W-:Y:S01]  /*25260*/  LEA.HI.X.SX32 R6, R6, R69.reuse, 0x1, P3 ;  /* 0x0000004506067211 */ /* 0x080fe200018f0eff */
[----:B-1----:R-:W-:Y:S01]  /*25270*/  @P0 IMAD.MOV.U32 R4, RZ, RZ, R27 ;  /* 0x000000ffff040224 */ /* 0x002fe200078e001b */
[----:B------:R-:W2:Y:S01]  /*25280*/  LDL.LU R61, [R1+0x158] ;  /* 0x00015800013d7983 */ /* 0x000ea20000300800 */
[----:B------:R-:W1:Y:S01]  /*25290*/  LDCU UR4, c[0x0][0x3b0] ;  /* 0x00007600ff0477ac */ /* 0x000e620008000800 */
[----:B------:R-:W-:Y:S01]  /*252a0*/  LEA R26, P1, R7, R72, 0x1 ;  /* 0x00000048071a7211 */ /* 0x000fe200078208ff */
[----:B------:R-:W-:Y:S01]  /*252b0*/  @P0 IMAD.MOV.U32 R5, RZ, RZ, R6 ;  /* 0x000000ffff050224 */ /* 0x000fe200078e0006 */
[----:B------:R4:W-:Y:S04]  /*252c0*/  STL [R1+0x478], R6 ;  /* 0x0004780601007387 */ /* 0x0009e80000100800 */
[----:B------:R-:W-:Y:S04]  /*252d0*/  STL [R1+0x484], R26 ;  /* 0x0004841a01007387 */ /* 0x000fe80000100800 */
[----:B------:R0:W2:Y:S01]  /*252e0*/  @P0 LDG.E.U16 R37, desc[UR20][R4.64] ;  /* 0x0000001404250981 */ /* 0x0000a2000c1e1500 */
[----:B----4-:R-:W-:Y:S01]  /*252f0*/  IMAD R6, R63, UR5, RZ ;  /* 0x000000053f067c24 */ /* 0x010fe2000f8e02ff */
[----:B0-----:R-:W-:-:S02]  /*25300*/  LEA.HI.X.SX32 R4, R7, R69, 0x1, P1 ;  /* 0x0000004507047211 */ /* 0x001fc400008f0eff */
[----:B------:R-:W4:Y:S01]  /*25310*/  LDL.LU R63, [R1+0x160] ;  /* 0x00016000013f7983 */ /* 0x000f220000300800 */
[----:B------:R-:W2:Y:S01]  /*25320*/  LDCU UR5, c[0x0][0x3b0] ;  /* 0x00007600ff0577ac */ /* 0x000ea20008000800 */
[-C--:B------:R-:W-:Y:S02]  /*25330*/  LEA R28, P1, R6, R72.reuse, 0x1 ;  /* 0x00000048061c7211 */ /* 0x080fe400078208ff */
[----:B---3--:R0:W-:Y:S01]  /*25340*/  STS.U16 [R91+UR9+0x1b00], R8 ;  /* 0x001b00085b007988 */ /* 0x0081e20008000409 */
[----:B------:R-:W-:Y:S02]  /*25350*/  @P0 IMAD.MOV.U32 R5, RZ, RZ, R4 ;  /* 0x000000ffff050224 */ /* 0x000fe400078e0004 */
[----:B------:R-:W-:Y:S01]  /*25360*/  IMAD R7, R88, UR11, RZ ;  /* 0x0000000b58077c24 */ /* 0x000fe2000f8e02ff */
[----:B------:R3:W-:Y:S01]  /*25370*/  STL [R1+0x480], R4 ;  /* 0x0004800401007387 */ /* 0x0007e20000100800 */
[----:B------:R-:W-:Y:S01]  /*25380*/  LEA.HI.X.SX32 R29, R6, R69, 0x1, P1 ;  /* 0x00000045061d7211 */ /* 0x000fe200008f0eff */
[----:B------:R-:W4:Y:S01]  /*25390*/  LDCU UR11, c[0x0][0x3b0] ;  /* 0x00007600ff0b77ac */ /* 0x000f220008000800 */
[----:B0-----:R-:W-:Y:S01]  /*253a0*/  PRMT R8, RZ, 0x7610, R8 ;  /* 0x00007610ff087816 */ /* 0x001fe20000000008 */
[----:B---3--:R-:W-:Y:S01]  /*253b0*/  @P0 IMAD.MOV.U32 R4, RZ, RZ, R26 ;  /* 0x000000ffff040224 */ /* 0x008fe200078e001a */
[----:B------:R-:W-:-:S02]  /*253c0*/  LEA R26, P3, R7, R72, 0x1 ;  /* 0x00000048071a7211 */ /* 0x000fc400078608ff */
[----:B------:R-:W-:Y:S02]  /*253d0*/  PRMT R36, RZ, 0x7610, R36 ;  /* 0x00007610ff247816 */ /* 0x000fe40000000024 */
[----:B------:R0:W3:Y:S01]  /*253e0*/  @P0 LDG.E.U16 R8, desc[UR20][R4.64] ;  /* 0x0000001404080981 */ /* 0x0000e2000c1e1500 */
[----:B------:R-:W-:Y:S02]  /*253f0*/  LEA.HI.X.SX32 R27, R7, R69, 0x1, P3 ;  /* 0x00000045071b7211 */ /* 0x000fe400018f0eff */
[----:B------:R-:W-:Y:S01]  /*25400*/  PRMT R7, RZ, 0x7610, R7 ;  /* 0x00007610ff077816 */ /* 0x000fe20000000007 */
[----:B0-----:R-:W-:Y:S02]  /*25410*/  @P0 IMAD.MOV.U32 R4, RZ, RZ, R28 ;  /* 0x000000ffff040224 */ /* 0x001fe400078e001c */
[----:B------:R-:W-:Y:S02]  /*25420*/  @P0 IMAD.MOV.U32 R5, RZ, RZ, R29 ;  /* 0x000000ffff050224 */ /* 0x000fe400078e001d */
[----:B------:R-:W-:Y:S01]  /*25430*/  IMAD R6, R89, UR7, RZ ;  /* 0x0000000759067c24 */ /* 0x000fe2000f8e02ff */
[----:B------:R0:W-:Y:S01]  /*25440*/  STL [R1+0x48c], R28 ;  /* 0x00048c1c01007387 */ /* 0x0001e20000100800 */
[----:B------:R-:W1:Y:S03]  /*25450*/  LDCU UR7, c[0x0][0x3b0] ;  /* 0x00007600ff0777ac */ /* 0x000e660008000800 */
[----:B------:R0:W3:Y:S02]  /*25460*/  @P0 LDG.E.U16 R36, desc[UR20][R4.64] ;  /* 0x0000001404240981 */ /* 0x0000e4000c1e1500 */
[----:B0-----:R-:W-:Y:S01]  /*25470*/  LEA R28, P1, R6, R72, 0x1 ;  /* 0x00000048061c7211 */ /* 0x001fe200078208ff */
[----:B------:R-:W-:-:S02]  /*25480*/  @P0 IMAD.MOV.U32 R4, RZ, RZ, R26 ;  /* 0x000000ffff040224 */ /* 0x000fc400078e001a */
[----:B------:R-:W-:Y:S01]  /*25490*/  @P0 IMAD.MOV.U32 R5, RZ, RZ, R27 ;  /* 0x000000ffff050224 */ /* 0x000fe200078e001b */
[----:B------:R-:W-:Y:S04]  /*254a0*/  STL [R1+0x494], R26 ;  /* 0x0004941a01007387 */ /* 0x000fe80000100800 */
[----:B------:R0:W3:Y:S04]  /*254b0*/  @P0 LDG.E.U16 R7, desc[UR20][R4.64] ;  /* 0x0000001404070981 */ /* 0x0000e8000c1e1500 */
[----:B------:R-:W-:Y:S01]  /*254c0*/  STL [R1+0x488], R29 ;  /* 0x0004881d01007387 */ /* 0x000fe20000100800 */
[----:B------:R-:W-:-:S03]  /*254d0*/  PRMT R35, RZ, 0x7610, R35 ;  /* 0x00007610ff237816 */ /* 0x000fc60000000023 */
[----:B------:R-:W-:Y:S01]  /*254e0*/  STL [R1+0x490], R27 ;  /* 0x0004901b01007387 */ /* 0x000fe20000100800 */
[----:B0-----:R-:W-:-:S03]  /*254f0*/  LEA.HI.X.SX32 R4, R6, R69, 0x1, P1 ;  /* 0x0000004506047211 */ /* 0x001fc600008f0eff */
[----:B------:R-:W-:Y:S02]  /*25500*/  STL [R1+0x49c], R28 ;  /* 0x00049c1c01007387 */ /* 0x000fe40000100800 */
[----:B------:R-:W-:Y:S02]  /*25510*/  @P0 IMAD.MOV.U32 R5, RZ, RZ, R4 ;  /* 0x000000ffff050224 */ /* 0x000fe400078e0004 */
[----:B------:R0:W-:Y:S01]  /*25520*/  STL [R1+0x498], R4 ;  /* 0x0004980401007387 */ /* 0x0001e20000100800 */
[----:B------:R-:W-:Y:S01]  /*25530*/  PRMT R6, RZ, 0x7610, R6 ;  /* 0x00007610ff067816 */ /* 0x000fe20000000006 */
[----:B0-----:R-:W-:-:S05]  /*25540*/  @P0 IMAD.MOV.U32 R4, RZ, RZ, R28 ;  /* 0x000000ffff040224 */ /* 0x001fca00078e001c */
[----:B------:R4:W3:Y:S01]  /*25550*/  @P0 LDG.E.U16 R35, desc[UR20][R4.64] ;  /* 0x0000001404230981 */ /* 0x0008e2000c1e1500 */
[----:B-1----:R-:W-:Y:S02]  /*25560*/  IMAD R26, R90, UR4, RZ ;  /* 0x000000045a1a7c24 */ /* 0x002fe4000f8e02ff */
[----:B--2---:R-:W-:-:S03]  /*25570*/  IMAD R27, R61, UR5, RZ ;  /* 0x000000053d1b7c24 */ /* 0x004fc6000f8e02ff */
[CC--:B------:R-:W-:Y:S01]  /*25580*/  LEA R29, P1, R26.reuse, R72.reuse, 0x1 ;  /* 0x000000481a1d7211 */ /* 0x0c0fe200078208ff */
[----:B------:R-:W0:Y:S01]  /*25590*/  LDCU UR4, c[0x0][0x3b0] ;  /* 0x00007600ff0477ac */ /* 0x000e220008000800 */
[C---:B------:R-:W-:Y:S01]  /*255a0*/  LEA R28, P3, R27.reuse, R72, 0x1 ;  /* 0x000000481b1c7211 */ /* 0x040fe200078608ff */
[----:B------:R-:W1:Y:S01]  /*255b0*/  LDCU UR5, c[0x0][0x3b0] ;  /* 0x00007600ff0577ac */ /* 0x000e620008000800 */
[-C--:B------:R-:W-:Y:S01]  /*255c0*/  LEA.HI.X.SX32 R26, R26, R69.reuse, 0x1, P1 ;  /* 0x000000451a1a7211 */ /* 0x080fe200008f0eff */
[----:B------:R-:W-:Y:S01]  /*255d0*/  STL [R1+0x4a4], R29 ;  /* 0x0004a41d01007387 */ /* 0x000fe20000100800 */
[----:B------:R-:W-:-:S03]  /*255e0*/  LEA.HI.X.SX32 R61, R27, R69, 0x1, P3 ;  /* 0x000000451b3d7211 */ /* 0x000fc600018f0eff */
[----:B------:R-:W-:Y:S01]  /*255f0*/  STL [R1+0x4b4], R28 ;  /* 0x0004b41c01007387 */ /* 0x000fe20000100800 */
[----:B------:R-:W-:-:S03]  /*25600*/  @P0 IMAD.MOV.U32 R27, RZ, RZ, R26 ;  /* 0x000000ffff1b0224 */ /* 0x000fc600078e001a */
[----:B------:R2:W-:Y:S01]  /*25610*/  STL [R1+0x4a0], R26 ;  /* 0x0004a01a01007387 */ /* 0x0005e20000100800 */
[----:B----4-:R-:W-:Y:S02]  /*25620*/  IMAD R4, R63, UR11, RZ ;  /* 0x0000000b3f047c24 */ /* 0x010fe4000f8e02ff */
[----:B--2---:R-:W-:Y:S01]  /*25630*/  @P0 IMAD.MOV.U32 R26, RZ, RZ, R29 ;  /* 0x000000ffff1a0224 */ /* 0x004fe200078e001d */
[----:B------:R2:W-:Y:S01]  /*25640*/  STL [R1+0x4b0], R61 ;  /* 0x0004b03d01007387 */ /* 0x0005e20000100800 */
[----:B------:R-:W-:Y:S01]  /*25650*/  PRMT R5, RZ, 0x7610, R5 ;  /* 0x00007610ff057816 */ /* 0x000fe20000000005 */
[----:B------:R-:W4:Y:S01]  /*25660*/  LDCU UR11, c[0x0][0x3b0] ;  /* 0x00007600ff0b77ac */ /* 0x000f220008000800 */
[----:B------:R-:W-:Y:S01]  /*25670*/  LEA R29, P1, R4, R72, 0x1 ;  /* 0x00000048041d7211 */ /* 0x000fe200078208ff */
[----:B------:R0:W3:Y:S04]  /*25680*/  @P0 LDG.E.U16 R6, desc[UR20][R26.64] ;  /* 0x000000141a060981 */ /* 0x0000e8000c1e1500 */
[----:B------:R-:W-:Y:S01]  /*25690*/  STL [R1+0x4c4], R29 ;  /* 0x0004c41d01007387 */ /* 0x000fe20000100800 */
[----:B0-----:R-:W-:-:S02]  /*256a0*/  @P0 IMAD.MOV.U32 R26, RZ, RZ, R28 ;  /* 0x000000ffff1a0224 */ /* 0x001fc400078e001c */
[----:B------:R-:W-:Y:S01]  /*256b0*/  IMAD R28, R2, UR7, RZ ;  /* 0x00000007021c7c24 */ /* 0x000fe2000f8e02ff */
[----:B------:R-:W-:Y:S01]  /*256c0*/  PRMT R32, RZ, 0x7610, R32 ;  /* 0x00007610ff207816 */ /* 0x000fe20000000020 */
[----:B------:R-:W3:Y:S01]  /*256d0*/  LDL.LU R2, [R1+0x12e8] ;  /* 0x0012e80001027983 */ /* 0x000ee20000300800 */
[----:B------:R-:W-:Y:S01]  /*256e0*/  @P0 IMAD.MOV.U32 R27, RZ, RZ, R61 ;  /* 0x000000ffff1b0224 */ /* 0x000fe200078e003d */
[----:B------:R-:W-:Y:S01]  /*256f0*/  PRMT R30, RZ, 0x7610, R30 ;  /* 0x00007610ff1e7816 */ /* 0x000fe2000000001e */
[----:B------:R-:W0:Y:S03]  /*25700*/  LDCU UR7, c[0x0][0x3b0] ;  /* 0x00007600ff0777ac */ /* 0x000e260008000800 */
[----:B------:R1:W4:Y:S02]  /*25710*/  @P0 LDG.E.U16 R5, desc[UR20][R26.64] ;  /* 0x000000141a050981 */ /* 0x000324000c1e1500 */
[----:B-1----:R-:W-:Y:S01]  /*25720*/  LEA.HI.X.SX32 R26, R4, R69, 0x1, P1 ;  /* 0x00000045041a7211 */ /* 0x002fe200008f0eff */
[----:B------:R-:W-:Y:S01]  /*25730*/  IMAD R4, R65, UR12, RZ ;  /* 0x0000000c41047c24 */ /* 0x000fe2000f8e02ff */
[----:B--2---:R-:W-:-:S03]  /*25740*/  LEA R61, P1, R28, R72, 0x1 ;  /* 0x000000481c3d7211 */ /* 0x004fc600078208ff */
[----:B------:R1:W-:Y:S01]  /*25750*/  STL [R1+0x4c0], R26 ;  /* 0x0004c01a01007387 */ /* 0x0003e20000100800 */
[----:B------:R-:W-:Y:S01]  /*25760*/  @P0 IMAD.MOV.U32 R27, RZ, RZ, R26 ;  /* 0x000000ffff1b0224 */ /* 0x000fe200078e001a */
[----:B------:R-:W-:Y:S02]  /*25770*/  LEA R62, P3, R4, R72, 0x1 ;  /* 0x00000048043e7211 */ /* 0x000fe400078608ff */
[-C--:B------:R-:W-:Y:S01]  /*25780*/  LEA.HI.X.SX32 R64, R28, R69.reuse, 0x1, P1 ;  /* 0x000000451c407211 */ /* 0x080fe200008f0eff */
[----:B-1----:R-:W-:Y:S02]  /*25790*/  @P0 IMAD.MOV.U32 R26, RZ, RZ, R29 ;  /* 0x000000ffff1a0224 */ /* 0x002fe400078e001d */
[----:B------:R-:W-:Y:S01]  /*257a0*/  IMAD R29, R73, UR13, RZ ;  /* 0x0000000d491d7c24 */ /* 0x000fe2000f8e02ff */
[----:B------:R1:W-:Y:S01]  /*257b0*/  STL [R1+0x4d4], R61 ;  /* 0x0004d43d01007387 */ /* 0x0003e20000100800 */
[----:B------:R-:W-:-:S03]  /*257c0*/  LEA.HI.X.SX32 R63, R4, R69, 0x1, P3 ;  /* 0x00000045043f7211 */ /* 0x000fc600018f0eff */
[----:B------:R2:W4:Y:S04]  /*257d0*/  @P0 LDG.E.U16 R32, desc[UR20][R26.64] ;  /* 0x000000141a200981 */ /* 0x000528000c1e1500 */
[----:B------:R0:W-:Y:S01]  /*257e0*/  STL [R1+0x4e4], R62 ;  /* 0x0004e43e01007387 */ /* 0x0001e20000100800 */
[----:B--2---:R-:W-:Y:S01]  /*257f0*/  @P0 IMAD.MOV.U32 R26, RZ, RZ, R61 ;  /* 0x000000ffff1a0224 */ /* 0x004fe200078e003d */
[----:B-1----:R-:W-:Y:S02]  /*25800*/  LEA R61, P1, R29, R72, 0x1 ;  /* 0x000000481d3d7211 */ /* 0x002fe400078208ff */
[----:B------:R-:W-:Y:S04]  /*25810*/  STL [R1+0x4d0], R64 ;  /* 0x0004d04001007387 */ /* 0x000fe80000100800 */
[----:B------:R1:W-:Y:S04]  /*25820*/  STL [R1+0x4e0], R63 ;  /* 0x0004e03f01007387 */ /* 0x0003e80000100800 */
[----:B------:R-:W-:Y:S01]  /*25830*/  STL [R1+0x4f4], R61 ;  /* 0x0004f43d01007387 */ /* 0x000fe20000100800 */
[----:B---3--:R-:W-:Y:S01]  /*25840*/  IMAD R4, R2, UR4, RZ ;  /* 0x0000000402047c24 */ /* 0x008fe2000f8e02ff */
[----:B------:R-:W-:-:S02]  /*25850*/  PRMT R28, RZ, 0x7610, R28 ;  /* 0x00007610ff1c7816 */ /* 0x000fc4000000001c */
[----:B------:R-:W2:Y:S01]  /*25860*/  LDL.LU R2, [R1+0x12e4] ;  /* 0x0012e40001027983 */ /* 0x000ea20000300800 */
[----:B------:R-:W-:Y:S01]  /*25870*/  @P0 IMAD.MOV.U32 R27, RZ, RZ, R64 ;  /* 0x000000ffff1b0224 */ /* 0x000fe200078e0040 */
[----:B------:R-:W3:Y:S04]  /*25880*/  LDCU UR4, c[0x0][0x3b0] ;  /* 0x00007600ff0477ac */ /* 0x000ee80008000800 */
[----:B------:R0:W2:Y:S02]  /*25890*/  @P0 LDG.E.U16 R30, desc[UR20][R26.64] ;  /* 0x000000141a1e0981 */ /* 0x0000a4000c1e1500 */
[----:B0-----:R-:W-:Y:S01]  /*258a0*/  @P0 IMAD.MOV.U32 R26, RZ, RZ, R62 ;  /* 0x000000ffff1a0224 */ /* 0x001fe200078e003e */
[----:B------:R-:W-:Y:S01]  /*258b0*/  LEA.HI.X.SX32 R62, R29, R69, 0x1, P1 ;  /* 0x000000451d3e7211 */ /* 0x000fe200008f0eff */
[----:B------:R-:W-:-:S04]  /*258c0*/  @P0 IMAD.MOV.U32 R27, RZ, RZ, R63 ;  /* 0x000000ffff1b0224 */ /* 0x000fc800078e003f */
[----:B------:R0:W-:Y:S01]  /*258d0*/  STL [R1+0x4f0], R62 ;  /* 0x0004f03e01007387 */ /* 0x0001e20000100800 */
[----:B-1----:R-:W-:-:S03]  /*258e0*/  @P0 IMAD.MOV.U32 R63, RZ, RZ, R62 ;  /* 0x000000ffff3f0224 */ /* 0x002fc600078e003e */
[----:B------:R1:W2:Y:S01]  /*258f0*/  @P0 LDG.E.U16 R28, desc[UR20][R26.64] ;  /* 0x000000141a1c0981 */ /* 0x0002a2000c1e1500 */
[----:B0-----:R-:W-:Y:S01]  /*25900*/  @P0 IMAD.MOV.U32 R62, RZ, RZ, R61 ;  /* 0x000000ffff3e0224 */ /* 0x001fe200078e003d */
[----:B-1----:R-:W-:Y:S01]  /*25910*/  PRMT R26, RZ, 0x7610, R26 ;  /* 0x00007610ff1a7816 */ /* 0x002fe2000000001a */
[----:B------:R-:W-:Y:S01]  /*25920*/  IMAD R27, R0, UR5, RZ ;  /* 0x00000005001b7c24 */ /* 0x000fe2000f8e02ff */
[CC--:B------:R-:W-:Y:S01]  /*25930*/  LEA R61, P1, R4.reuse, R72.reuse, 0x1 ;  /* 0x00000048043d7211 */ /* 0x0c0fe200078208ff */
[----:B------:R-:W2:Y:S01]  /*25940*/  LDCU UR5, c[0x0][0x3b0] ;  /* 0x00007600ff0577ac */ /* 0x000ea20008000800 */
[----:B------:R-:W-:Y:S01]  /*25950*/  PRMT R34, RZ, 0x7610, R34 ;  /* 0x00007610ff227816 */ /* 0x000fe20000000022 */
[----:B------:R-:W5:Y:S04]  /*25960*/  LDL.LU R0, [R1+0x12e0] ;  /* 0x0012e00001007983 */ /* 0x000f680000300800 */
[----:B------:R0:W2:Y:S01]  /*25970*/  @P0 LDG.E.U16 R26, desc[UR20][R62.64] ;  /* 0x000000143e1a0981 */ /* 0x0000a2000c1e1500 */
[-C--:B------:R-:W-:Y:S01]  /*25980*/  LEA.HI.X.SX32 R66, R4, R69.reuse, 0x1, P1 ;  /* 0x0000004504427211 */ /* 0x080fe200008f0eff */
[----:B------:R-:W-:Y:S01]  /*25990*/  IMAD R4, R71, UR7, RZ ;  /* 0x0000000747047c24 */ /* 0x000fe2000f8e02ff */
[C---:B------:R-:W-:Y:S01]  /*259a0*/  LEA R64, P3, R27.reuse, R72, 0x1 ;  /* 0x000000481b407211 */ /* 0x040fe200078608ff */
[----:B------:R1:W-:Y:S03]  /*259b0*/  STL [R1+0x4ac], R61 ;  /* 0x0004ac3d01007387 */ /* 0x0003e60000100800 */
[----:B------:R-:W-:Y:S01]  /*259c0*/  LEA.HI.X.SX32 R65, R27, R69, 0x1, P3 ;  /* 0x000000451b417211 */ /* 0x000fe200018f0eff */
[----:B------:R-:W2:Y:S01]  /*259d0*/  LDL.LU R71, [R1+0x12dc] ;  /* 0x0012dc0001477983 */ /* 0x000ea20000300800 */
[----:B0-----:R-:W-:-:S02]  /*259e0*/  @P0 IMAD.MOV.U32 R62, RZ, RZ, R61 ;  /* 0x000000ffff3e0224 */ /* 0x001fc400078e003d */
[----:B------:R-:W-:Y:S01]  /*259f0*/  @P0 IMAD.MOV.U32 R63, RZ, RZ, R66 ;  /* 0x000000ffff3f0224 */ /* 0x000fe200078e0042 */
[----:B------:R0:W-:Y:S01]  /*25a00*/  STL [R1+0x4bc], R64 ;  /* 0x0004bc4001007387 */ /* 0x0001e20000100800 */
[----:B----4-:R-:W-:Y:S01]  /*25a10*/  IMAD R27, R70, UR11, RZ ;  /* 0x0000000b461b7c24 */ /* 0x010fe2000f8e02ff */
[----:B-1----:R-:W-:Y:S02]  /*25a20*/  LEA R61, P1, R4, R72, 0x1 ;  /* 0x00000048043d7211 */ /* 0x002fe400078208ff */
[----:B------:R-:W-:Y:S01]  /*25a30*/  STL [R1+0x4a8], R66 ;  /* 0x0004a84201007387 */ /* 0x000fe20000100800 */
[----:B------:R-:W-:-:S03]  /*25a40*/  PRMT R33, RZ, 0x7610, R33 ;  /* 0x00007610ff217816 */ /* 0x000fc60000000021 */
[----:B------:R-:W5:Y:S04]  /*25a50*/  LDL.LU R70, [R1+0x12d8] ;  /* 0x0012d80001467983 */ /* 0x000f680000300800 */
[----:B------:R1:W4:Y:S04]  /*25a60*/  @P0 LDG.E.U16 R34, desc[UR20][R62.64] ;  /* 0x000000143e220981 */ /* 0x000328000c1e1500 */
[----:B------:R3:W-:Y:S01]  /*25a70*/  STL [R1+0x4b8], R65 ;  /* 0x0004b84101007387 */ /* 0x0007e20000100800 */
[----:B------:R-:W-:Y:S01]  /*25a80*/  PRMT R31, RZ, 0x7610, R31 ;  /* 0x00007610ff1f7816 */ /* 0x000fe2000000001f */
[----:B-1----:R-:W-:-:S02]  /*25a90*/  @P0 IMAD.MOV.U32 R62, RZ, RZ, R64 ;  /* 0x000000ffff3e0224 */ /* 0x002fc400078e0040 */
[----:B------:R-:W-:Y:S01]  /*25aa0*/  @P0 IMAD.MOV.U32 R63, RZ, RZ, R65 ;  /* 0x000000ffff3f0224 */ /* 0x000fe200078e0041 */
[----:B0-----:R-:W-:Y:S02]  /*25ab0*/  LEA R64, P3, R27, R72, 0x1 ;  /* 0x000000481b407211 */ /* 0x001fe400078608ff */
[-C--:B---3--:R-:W-:Y:S01]  /*25ac0*/  LEA.HI.X.SX32 R65, R4, R69.reuse, 0x1, P1 ;  /* 0x0000004504417211 */ /* 0x088fe200008f0eff */
[----:B------:R-:W-:Y:S01]  /*25ad0*/  IMAD R4, R3, UR4, RZ ;  /* 0x0000000403047c24 */ /* 0x000fe2000f8e02ff */
[----:B------:R0:W3:Y:S01]  /*25ae0*/  @P0 LDG.E.U16 R33, desc[UR20][R62.64] ;  /* 0x000000143e210981 */ /* 0x0000e2000c1e1500 */
[----:B------:R-:W-:-:S03]  /*25af0*/  LEA.HI.X.SX32 R66, R27, R69, 0x1, P3 ;  /* 0x000000451b427211 */ /* 0x000fc600018f0eff */
[----:B------:R-:W-:Y:S04]  /*25b00*/  STL [R1+0x4cc], R61 ;  /* 0x0004cc3d01007387 */ /* 0x000fe80000100800 */
[----:B------:R-:W5:Y:S01]  /*25b10*/  LDL.LU R3, [R1+0x12d4] ;  /* 0x0012d40001037983 */ /* 0x000f620000300800 */
[----:B0-----:R-:W-:Y:S02]  /*25b20*/  @P0 IMAD.MOV.U32 R62, RZ, RZ, R61 ;  /* 0x000000ffff3e0224 */ /* 0x001fe400078e003d */
[----:B------:R-:W-:Y:S01]  /*25b30*/  @P0 IMAD.MOV.U32 R63, RZ, RZ, R65 ;  /* 0x000000ffff3f0224 */ /* 0x000fe200078e0041 */
[----:B------:R-:W-:Y:S01]  /*25b40*/  STL [R1+0x4dc], R64 ;  /* 0x0004dc4001007387 */ /* 0x000fe20000100800 */
[----:B------:R-:W-:-:S03]  /*25b50*/  PRMT R29, RZ, 0x7610, R29 ;  /* 0x00007610ff1d7816 */ /* 0x000fc6000000001d */
[----:B------:R0:W-:Y:S04]  /*25b60*/  STL [R1+0x4c8], R65 ;  /* 0x0004c84101007387 */ /* 0x0001e80000100800 */
[----:B------:R1:W3:Y:S01]  /*25b70*/  @P0 LDG.E.U16 R31, desc[UR20][R62.64] ;  /* 0x000000143e1f0981 */ /* 0x0002e2000c1e1500 */
[----:B0-----:R-:W-:-:S03]  /*25b80*/  LEA R65, P1, R4, R72, 0x1 ;  /* 0x0000004804417211 */ /* 0x001fc600078208ff */
[----:B------:R0:W-:Y:S01]  /*25b90*/  STL [R1+0x4d8], R66 ;  /* 0x0004d84201007387 */ /* 0x0001e20000100800 */
[----:B-1----:R-:W-:Y:S02]  /*25ba0*/  @P0 IMAD.MOV.U32 R62, RZ, RZ, R64 ;  /* 0x000000ffff3e0224 */ /* 0x002fe400078e0040 */
[----:B------:R-:W-:Y:S01]  /*25bb0*/  @P0 IMAD.MOV.U32 R63, RZ, RZ, R66 ;  /* 0x000000ffff3f0224 */ /* 0x000fe200078e0042 */
[----:B------:R-:W-:Y:S02]  /*25bc0*/  PRMT R27, RZ, 0x7610, R27 ;  /* 0x00007610ff1b7816 */ /* 0x000fe4000000001b */
[----:B0-----:R-:W-:Y:S02]  /*25bd0*/  LEA.HI.X.SX32 R66, R4, R69, 0x1, P1 ;  /* 0x0000004504427211 */ /* 0x001fe400008f0eff */
[----:B------:R0:W3:Y:S01]  /*25be0*/  @P0 LDG.E.U16 R29, desc[UR20][R62.64] ;  /* 0x000000143e1d0981 */ /* 0x0000e2000c1e1500 */
[----:B------:R-:W-:Y:S01]  /*25bf0*/  PRMT R4, RZ, 0x7610, R4 ;  /* 0x00007610ff047816 */ /* 0x000fe20000000004 */
[----:B0-----:R-:W-:-:S02]  /*25c00*/  @P0 IMAD.MOV.U32 R62, RZ, RZ, R65 ;  /* 0x000000ffff3e0224 */ /* 0x001fc400078e0041 */
[----:B------:R-:W-:-:S05]  /*25c10*/  @P0 IMAD.MOV.U32 R63, RZ, RZ, R66 ;  /* 0x000000ffff3f0224 */ /* 0x000fca00078e0042 */
[----:B------:R0:W3:Y:S01]  /*25c20*/  @P0 LDG.E.U16 R27, desc[UR20][R62.64] ;  /* 0x000000143e1b0981 */ /* 0x0000e2000c1e1500 */
[----:B--2---:R-:W-:-:S03]  /*25c30*/  IMAD R61, R2, UR5, RZ ;  /* 0x00000005023d7c24 */ /* 0x004fc6000f8e02ff */
[----:B------:R-:W-:Y:S02]  /*25c40*/  STS.U16 [R91+UR9+0x1f00], R25 ;  /* 0x001f00195b007988 */ /* 0x000fe40008000409 */
[C---:B------:R-:W-:Y:S02]  /*25c50*/  LEA R64, P1, R61.reuse, R72, 0x1 ;  /* 0x000000483d407211 */ /* 0x040fe400078208ff */
[----:B------:R1:W5:Y:S02]  /*25c60*/  LDL.LU R2, [R1+0x12d0] ;  /* 0x0012d00001027983 */ /* 0x0003640000300800 */
[----:B------:R-:W-:Y:S01]  /*25c70*/  LEA.HI.X.SX32 R61, R61, R69, 0x1, P1 ;  /* 0x000000453d3d7211 */ /* 0x000fe200008f0eff */
[----:B0-----:R-:W-:-:S04]  /*25c80*/  @P0 IMAD.MOV.U32 R62, RZ, RZ, R64 ;  /* 0x000000ffff3e0224 */ /* 0x001fc800078e0040 */
[----:B------:R-:W-:-:S05]  /*25c90*/  @P0 IMAD.MOV.U32 R63, RZ, RZ, R61 ;  /* 0x000000ffff3f0224 */ /* 0x000fca00078e003d */
[----:B------:R-:W2:Y:S04]  /*25ca0*/  @P0 LDG.E.U16 R4, desc[UR20][R62.64] ;  /* 0x000000143e040981 */ /* 0x000ea8000c1e1500 */
        /* <DEDUP_REMOVED lines=24> */
[----:B------:R-:W-:Y:S01]  /*25e30*/  STL [R1+0x4ec], R65 ;  /* 0x0004ec4101007387 */ /* 0x000fe20000100800 */
[----:B0-----:R-:W0:Y:S03]  /*25e40*/  LDC R91, c[0x0][0x3a0] ;  /* 0x0000e800ff5b7b82 */ /* 0x001e260000000800 */
[----:B------:R-:W-:Y:S04]  /*25e50*/  STL [R1+0x4e8], R66 ;  /* 0x0004e84201007387 */ /* 0x000fe80000100800 */
[----:B------:R-:W-:Y:S04]  /*25e60*/  STL [R1+0x310], R64 ;  /* 0x0003104001007387 */ /* 0x000fe80000100800 */
[----:B------:R1:W-:Y:S02]  /*25e70*/  STL [R1+0x30c], R61 ;  /* 0x00030c3d01007387 */ /* 0x0003e40000100800 */
[----:B-1----:R-:W-:Y:S01]  /*25e80*/  LOP3.LUT R61, R68, 0x70, RZ, 0x3c, !PT ;  /* 0x00000070443d7812 */ /* 0x002fe200078e3cff */
[----:B------:R-:W1:Y:S04]  /*25e90*/  S2R R65, SR_TID.X ;  /* 0x0000000000417919 */ /* 0x000e680000002100 */
[----:B------:R0:W-:Y:S04]  /*25ea0*/  STS.U16 [R61+UR9+0x380], R60 ;  /* 0x0003803c3d007988 */ /* 0x0001e80008000409 */
[----:B------:R0:W-:Y:S04]  /*25eb0*/  STS.U16 [R61+UR9+0x780], R59 ;  /* 0x0007803b3d007988 */ /* 0x0001e80008000409 */
[----:B------:R0:W-:Y:S04]  /*25ec0*/  STS.U16 [R61+UR9+0xb80], R58 ;  /* 0x000b803a3d007988 */ /* 0x0001e80008000409 */
[----:B------:R0:W-:Y:S04]  /*25ed0*/  STS.U16 [R61+UR9+0xf80], R57 ;  /* 0x000f80393d007988 */ /* 0x0001e80008000409 */
[----:B------:R0:W-:Y:S04]  /*25ee0*/  STS.U16 [R61+UR9+0x1380], R56 ;  /* 0x001380383d007988 */ /* 0x0001e80008000409 */
[----:B------:R0:W-:Y:S04]  /*25ef0*/  STS.U16 [R61+UR9+0x1780], R55 ;  /* 0x001780373d007988 */ /* 0x0001e80008000409 */
[----:B------:R1:W-:Y:S04]  /*25f00*/  STS.U16 [R61+UR9+0x1b80], R54 ;  /* 0x001b80363d007988 */ /* 0x0003e80008000409 */
[----:B------:R1:W-:Y:S04]  /*25f10*/  STS.U16 [R61+UR9+0x1f80], R53 ;  /* 0x001f80353d007988 */ /* 0x0003e80008000409 */
[----:B------:R1:W-:Y:S01]  /*25f20*/  STS.U16 [R61+UR9+0x2380], R52 ;  /* 0x002380343d007988 */ /* 0x0003e20008000409 */
[----:B0-----:R-:W-:-:S03]  /*25f30*/  VIADD R91, R91, 0x7f ;  /* 0x0000007f5b5b7836 */ /* 0x001fc60000000000 */
[----:B------:R0:W-:Y:S04]  /*25f40*/  STS.U16 [R61+UR9+0x2780], R51 ;  /* 0x002780333d007988 */ /* 0x0001e80008000409 */
[----:B------:R0:W-:Y:S04]  /*25f50*/  STS.U16 [R61+UR9+0x2b80], R50 ;  /* 0x002b80323d007988 */ /* 0x0001e80008000409 */
[----:B------:R0:W-:Y:S04]  /*25f60*/  STS.U16 [R61+UR9+0x2f80], R49 ;  /* 0x002f80313d007988 */ /* 0x0001e80008000409 */
[----:B------:R0:W-:Y:S04]  /*25f70*/  STS.U16 [R61+UR9+0x3380], R48 ;  /* 0x003380303d007988 */ /* 0x0001e80008000409 */
[----:B------:R0:W-:Y:S01]  /*25f80*/  STS.U16 [R61+UR9+0x3780], R47 ;  /* 0x0037802f3d007988 */ /* 0x0001e20008000409 */
[----:B------:R-:W-:-:S03]  /*25f90*/  SHF.R.S32.HI R5, RZ, 0x1f, R91 ;  /* 0x0000001fff057819 */ /* 0x000fc6000001145b */
[----:B------:R0:W-:Y:S04]  /*25fa0*/  STS.U16 [R61+UR9+0x3b80], R46 ;  /* 0x003b802e3d007988 */ /* 0x0001e80008000409 */
[----:B------:R0:W-:Y:S04]  /*25fb0*/  STS.U16 [R61+UR9+0x3f80], R45 ;  /* 0x003f802d3d007988 */ /* 0x0001e80008000409 */
[----:B------:R0:W-:Y:S04]  /*25fc0*/  STS.U16 [R61+UR9+0x4380], R44 ;  /* 0x0043802c3d007988 */ /* 0x0001e80008000409 */
[----:B------:R0:W-:Y:S01]  /*25fd0*/  STS.U16 [R61+UR9+0x4780], R43 ;  /* 0x0047802b3d007988 */ /* 0x0001e20008000409 */
[----:B------:R-:W-:-:S03]  /*25fe0*/  LEA.HI R5, R5, R91, RZ, 0x7 ;  /* 0x0000005b05057211 */ /* 0x000fc600078f38ff */
        /* <DEDUP_REMOVED lines=9> */
[----:B------:R-:W-:-:S03]  /*26080*/  VIMNMX R5, PT, PT, R5, 0x1, !PT ;  /* 0x0000000105057848 */ /* 0x000fc60007fe0100 */
[----:B----4-:R0:W-:Y:S04]  /*26090*/  STS.U16 [R61+UR9+0x6b80], R34 ;  /* 0x006b80223d007988 */ /* 0x0101e80008000409 */
[----:B---3--:R0:W-:Y:S04]  /*260a0*/  STS.U16 [R61+UR9+0x6f80], R33 ;  /* 0x006f80213d007988 */ /* 0x0081e80008000409 */
[----:B------:R0:W-:Y:S04]  /*260b0*/  STS.U16 [R61+UR9+0x7380], R31 ;  /* 0x0073801f3d007988 */ /* 0x0001e80008000409 */
[----:B------:R0:W-:Y:S04]  /*260c0*/  STS.U16 [R61+UR9+0x7780], R29 ;  /* 0x0077801d3d007988 */ /* 0x0001e80008000409 */
[----:B------:R0:W-:Y:S01]  /*260d0*/  STS.U16 [R61+UR9+0x7b80], R27 ;  /* 0x007b801b3d007988 */ /* 0x0001e20008000409 */
[----:B------:R-:W-:Y:S01]  /*260e0*/  VIADD R5, R5, 0xffffffff ;  /* 0xffffffff05057836 */ /* 0x000fe20000000000 */
[----:B-1----:R-:W-:Y:S01]  /*260f0*/  SHF.R.U32.HI R90, RZ, 0x5, R65 ;  /* 0x00000005ff5a7819 */ /* 0x002fe20000011641 */
[----:B------:R-:W-:-:S03]  /*26100*/  UIADD3 UR4, UPT, UPT, UR9, 0x10000, URZ ;  /* 0x0001000009047890 */ /* 0x000fc6000fffe0ff */
[----:B------:R0:W-:Y:S01]  /*26110*/  STL [R1+0xecc], R5 ;  /* 0x000ecc0501007387 */ /* 0x0001e20000100800 */
[----:B------:R-:W-:Y:S01]  /*26120*/  ISETP.NE.U32.AND P0, PT, R90, RZ, PT ;  /* 0x000000ff5a00720c */ /* 0x000fe20003f05070 */
[----:B------:R-:W-:-:S03]  /*26130*/  USHF.R.U32.HI UR4, URZ, 0x4, UR4 ;  /* 0x00000004ff047899 */ /* 0x000fc60008011604 */
[----:B------:R-:W-:Y:S01]  /*26140*/  ISETP.LT.OR P1, PT, R91, 0x80, P0 ;  /* 0x000000805b00780c */ /* 0x000fe20000721670 */
[----:B------:R-:W-:-:S04]  /*26150*/  USGXT.U32 UR12, UR4, 0xe ;  /* 0x0000000e040c789a */ /* 0x000fc80008000000 */
[----:B------:R-:W-:Y:S01]  /*26160*/  UIADD3 UR7, UP1, UPT, UR12, 0x2, URZ ;  /* 0x000000020c077890 */ /* 0x000fe2000ff3e0ff */
[----:B------:R-:W-:Y:S01]  /*26170*/  UMOV UR4, URZ ;  /* 0x000000ff00047c82 */ /* 0x000fe20008000000 */
[----:B------:R-:W-:Y:S02]  /*26180*/  UIADD3 UR11, UPT, UPT, UR8, 0x100, URZ ;  /* 0x00000100080b7890 */ /* 0x000fe4000fffe0ff */
[----:B------:R-:W-:Y:S01]  /*26190*/  UIADD3.X UR13, UPT, UPT, UR4, 0x40004040, URZ, UP1, !UPT ;  /* 0x40004040040d7890 */ /* 0x000fe20008ffe4ff */
[----:B------:R-:W-:Y:S01]  /*261a0*/  ISETP.NE.U32.AND P3, PT, R5, RZ, PT ;  /* 0x000000ff0500720c */ /* 0x000fe20003f65070 */
[----:B--2---:R0:W-:Y:S01]  /*261b0*/  STS.U16 [R61+UR9+0x7f80], R4 ;  /* 0x007f80043d007988 */ /* 0x0041e20008000409 */
[----:B------:R1:W-:Y:S06]  /*261c0*/  MEMBAR.ALL.CTA ;  /* 0x0000000000007992 */ /* 0x0003ec0000008000 */
[----:B-1----:R-:W1:Y:S01]  /*261d0*/  FENCE.VIEW.ASYNC.S ;  /* 0x00000000000073c6 */ /* 0x002e620000000000 */
[----:B------:R-:W-:Y:S01]  /*261e0*/  IMAD.SHL.U32 R71, R71, 0x80, RZ ;  /* 0x0000008047477824 */ /* 0x000fe200078e00ff */
[----:B-1----:R-:W-:Y:S06]  /*261f0*/  BAR.SYNC.DEFER_BLOCKING 0x0 ;  /* 0x0000000000007b1d */ /* 0x002fec0000010000 */
[----:B------:R-:W-:Y:S05]  /*26200*/  @P1 BRA `(.L_x_7) ;  /* 0x0000000000c01947 */ /* 0x000fea0003800000 */
[----:B------:R-:W-:Y:S01]  /*26210*/  USHF.R.U32.HI UR14, URZ, 0x4, UR9 ;  /* 0x00000004ff0e7899 */ /* 0x000fe20008011609 */
[----:B------:R-:W-:Y:S01]  /*26220*/  UMOV UR4, URZ ;  /* 0x000000ff00047c82 */ /* 0x000fe20008000000 */
[----:B------:R-:W-:Y:S02]  /*26230*/  UIADD3 UR16, UPT, UPT, UR8, 0x108, URZ ;  /* 0x0000010808107890 */ /* 0x000fe4000fffe0ff */
[----:B------:R-:W-:Y:S02]  /*26240*/  USGXT.U32 UR14, UR14, 0xe ;  /* 0x0000000e0e0e789a */ /* 0x000fe40008000000 */
[----:B------:R-:W-:Y:S02]  /*26250*/  UIADD3 UR17, UPT, UPT, UR8, 0x110, URZ ;  /* 0x0000011008117890 */ /* 0x000fe4000fffe0ff */
[----:B------:R-:W-:Y:S02]  /*26260*/  UIADD3 UR38, UP1, UPT, UR14, 0x2, URZ ;  /* 0x000000020e267890 */ /* 0x000fe4000ff3e0ff */
[----:B------:R-:W-:-:S02]  /*26270*/  UIADD3 UR24, UPT, UPT, UR8, 0x118, URZ ;  /* 0x0000011808187890 */ /* 0x000fc4000fffe0ff */
[----:B------:R-:W-:Y:S02]  /*26280*/  UIADD3.X UR39, UPT, UPT, UR4, 0x40004040, URZ, UP1, !UPT ;  /* 0x4000404004277890 */ /* 0x000fe40008ffe4ff */
[----:B------:R-:W-:Y:S02]  /*26290*/  UIADD3 UR25, UPT, UPT, UR8, 0x120, URZ ;  /* 0x0000012008197890 */ /* 0x000fe4000fffe0ff */
[----:B------:R-:W-:Y:S02]  /*262a0*/  UIADD3.64 UR18, UPT, UPT, UR38, 0x2, URZ ;  /* 0x0000000226127897 */ /* 0x000fe4000fffe0ff */
[----:B------:R-:W-:Y:S02]  /*262b0*/  UIADD3.64 UR22, UPT, UPT, UR38, 0x4, URZ ;  /* 0x0000000426167897 */ /* 0x000fe4000fffe0ff */
[----:B------:R-:W-:Y:S02]  /*262c0*/  UIADD3.64 UR26, UPT, UPT, UR38, 0x7fe, URZ ;  /* 0x000007fe261a7897 */ /* 0x000fe4000fffe0ff */
[----:B------:R-:W-:-:S02]  /*262d0*/  UIADD3 UR30, UPT, UPT, UR8, 0x128, URZ ;  /* 0x00000128081e7890 */ /* 0x000fc4000fffe0ff */
[----:B------:R-:W-:Y:S02]  /*262e0*/  UIADD3.64 UR28, UPT, UPT, UR38, 0x800, URZ ;  /* 0x00000800261c7897 */ /* 0x000fe4000fffe0ff */
[----:B------:R-:W-:Y:S02]  /*262f0*/  UIADD3 UR31, UPT, UPT, UR8, 0x130, URZ ;  /* 0x00000130081f7890 */ /* 0x000fe4000fffe0ff */
[----:B------:R-:W-:Y:S01]  /*26300*/  UIADD3.64 UR32, UPT, UPT, UR38, 0x802, URZ ;  /* 0x0000080226207897 */ /* 0x000fe2000fffe0ff */
[----:B------:R-:W-:Y:S01]  /*26310*/  UMOV UR40, 0x0 ;  /* 0x0000000000287882 */ /* 0x000fe20000000000 */
[----:B------:R-:W-:Y:S01]  /*26320*/  UMOV UR41, 0x8400490 ;  /* 0x0840049000297882 */ /* 0x000fe20000000000 */
[----:B------:R-:W-:Y:S02]  /*26330*/  UIADD3 UR36, UPT, UPT, UR8, 0x138, URZ ;  /* 0x0000013808247890 */ /* 0x000fe4000fffe0ff */
[----:B------:R-:W-:Y:S01]  /*26340*/  UIADD3.64 UR34, UPT, UPT, UR38, 0x804, URZ ;  /* 0x0000080426227897 */ /* 0x000fe2000fffe0ff */
[----:B------:R-:W-:Y:S01]  /*26350*/  UMOV UR15, 0x40004040 ;  /* 0x40004040000f7882 */ /* 0x000fe20000000000 */
[----:B------:R-:W-:Y:S01]  /*26360*/  UMOV UR42, 0x0 ;  /* 0x00000000002a7882 */ /* 0x000fe20000000000 */
[----:B------:R-:W-:Y:S01]  /*26370*/  UMOV UR43, 0x8400490 ;  /* 0x08400490002b7882 */ /* 0x000fe20000000000 */
[----:B------:R-:W-:Y:S01]  /*26380*/  UMOV UR44, 0x0 ;  /* 0x00000000002c7882 */ /* 0x000fe20000000000 */
[----:B------:R-:W-:Y:S01]  /*26390*/  UMOV UR45, 0x8400490 ;  /* 0x08400490002d7882 */ /* 0x000fe20000000000 */
[----:B------:R1:W-:Y:S01]  /*263a0*/  UTCHMMA tmem[UR11], gdesc[UR14], tmem[UR8], tmem[UR40], idesc[UR41], !UPT ;  /* 0x00ff280e0b0079ea */ /* 0x0003e2000f800008 */
[----:B------:R-:W-:Y:S01]  /*263b0*/  UMOV UR46, 0x0 ;  /* 0x00000000002e7882 */ /* 0x000fe20000000000 */
[----:B------:R-:W-:Y:S01]  /*263c0*/  UMOV UR47, 0x8400490 ;  /* 0x08400490002f7882 */ /* 0x000fe20000000000 */
[----:B------:R1:W-:Y:S01]  /*263d0*/  UTCHMMA tmem[UR16], gdesc[UR38], tmem[UR8], tmem[UR42], idesc[UR43], UPT ;  /* 0x00ff2a26100079ea */ /* 0x0003e2000b800008 */
        /* <DEDUP_REMOVED lines=8> */
[----:B------:R-:W-:Y:S01]  /*26460*/  UMOV UR4, UR6 ;  /* 0x0000000600047c82 */ /* 0x000fe20008000000 */
[----:B------:R-:W-:Y:S01]  /*26470*/  UMOV UR5, URZ ;  /* 0x000000ff00057c82 */ /* 0x000fe20008000000 */
[----:B------:R1:W-:Y:S01]  /*26480*/  UTCHMMA tmem[UR25], gdesc[UR26], tmem[UR8], tmem[UR48], idesc[UR49], UPT ;  /* 0x00ff301a190079ea */ /* 0x0003e2000b800008 */
[----:B------:R-:W-:Y:S01]  /*26490*/  UMOV UR54, 0x0 ;  /* 0x0000000000367882 */ /* 0x000fe20000000000 */
[----:B------:R-:W-:Y:S01]  /*264a0*/  UMOV UR55, 0x8400490 ;  /* 0x0840049000377882 */ /* 0x000fe20000000000 */
[----:B------:R1:W-:Y:S01]  /*264b0*/  UTCHMMA tmem[UR30], gdesc[UR28], tmem[UR8], tmem[UR50], idesc[UR51], UPT ;  /* 0x00ff321c1e0079ea */ /* 0x0003e2000b800008 */
[----:B------:R-:W-:Y:S01]  /*264c0*/  UMOV UR4, UR4 ;  /* 0x0000000400047c82 */ /* 0x000fe20008000000 */
[----:B------:R1:W-:Y:S01]  /*264d0*/  UTCHMMA tmem[UR31], gdesc[UR32], tmem[UR8], tmem[UR52], idesc[UR53], UPT ;  /* 0x00ff34201f0079ea */ /* 0x0003e2000b800008 */
[----:B------:R1:W-:Y:S01]  /*264e0*/  UTCHMMA tmem[UR36], gdesc[UR34], tmem[UR8], tmem[UR54], idesc[UR55], UPT ;  /* 0x00ff3622240079ea */ /* 0x0003e2000b800008 */
[----:B------:R1:W-:Y:S01]  /*264f0*/  UTCBAR [UR4], URZ ;  /* 0x000000ff040073e9 */ /* 0x0003e200080000ff */
[----:B------:R-:W-:Y:S01]  /*26500*/  NOP ;  /* 0x0000000000007918 */ /* 0x000fe20000000000 */
.L_x_7:
[----:B------:R2:W-:Y:S01]  /*26510*/  STL [R1+0x2b4], RZ ;  /* 0x0002b4ff01007387 */ /* 0x0005e20000100800 */
[----:B-1----:R-:W-:Y:S01]  /*26520*/  UMOV UR4, URZ ;  /* 0x000000ff00047c82 */ /* 0x002fe20008000000 */
[----:B------:R-:W-:Y:S01]  /*26530*/  UMOV UR14, UR7 ;  /* 0x00000007000e7c82 */ /* 0x000fe20008000000 */
[----:B------:R-:W-:Y:S01]  /*26540*/  UMOV UR15, UR13 ;  /* 0x0000000d000f7c82 */ /* 0x000fe20008000000 */
[----:B-----5:R-:W-:Y:S01]  /*26550*/  IMAD.SHL.U32 R72, R70, 0x80, RZ ;  /* 0x0000008046487824 */ /* 0x020fe200078e00ff */
[----:B------:R-:W-:Y:S06]  /*26560*/  @!P3 BRA `(.L_x_8) ;  /* 0x000001580084b947 */ /* 0x000fec0003800000 */
[----:B------:R-:W-:Y:S01]  /*26570*/  SHF.R.S32.HI R69, RZ, 0x1f, R71 ;  /* 0x0000001fff457819 */ /* 0x000fe20000011447 */
[C---:B------:R-:W-:Y:S01]  /*26580*/  IMAD.SHL.U32 R70, R71.reuse, 0x2, RZ ;  /* 0x0000000247467824 */ /* 0x040fe200078e00ff */
[----:B0-----:R-:W-:Y:S01]  /*26590*/  SHF.R.S32.HI R4, RZ, 0x1f, R72 ;  /* 0x0000001fff047819 */ /* 0x001fe20000011448 */
[----:B------:R-:W-:Y:S01]  /*265a0*/  UIADD3.64 UR22, UPT, UPT, UR14, 0x2, URZ ;  /* 0x000000020e167897 */ /* 0x000fe2000fffe0ff */
[----:B------:R-:W-:Y:S01]  /*265b0*/  SHF.L.U64.HI R69, R71, 0x1, R69 ;  /* 0x0000000147457819 */ /* 0x000fe20000010245 */
[----:B------:R-:W-:Y:S01]  /*265c0*/  UIADD3.64 UR24, UPT, UPT, UR14, 0x4, URZ ;  /* 0x000000040e187897 */ /* 0x000fe2000fffe0ff */
[C---:B------:R-:W-:Y:S01]  /*265d0*/  SHF.L.U64.HI R71, R72.reuse, 0x1, R4 ;  /* 0x0000000148477819 */ /* 0x040fe20000010204 */
[----:B------:R-:W-:Y:S01]  /*265e0*/  IMAD.SHL.U32 R72, R72, 0x2, RZ ;  /* 0x0000000248487824 */ /* 0x000fe200078e00ff */
[----:B------:R-:W-:Y:S02]  /*265f0*/  UIADD3.64 UR26, UPT, UPT, UR14, 0x7fe, URZ ;  /* 0x000007fe0e1a7897 */ /* 0x000fe4000fffe0ff */
[----:B------:R-:W-:-:S02]  /*26600*/  UIADD3.64 UR28, UPT, UPT, UR14, 0x800, URZ ;  /* 0x000008000e1c7897 */ /* 0x000fc4000fffe0ff */
[----:B------:R-:W-:Y:S02]  /*26610*/  UIADD3.64 UR30, UPT, UPT, UR14, 0x802, URZ ;  /* 0x000008020e1e7897 */ /* 0x000fe4000fffe0ff */
[----:B------:R-:W-:Y:S01]  /*26620*/  UIADD3.64 UR32, UPT, UPT, UR14, 0x804, URZ ;  /* 0x000008040e207897 */ /* 0x000fe2000fffe0ff */
[----:B------:R-:W-:Y:S01]  /*26630*/  UMOV UR18, 0x1 ;  /* 0x0000000100127882 */ /* 0x000fe20000000000 */
[----:B------:R-:W-:-:S10]  /*26640*/  UMOV UR5, URZ ;  /* 0x000000ff00057c82 */ /* 0x000fd40008000000 */
.L_x_11:
[----:B------:R-:W3:Y:S01]  /*26650*/  LDL.LU R4, [R1+0x2b4] ;  /* 0x0002b40001047983 */ /* 0x000ee20000300800 */
[----:B------:R-:W0:Y:S03]  /*26660*/  LDC R40, c[0x0][0x3a0] ;  /* 0x0000e800ff287b82 */ /* 0x000e260000000800 */
[----:B------:R1:W-:Y:S04]  /*26670*/  STL [R1+0x1394], R43 ;  /* 0x0013942b01007387 */ /* 0x0003e80000100800 */
[----:B-1----:R-:W4:Y:S04]  /*26680*/  LDL.LU R43, [R1+0xac0] ;  /* 0x000ac000012b7983 */ /* 0x002f280000300800 */
        /* <DEDUP_REMOVED lines=31> */
[----:B------:R1:W-:Y:S04]  /*26880*/  STL [R1+0x131c], R60 ;  /* 0x00131c3c01007387 */ /* 0x0003e80000100800 */
[----:B-12---:R-:W2:Y:S04]  /*26890*/  LDL.LU R60, [R1+0xabc] ;  /* 0x000abc00013c7983 */ /* 0x006ea80000300800 */
[----:B------:R-:W-:Y:S04]  /*268a0*/  STL [R1+0x1318], R80 ;  /* 0x0013185001007387 */ /* 0x000fe80000100800 */
[----:B------:R-:W-:Y:S04]  /*268b0*/  STL [R1+0x1314], R61 ;  /* 0x0013143d01007387 */ /* 0x000fe80000100800 */
[----:B------:R-:W-:Y:S04]  /*268c0*/  STL [R1+0x1310], R79 ;  /* 0x0013104f01007387 */ /* 0x000fe80000100800 */
[----:B------:R1:W-:Y:S04]  /*268d0*/  STL [R1+0x130c], R62 ;  /* 0x00130c3e01007387 */ /* 0x0003e80000100800 */
[----:B-1----:R-:W2:Y:S04]  /*268e0*/  LDL.LU R62, [R1+0xac8] ;  /* 0x000ac800013e7983 */ /* 0x002ea80000300800 */
[----:B------:R-:W-:Y:S04]  /*268f0*/  STL [R1+0x1308], R78 ;  /* 0x0013084e01007387 */ /* 0x000fe80000100800 */
[----:B------:R-:W-:Y:S04]  /*26900*/  STL [R1+0x1304], R63 ;  /* 0x0013043f01007387 */ /* 0x000fe80000100800 */
[----:B------:R-:W-:Y:S04]  /*26910*/  STL [R1+0x1300], R77 ;  /* 0x0013004d01007387 */ /* 0x000fe80000100800 */
[----:B------:R-:W-:Y:S01]  /*26920*/  STL [R1+0x12fc], R64 ;  /* 0x0012fc4001007387 */ /* 0x000fe20000100800 */
[----:B-----5:R-:W-:-:S03]  /*26930*/  IADD3 R3, P5, PT, R3, R72, RZ ;  /* 0x0000004803037210 */ /* 0x020fc60007fbe0ff */
[----:B------:R-:W-:Y:S04]  /*26940*/  STL [R1+0x12f8], R76 ;  /* 0x0012f84c01007387 */ /* 0x000fe80000100800 */
[----:B------:R-:W-:Y:S04]  /*26950*/  STL [R1+0x12f4], R65 ;  /* 0x0012f44101007387 */ /* 0x000fe80000100800 */
[----:B------:R-:W-:Y:S04]  /*26960*/  STL [R1+0x12f0], R75 ;  /* 0x0012f04b01007387 */ /* 0x000fe80000100800 */
[----:B------:R-:W-:Y:S04]  /*26970*/  STL [R1+0x12ec], R66 ;  /* 0x0012ec4201007387 */ /* 0x000fe80000100800 */
[----:B------:R-:W-:Y:S01]  /*26980*/  STL [R1+0x12e8], R74 ;  /* 0x0012e84a01007387 */ /* 0x000fe20000100800 */
[----:B------:R-:W-:-:S03]  /*26990*/  IMAD.X R2, R2, 0x1, R71, P5 ;  /* 0x0000000102027824 */ /* 0x000fc600028e0647 */
[----:B------:R-:W-:Y:S04]  /*269a0*/  STL [R1+0x12e4], R67 ;  /* 0x0012e44301007387 */ /* 0x000fe80000100800 */
[----:B------:R-:W-:Y:S04]  /*269b0*/  STL [R1+0x12e0], R73 ;  /* 0x0012e04901007387 */ /* 0x000fe80000100800 */
[----:B------:R-:W-:Y:S01]  /*269c0*/  STL [R1+0x12dc], R70 ;  /* 0x0012dc4601007387 */ /* 0x000fe20000100800 */
[----:B------:R-:W-:-:S03]  /*269d0*/  PRMT R41, RZ, 0x7610, R41 ;  /* 0x00007610ff297816 */ /* 0x000fc60000000029 */
[----:B------:R-:W-:Y:S04]  /*269e0*/  STL [R1+0x12d8], R69 ;  /* 0x0012d84501007387 */ /* 0x000fe80000100800 */
[----:B------:R-:W-:Y:S04]  /*269f0*/  STL [R1+0x12d4], R68 ;  /* 0x0012d44401007387 */ /* 0x000fe80000100800 */
[----:B------:R1:W-:Y:S01]  /*26a00*/  STL [R1+0x12d0], R0 ;  /* 0x0012d00001007387 */ /* 0x0003e20000100800 */
[----:B------:R-:W-:Y:S01]  /*26a10*/  PRMT R42, RZ, 0x7610, R42 ;  /* 0x00007610ff2a7816 */ /* 0x000fe2000000002a */
[----:B---3--:R-:W-:-:S04]  /*26a20*/  VIADD R4, R4, 0x1 ;  /* 0x0000000104047836 */ /* 0x008fc80000000000 */
[----:B0-----:R-:W-:Y:S01]  /*26a30*/  IMAD R40, R4, -0x80, R40 ;  /* 0xffffff8004287824 */ /* 0x001fe200078e0228 */
[----:B------:R0:W-:Y:S04]  /*26a40*/  STL [R1+0x2b4], R4 ;  /* 0x0002b40401007387 */ /* 0x0001e80000100800 */
[C---:B------:R-:W-:Y:S01]  /*26a50*/  ISETP.GT.AND P3, PT, R40.reuse, RZ, PT ;  /* 0x000000ff2800720c */ /* 0x040fe20003f64270 */
[----:B------:R-:W3:Y:S01]  /*26a60*/  LDL.LU R45, [R1+0xacc] ;  /* 0x000acc00012d7983 */ /* 0x000ee20000300800 */
[----:B------:R-:W-:Y:S02]  /*26a70*/  ISETP.GT.AND P4, PT, R40, 0x1, PT ;  /* 0x000000012800780c */ /* 0x000fe40003f84270 */
[----:B----4-:R-:W-:Y:S01]  /*26a80*/  IADD3 R43, P1, PT, R43, R72, RZ ;  /* 0x000000482b2b7210 */ /* 0x010fe20007f3e0ff */
[----:B-1----:R-:W4:Y:S04]  /*26a90*/  LDL.LU R0, [R1+0xad0] ;  /* 0x000ad00001007983 */ /* 0x002f280000300800 */
[----:B------:R-:W3:Y:S04]  /*26aa0*/  LDL.LU R46, [R1+0xad8] ;  /* 0x000ad800012e7983 */ /* 0x000ee80000300800 */
[----:B0-----:R-:W-:Y:S01]  /*26ab0*/  @P3 IMAD.MOV.U32 R4, RZ, RZ, R3 ;  /* 0x000000ffff043224 */ /* 0x001fe200078e0003 */
[----:B------:R-:W-:Y:S01]  /*26ac0*/  STL [R1+0xac0], R43 ;  /* 0x000ac02b01007387 */ /* 0x000fe20000100800 */
[----:B------:R-:W-:-:S05]  /*26ad0*/  @P3 IMAD.MOV.U32 R5, RZ, RZ, R2 ;  /* 0x000000ffff053224 */ /* 0x000fca00078e0002 */
[----:B------:R0:W3:Y:S02]  /*26ae0*/  @P3 LDG.E.U16 R41, desc[UR20][R4.64] ;  /* 0x0000001404293981 */ /* 0x0000e4000c1e1500 */
[----:B0-----:R-:W-:Y:S02]  /*26af0*/  @P4 IMAD.MOV.U32 R4, RZ, RZ, R43 ;  /* 0x000000ffff044224 */ /* 0x001fe400078e002b */
[----:B--2---:R-:W-:Y:S01]  /*26b00*/  IMAD.X R60, R60, 0x1, R71, P1 ;  /* 0x000000013c3c7824 */ /* 0x004fe200008e0647 */
[----:B------:R-:W-:-:S03]  /*26b10*/  ISETP.GT.AND P1, PT, R40, 0x2, PT ;  /* 0x000000022800780c */ /* 0x000fc60003f24270 */
[----:B------:R-:W-:Y:S01]  /*26b20*/  @P4 IMAD.MOV.U32 R5, RZ, RZ, R60 ;  /* 0x000000ffff054224 */ /* 0x000fe200078e003c */
[----:B------:R0:W-:Y:S04]  /*26b30*/  STL [R1+0xabc], R60 ;  /* 0x000abc3c01007387 */ /* 0x0001e80000100800 */
[----:B------:R1:W2:Y:S04]  /*26b40*/  @P4 LDG.E.U16 R42, desc[UR20][R4.64] ;  /* 0x00000014042a4981 */ /* 0x0002a8000c1e1500 */
[----:B0-----:R-:W2:Y:S01]  /*26b50*/  LDL.LU R60, [R1+0xadc] ;  /* 0x000adc00013c7983 */ /* 0x001ea20000300800 */
[----:B------:R-:W-:-:S05]  /*26b60*/  IADD3 R62, P5, PT, R62, R72, RZ ;  /* 0x000000483e3e7210 */ /* 0x000fca0007fbe0ff */
[----:B------:R0:W-:Y:S04]  /*26b70*/  STL [R1+0xac8], R62 ;  /* 0x000ac83e01007387 */ /* 0x0001e80000100800 */
[----:B------:R-:W2:Y:S04]  /*26b80*/  LDL.LU R43, [R1+0xae0] ;  /* 0x000ae000012b7983 */ /* 0x000ea80000300800 */
[----:B------:R-:W2:Y:S01]  /*26b90*/  LDL.LU R5, [R1+0xac4] ;  /* 0x000ac40001057983 */ /* 0x000ea20000300800 */
[----:B------:R-:W-:Y:S01]  /*26ba0*/  ISETP.GT.AND P3, PT, R40, 0x3, PT ;  /* 0x000000032800780c */ /* 0x000fe20003f64270 */
[----:B-1----:R-:W-:Y:S01]  /*26bb0*/  @P1 IMAD.MOV.U32 R4, RZ, RZ, R62 ;  /* 0x000000ffff041224 */ /* 0x002fe200078e003e */
[----:B------:R-:W-:-:S02]  /*26bc0*/  PRMT R39, RZ, 0x7610, R39 ;  /* 0x00007610ff277816 */ /* 0x000fc40000000027 */
[----:B------:R-:W-:Y:S02]  /*26bd0*/  PRMT R38, RZ, 0x7610, R38 ;  /* 0x00007610ff267816 */ /* 0x000fe40000000026 */
[----:B----4-:R-:W-:-:S05]  /*26be0*/  IADD3 R0, P4, PT, R0, R72, RZ ;  /* 0x0000004800007210 */ /* 0x010fca0007f9e0ff */
[--C-:B---3--:R-:W-:Y:S01]  /*26bf0*/  IMAD.X R45, R45, 0x1, R71.reuse, P4 ;  /* 0x000000012d2d7824 */ /* 0x108fe200020e0647 */
[----:B------:R-:W-:Y:S01]  /*26c00*/  STL [R1+0xad0], R0 ;  /* 0x000ad00001007387 */ /* 0x000fe20000100800 */
[----:B--2---:R-:W-:Y:S01]  /*26c10*/  IMAD.X R5, R5, 0x1, R71, P5 ;  /* 0x0000000105057824 */ /* 0x004fe200028e0647 */
[----:B------:R-:W-:-:S04]  /*26c20*/  IADD3 R46, P5, PT, R46, R72, RZ ;  /* 0x000000482e2e7210 */ /* 0x000fc80007fbe0ff */
[----:B------:R1:W-:Y:S04]  /*26c30*/  STL [R1+0xac4], R5 ;  /* 0x000ac40501007387 */ /* 0x0003e80000100800 */
[----:B------:R2:W5:Y:S04]  /*26c40*/  @P1 LDG.E.U16 R39, desc[UR20][R4.64] ;  /* 0x0000001404271981 */ /* 0x000568000c1e1500 */
[----:B0-----:R-:W3:Y:S04]  /*26c50*/  LDL.LU R62, [R1+0xae8] ;  /* 0x000ae800013e7983 */ /* 0x001ee80000300800 */
[----:B------:R0:W-:Y:S01]  /*26c60*/  STL [R1+0xacc], R45 ;  /* 0x000acc2d01007387 */ /* 0x0001e20000100800 */
[----:B--2---:R-:W-:-:S02]  /*26c70*/  @P3 IMAD.MOV.U32 R4, RZ, RZ, R0 ;  /* 0x000000ffff043224 */ /* 0x004fc400078e0000 */
[----:B-1----:R-:W-:-:S05]  /*26c80*/  @P3 IMAD.MOV.U32 R5, RZ, RZ, R45 ;  /* 0x000000ffff053224 */ /* 0x002fca00078e002d */
[----:B------:R1:W5:Y:S04]  /*26c90*/  @P3 LDG.E.U16 R38, desc[UR20][R4.64] ;  /* 0x0000001404263981 */ /* 0x000368000c1e1500 */
[----:B0-----:R-:W2:Y:S04]  /*26ca0*/  LDL.LU R45, [R1+0xaec] ;  /* 0x000aec00012d7983 */ /* 0x001ea80000300800 */
[----:B------:R0:W-:Y:S04]  /*26cb0*/  STL [R1+0xad8], R46 ;  /* 0x000ad82e01007387 */ /* 0x0001e80000100800 */
[----:B------:R-:W4:Y:S04]  /*26cc0*/  LDL.LU R0, [R1+0xaf0] ;  /* 0x000af00001007983 */ /* 0x000f280000300800 */
[----:B------:R-:W2:Y:S01]  /*26cd0*/  LDL.LU R5, [R1+0xad4] ;  /* 0x000ad40001057983 */ /* 0x000ea20000300800 */
[----:B------:R-:W-:-:S02]  /*26ce0*/  ISETP.GT.AND P4, PT, R40, 0x4, PT ;  /* 0x000000042800780c */ /* 0x000fc40003f84270 */
[----:B------:R-:W-:Y:S02]  /*26cf0*/  ISETP.GT.AND P1, PT, R40, 0x5, PT ;  /* 0x000000052800780c */ /* 0x000fe40003f24270 */
[----:B------:R-:W-:Y:S02]  /*26d00*/  IADD3 R43, P3, PT, R43, R72, RZ ;  /* 0x000000482b2b7210 */ /* 0x000fe40007f7e0ff */
[----:B------:R-:W-:-:S03]  /*26d10*/  PRMT R37, RZ, 0x7610, R37 ;  /* 0x00007610ff257816 */ /* 0x000fc60000000025 */
[----:B------:R-:W-:-:S04]  /*26d20*/  IMAD.X R60, R60, 0x1, R71, P3 ;  /* 0x000000013c3c7824 */ /* 0x000fc800018e0647 */
[----:B-1----:R-:W-:Y:S01]  /*26d30*/  @P4 IMAD.MOV.U32 R4, RZ, RZ, R46 ;  /* 0x000000ffff044224 */ /* 0x002fe200078e002e */
[----:B------:R-:W-:Y:S01]  /*26d40*/  STL [R1+0xae0], R43 ;  /* 0x000ae02b01007387 */ /* 0x000fe20000100800 */
[----:B------:R-:W-:Y:S01]  /*26d50*/  PRMT R6, RZ, 0x7610, R6 ;  /* 0x00007610ff067816 */ /* 0x000fe20000000006 */
[----:B--2---:R-:W-:Y:S01]  /*26d60*/  IMAD.X R5, R5, 0x1, R71, P5 ;  /* 0x0000000105057824 */ /* 0x004fe200028e0647 */
[----:B---3--:R-:W-:-:S04]  /*26d70*/  IADD3 R62, P5, PT, R62, R72, RZ ;  /* 0x000000483e3e7210 */ /* 0x008fc80007fbe0ff */
        /* <DEDUP_REMOVED lines=9> */
[----:B------:R-:W2:Y:S04]  /*26e10*/  LDL.LU R43, [R1+0xb00] ;  /* 0x000b0000012b7983 */ /* 0x000ea80000300800 */
[----:B------:R-:W2:Y:S01]  /*26e20*/  LDL.LU R5, [R1+0xae4] ;  /* 0x000ae40001057983 */ /* 0x000ea20000300800 */
[----:B------:R-:W-:-:S02]  /*26e30*/  ISETP.GT.AND P3, PT, R40, 0x6, PT ;  /* 0x000000062800780c */ /* 0x000fc40003f64270 */
[----:B------:R-:W-:Y:S02]  /*26e40*/  ISETP.GT.AND P4, PT, R40, 0x7, PT ;  /* 0x000000072800780c */ /* 0x000fe40003f84270 */
[----:B----4-:R-:W-:Y:S02]  /*26e50*/  IADD3 R0, P1, PT, R0, R72, RZ ;  /* 0x0000004800007210 */ /* 0x010fe40007f3e0ff */
        /* <DEDUP_REMOVED lines=285> */
[----:B-1----:R-:W-:Y:S01]  /*28030*/  @P3 IMAD.MOV.U32 R5, RZ, RZ, R60 ;  /* 0x000000ffff053224 */ /* 0x002fe200078e003c */
[----:B------:R-:W2:Y:S04]  /*28040*/  LDL.LU R43, [R1+0xb58] ;  /* 0x000b5800012b7983 */ /* 0x000ea80000300800 */
[----:B------:R1:W-:Y:S04]  /*28050*/  STL [R1+0xe3c], R62 ;  /* 0x000e3c3e01007387 */ /* 0x0003e80000100800 */
[----:B0-----:R-:W2:Y:S04]  /*28060*/  LDL.LU R60, [R1+0xb5c] ;  /* 0x000b5c00013c7983 */ /* 0x001ea80000300800 */
[----:B------:R0:W5:Y:S04]  /*28070*/  @P3 LDG.E.U16 R23, desc[UR20][R4.64] ;  /* 0x0000001404173981 */ /* 0x000168000c1e1500 */
[----:B------:R-:W2:Y:S01]  /*28080*/  LDL.LU R5, [R1+0xe38] ;  /* 0x000e380001057983 */ /* 0x000ea20000300800 */
[----:B------:R-:W-:-:S02]  /*28090*/  ISETP.GT.AND P4, PT, R40, 0x22, PT ;  /* 0x000000222800780c */ /* 0x000fc40003f84270 */
[----:B------:R-:W-:Y:S02]  /*280a0*/  ISETP.GT.AND P1, PT, R40, 0x23, PT ;  /* 0x000000232800780c */ /* 0x000fe40003f24270 */
[----:B----4-:R-:W-:Y:S02]  /*280b0*/  IADD3 R0, P3, PT, R0, R72, RZ ;  /* 0x0000004800007210 */ /* 0x010fe40007f7e0ff */
[----:B------:R-:W-:-:S03]  /*280c0*/  PRMT R21, RZ, 0x7610, R21 ;  /* 0x00007610ff157816 */ /* 0x000fc60000000015 */
[----:B------:R-:W-:-:S04]  /*280d0*/  IMAD.X R45, R45, 0x1, R71, P3 ;  /* 0x000000012d2d7824 */ /* 0x000fc800018e0647 */
[----:B0-----:R-:W-:Y:S01]  /*280e0*/  @P4 IMAD.MOV.U32 R4, RZ, RZ, R62 ;  /* 0x000000ffff044224 */ /* 0x001fe200078e003e */
[----:B------:R-:W-:Y:S01]  /*280f0*/  STL [R1+0xb4c], R0 ;  /* 0x000b4c0001007387 */ /* 0x000fe20000100800 */
[----:B------:R-:W-:Y:S01]  /*28100*/  PRMT R22, RZ, 0x7610, R22 ;  /* 0x00007610ff167816 */ /* 0x000fe20000000016 */
[----:B--2---:R-:W-:Y:S01]  /*28110*/  IMAD.X R5, R5, 0x1, R71, P5 ;  /* 0x0000000105057824 */ /* 0x004fe200028e0647 */
[----:B---3--:R-:W-:-:S04]  /*28120*/  IADD3 R46, P5, PT, R46, R72, RZ ;  /* 0x000000482e2e7210 */ /* 0x008fc80007fbe0ff */
[----:B------:R0:W-:Y:S04]  /*28130*/  STL [R1+0xe38], R5 ;  /* 0x000e380501007387 */ /* 0x0001e80000100800 */
[----:B------:R2:W5:Y:S04]  /*28140*/  @P4 LDG.E.U16 R21, desc[UR20][R4.64] ;  /* 0x0000001404154981 */ /* 0x000568000c1e1500 */
[----:B-1----:R-:W3:Y:S01]  /*28150*/  LDL.LU R62, [R1+0xb64] ;  /* 0x000b6400013e7983 */ /* 0x002ee20000300800 */
[----:B--2---:R-:W-:Y:S02]  /*28160*/  @P1 IMAD.MOV.U32 R4, RZ, RZ, R0 ;  /* 0x000000ffff041224 */ /* 0x004fe400078e0000 */
[----:B0-----:R-:W-:Y:S01]  /*28170*/  @P1 IMAD.MOV.U32 R5, RZ, RZ, R45 ;  /* 0x000000ffff051224 */ /* 0x001fe200078e002d */
[----:B------:R0:W-:Y:S04]  /*28180*/  STL [R1+0xb48], R45 ;  /* 0x000b482d01007387 */ /* 0x0001e80000100800 */
[----:B------:R1:W5:Y:S04]  /*28190*/  @P1 LDG.E.U16 R22, desc[UR20][R4.64] ;  /* 0x0000001404161981 */ /* 0x000368000c1e1500 */
[----:B0-----:R-:W2:Y:S04]  /*281a0*/  LDL.LU R45, [R1+0xb68] ;  /* 0x000b6800012d7983 */ /* 0x001ea80000300800 */
[----:B------:R0:W-:Y:S01]  /*281b0*/  STL [R1+0xb54], R46 ;  /* 0x000b542e01007387 */ /* 0x0001e20000100800 */
[----:B-1----:R-:W-:-:S03]  /*281c0*/  IMAD.MOV.U32 R5, RZ, RZ, R46 ;  /* 0x000000ffff057224 */ /* 0x002fc600078e002e */
[----:B------:R-:W4:Y:S04]  /*281d0*/  LDL.LU R0, [R1+0xb6c] ;  /* 0x000b6c0001007983 */ /* 0x000f280000300800 */
[----:B0-----:R-:W2:Y:S04]  /*281e0*/  LDL.LU R46, [R1+0x139c] ;  /* 0x00139c00012e7983 */ /* 0x001ea80000300800 */
[----:B------:R-:W2:Y:S01]  /*281f0*/  LDL.LU R4, [R1+0xb50] ;  /* 0x000b500001047983 */ /* 0x000ea20000300800 */
[----:B------:R-:W-:Y:S02]  /*28200*/  ISETP.GT.AND P3, PT, R40, 0x24, PT ;  /* 0x000000242800780c */ /* 0x000fe40003f64270 */
[----:B------:R-:W-:-:S05]  /*28210*/  IADD3 R60, P1, PT, R60, R72, RZ ;  /* 0x000000483c3c7210 */ /* 0x000fca0007f3e0ff */
[----:B------:R-:W-:Y:S01]  /*28220*/  STL [R1+0xb5c], R60 ;  /* 0x000b5c3c01007387 */ /* 0x000fe20000100800 */
[----:B------:R-:W-:Y:S01]  /*28230*/  PRMT R44, RZ, 0x7610, R44 ;  /* 0x00007610ff2c7816 */ /* 0x000fe2000000002c */
[----:B--2---:R-:W-:-:S05]  /*28240*/  IMAD.X R4, R4, 0x1, R71, P5 ;  /* 0x0000000104047824 */ /* 0x004fca00028e0647 */
[-C--:B------:R-:W-:Y:S01]  /*28250*/  @P3 LOP3.LUT R5, R5, R4.reuse, RZ, 0x3c, !PT ;  /* 0x0000000405053212 */ /* 0x080fe200078e3cff */
[----:B------:R0:W-:Y:S03]  /*28260*/  STL [R1+0xb50], R4 ;  /* 0x000b500401007387 */ /* 0x0001e60000100800 */
[----:B0-----:R-:W-:-:S04]  /*28270*/  @P3 LOP3.LUT R4, R5, R4, RZ, 0x3c, !PT ;  /* 0x0000000405043212 */ /* 0x001fc800078e3cff */
[----:B------:R-:W-:-:S05]  /*28280*/  @P3 LOP3.LUT R5, R5, R4, RZ, 0x3c, !PT ;  /* 0x0000000405053212 */ /* 0x000fca00078e3cff */
[----:B------:R0:W2:Y:S01]  /*28290*/  @P3 LDG.E.U16 R44, desc[UR20][R4.64] ;  /* 0x00000014042c3981 */ /* 0x0000a2000c1e1500 */
[----:B------:R-:W-:Y:S01]  /*282a0*/  ISETP.GT.AND P4, PT, R40, 0x25, PT ;  /* 0x000000252800780c */ /* 0x000fe20003f84270 */
[----:B------:R-:W-:-:S04]  /*282b0*/  IMAD.X R43, R43, 0x1, R71, P1 ;  /* 0x000000012b2b7824 */ /* 0x000fc800008e0647 */
[----:B0-----:R-:W-:Y:S02]  /*282c0*/  IMAD.MOV.U32 R4, RZ, RZ, R43 ;  /* 0x000000ffff047224 */ /* 0x001fe400078e002b */
[----:B------:R-:W-:-:S06]  /*282d0*/  IMAD.MOV.U32 R5, RZ, RZ, R60 ;  /* 0x000000ffff057224 */ /* 0x000fcc00078e003c */
[----:B------:R-:W-:-:S04]  /*282e0*/  @P4 LOP3.LUT R5, R5, R4, RZ, 0x3c, !PT ;  /* 0x0000000405054212 */ /* 0x000fc800078e3cff */
[C---:B------:R-:W-:Y:S02]  /*282f0*/  @P4 LOP3.LUT R4, R5.reuse, R4, RZ, 0x3c, !PT ;  /* 0x0000000405044212 */ /* 0x040fe400078e3cff */
[----:B------:R-:W-:Y:S02]  /*28300*/  PRMT R93, RZ, 0x7610, R93 ;  /* 0x00007610ff5d7816 */ /* 0x000fe4000000005d */
[----:B---3--:R-:W-:Y:S02]  /*28310*/  IADD3 R62, P5, PT, R62, R72, RZ ;  /* 0x000000483e3e7210 */ /* 0x008fe40007fbe0ff */
[----:B------:R-:W-:-:S05]  /*28320*/  @P4 LOP3.LUT R5, R5, R4, RZ, 0x3c, !PT ;  /* 0x0000000405054212 */ /* 0x000fca00078e3cff */
[----:B------:R0:W3:Y:S04]  /*28330*/  @P4 LDG.E.U16 R93, desc[UR20][R4.64] ;  /* 0x00000014045d4981 */ /* 0x0000e8000c1e1500 */
[----:B--2---:R1:W-:Y:S04]  /*28340*/  STL [R1+0xb4], R44 ;  /* 0x0000b42c01007387 */ /* 0x0043e80000100800 */
[----:B-1----:R-:W2:Y:S04]  /*28350*/  LDL.LU R44, [R1+0x1398] ;  /* 0x00139800012c7983 */ /* 0x002ea80000300800 */
[----:B------:R1:W-:Y:S04]  /*28360*/  STL [R1+0xb58], R43 ;  /* 0x000b582b01007387 */ /* 0x0003e80000100800 */
[----:B-1----:R-:W2:Y:S04]  /*28370*/  LDL.LU R43, [R1+0x1394] ;  /* 0x00139400012b7983 */ /* 0x002ea80000300800 */
[----:B------:R-:W2:Y:S04]  /*28380*/  LDL.LU R60, [R1+0xb74] ;  /* 0x000b7400013c7983 */ /* 0x000ea80000300800 */
[----:B------:R-:W-:Y:S04]  /*28390*/  STL [R1+0xb64], R62 ;  /* 0x000b643e01007387 */ /* 0x000fe80000100800 */
[----:B------:R-:W2:Y:S01]  /*283a0*/  LDL.LU R4, [R1+0xb60] ;  /* 0x000b600001047983 */ /* 0x000ea20000300800 */
[----:B------:R-:W-:Y:S01]  /*283b0*/  ISETP.GT.AND P1, PT, R40, 0x26, PT ;  /* 0x000000262800780c */ /* 0x000fe20003f24270 */
[----:B0-----:R-:W-:Y:S01]  /*283c0*/  IMAD.MOV.U32 R5, RZ, RZ, R62 ;  /* 0x000000ffff057224 */ /* 0x001fe200078e003e */
[----:B----4-:R-:W-:Y:S01]  /*283d0*/  IADD3 R0, P4, PT, R0, R72, RZ ;  /* 0x0000004800007210 */ /* 0x010fe20007f9e0ff */
[----:B---3--:R0:W-:Y:S04]  /*283e0*/  STL [R1+0xb0], R93 ;  /* 0x0000b05d01007387 */ /* 0x0081e80000100800 */
[----:B0-----:R-:W3:Y:S04]  /*283f0*/  LDL.LU R93, [R1+0xb78] ;  /* 0x000b7800015d7983 */ /* 0x001ee80000300800 */
[----:B------:R-:W4:Y:S04]  /*28400*/  LDL.LU R62, [R1+0xb7c] ;  /* 0x000b7c00013e7983 */ /* 0x000f280000300800 */
[----:B------:R-:W-:Y:S01]  /*28410*/  STL [R1+0xb6c], R0 ;  /* 0x000b6c0001007387 */ /* 0x000fe20000100800 */
[----:B--2---:R-:W-:Y:S01]  /*28420*/  PRMT R44, RZ, 0x7610, R44 ;  /* 0x00007610ff2c7816 */ /* 0x004fe2000000002c */
[----:B------:R-:W-:-:S05]  /*28430*/  IMAD.X R4, R4, 0x1, R71, P5 ;  /* 0x0000000104047824 */ /* 0x000fca00028e0647 */
        /* <DEDUP_REMOVED lines=12> */
[----:B------:R-:W-:Y:S02]  /*28500*/  IADD3 R60, P5, PT, R60, R72, RZ ;  /* 0x000000483c3c7210 */ /* 0x000fe40007fbe0ff */
        /* <DEDUP_REMOVED lines=12> */
[----:B---3--:R0:W-:Y:S01]  /*285d0*/  STL [R1+0xa8], R92 ;  /* 0x0000a85c01007387 */ /* 0x0081e20000100800 */
[----:B------:R-:W-:-:S03]  /*285e0*/  PRMT R46, RZ, 0x7610, R46 ;  /* 0x00007610ff2e7816 */ /* 0x000fc6000000002e */
[----:B0-----:R-:W3:Y:S04]  /*285f0*/  LDL.LU R92, [R1+0xb88] ;  /* 0x000b8800015c7983 */ /* 0x001ee80000300800 */
[----:B------:R-:W4:Y:S04]  /*28600*/  LDL.LU R60, [R1+0xb8c] ;  /* 0x000b8c00013c7983 */ /* 0x000f280000300800 */
[----:B------:R-:W-:Y:S01]  /*28610*/  STL [R1+0xb7c], R62 ;  /* 0x000b7c3e01007387 */ /* 0x000fe20000100800 */
        /* <DEDUP_REMOVED lines=362> */
[----:B------:R1:W-:Y:S04]  /*29cc0*/  STL [R1+0xc34], R60 ;  /* 0x000c343c01007387 */ /* 0x0003e80000100800 */
[----:B------:R-:W2:Y:S01]  /*29cd0*/  LDL.LU R4, [R1+0xc30] ;  /* 0x000c300001047983 */ /* 0x000ea20000300800 */
[----:B------:R-:W-:Y:S01]  /*29ce0*/  ISETP.GT.AND P4, PT, R40, 0x40, PT ;  /* 0x000000402800780c */ /* 0x000fe20003f84270 */
[----:B0-----:R-:W-:Y:S01]  /*29cf0*/  IMAD.MOV.U32 R5, RZ, RZ, R60 ;  /* 0x000000ffff057224 */ /* 0x001fe200078e003c */
[----:B----4-:R-:W-:Y:S01]  /*29d00*/  IADD3 R62, P3, PT, R62, R72, RZ ;  /* 0x000000483e3e7210 */ /* 0x010fe20007f7e0ff */
[----:B-1----:R-:W4:Y:S04]  /*29d10*/  LDL.LU R60, [R1+0xc48] ;  /* 0x000c4800013c7983 */ /* 0x002f280000300800 */
[----:B---3--:R0:W-:Y:S01]  /*29d20*/  STL [R1+0x48], R63 ;  /* 0x0000483f01007387 */ /* 0x0081e20000100800 */
[----:B------:R-:W-:-:S03]  /*29d30*/  PRMT R58, RZ, 0x7610, R58 ;  /* 0x00007610ff3a7816 */ /* 0x000fc6000000003a */
[----:B0-----:R-:W3:Y:S04]  /*29d40*/  LDL.LU R63, [R1+0xc4c] ;  /* 0x000c4c00013f7983 */ /* 0x001ee80000300800 */
        /* <DEDUP_REMOVED lines=26> */
[----:B---3--:R-:W-:Y:S01]  /*29ef0*/  IADD3 R63, P1, PT, R63, R72, RZ ;  /* 0x000000483f3f7210 */ /* 0x008fe20007f3e0ff */
[----:B------:R0:W-:Y:S01]  /*29f00*/  STL [R1+0x40], R61 ;  /* 0x0000403d01007387 */ /* 0x0001e20000100800 */
[----:B------:R-:W-:-:S03]  /*29f10*/  PRMT R59, RZ, 0x7610, R59 ;  /* 0x00007610ff3b7816 */ /* 0x000fc6000000003b */
[----:B0-----:R-:W3:Y:S04]  /*29f20*/  LDL.LU R61, [R1+0xc58] ;  /* 0x000c5800013d7983 */ /* 0x001ee80000300800 */
[----:B------:R-:W3:Y:S04]  /*29f30*/  LDL.LU R0, [R1+0xc5c] ;  /* 0x000c5c0001007983 */ /* 0x000ee80000300800 */
        /* <DEDUP_REMOVED lines=8> */
[----:B----4-:R-:W-:-:S04]  /*29fc0*/  IMAD.X R60, R60, 0x1, R71, P1 ;  /* 0x000000013c3c7824 */ /* 0x010fc800008e0647 */
[----:B0-----:R-:W-:Y:S02]  /*29fd0*/  IMAD.MOV.U32 R4, RZ, RZ, R60 ;  /* 0x000000ffff047224 */ /* 0x001fe400078e003c */
[----:B------:R-:W-:-:S06]  /*29fe0*/  IMAD.MOV.U32 R5, RZ, RZ, R63 ;  /* 0x000000ffff057224 */ /* 0x000fcc00078e003f */
[----:B------:R-:W-:-:S04]  /*29ff0*/  @P4 LOP3.LUT R5, R5, R4, RZ, 0x3c, !PT ;  /* 0x0000000405054212 */ /* 0x000fc800078e3cff */
[C---:B------:R-:W-:Y:S02]  /*2a000*/  @P4 LOP3.LUT R4, R5.reuse, R4, RZ, 0x3c, !PT ;  /* 0x0000000405044212 */ /* 0x040fe400078e3cff */
[----:B------:R-:W-:Y:S02]  /*2a010*/  PRMT R65, RZ, 0x7610, R65 ;  /* 0x00007610ff417816 */ /* 0x000fe40000000041 */
[----:B------:R-:W-:Y:S02]  /*2a020*/  IADD3 R62, P5, PT, R62, R72, RZ ;  /* 0x000000483e3e7210 */ /* 0x000fe40007fbe0ff */
[----:B------:R-:W-:-:S05]  /*2a030*/  @P4 LOP3.LUT R5, R5, R4, RZ, 0x3c, !PT ;  /* 0x0000000405054212 */ /* 0x000fca00078e3cff */
[----:B------:R0:W4:Y:S04]  /*2a040*/  @P4 LDG.E.U16 R65, desc[UR20][R4.64] ;  /* 0x0000001404414981 */ /* 0x000128000c1e1500 */
        /* <DEDUP_REMOVED lines=9> */
[----:B---3--:R-:W-:Y:S01]  /*2a0e0*/  IADD3 R0, P4, PT, R0, R72, RZ ;  /* 0x0000004800007210 */ /* 0x008fe20007f9e0ff */
[----:B-1----:R-:W3:Y:S04]  /*2a0f0*/  LDL.LU R62, [R1+0xc68] ;  /* 0x000c6800013e7983 */ /* 0x002ee80000300800 */
[----:B----4-:R0:W-:Y:S01]  /*2a100*/  STL [R1+0x38], R65 ;  /* 0x0000384101007387 */ /* 0x0101e20000100800 */
[----:B------:R-:W-:-:S03]  /*2a110*/  PRMT R80, RZ, 0x7610, R80 ;  /* 0x00007610ff507816 */ /* 0x000fc60000000050 */
[----:B0-----:R-:W4:Y:S04]  /*2a120*/  LDL.LU R65, [R1+0xc6c] ;  /* 0x000c6c0001417983 */ /* 0x001f280000300800 */
        /* <DEDUP_REMOVED lines=12> */
[----:B------:R-:W-:Y:S02]  /*2a1f0*/  @P3 LOP3.LUT R4, R5, R4, RZ, 0x3c, !PT ;  /* 0x0000000405043212 */ /* 0x000fe400078e3cff */
        /* <DEDUP_REMOVED lines=61> */
[----:B------:R-:W-:Y:S02]  /*2a5d0*/  @P4 LOP3.LUT R4, R5, R4, RZ, 0x3c, !PT ;  /* 0x0000000405044212 */ /* 0x000fe400078e3cff */
        /* <DEDUP_REMOVED lines=88> */
[----:B------:R-:W-:Y:S01]  /*2ab60*/  IMAD.X R68, R68, 0x1, R71, P1 ;  /* 0x0000000144447824 */ /* 0x000fe200008e0647 */
[----:B------:R-:W-:Y:S02]  /*2ab70*/  PRMT R43, RZ, 0x7610, R43 ;  /* 0x00007610ff2b7816 */ /* 0x000fe4000000002b */
[----:B------:R-:W-:Y:S02]  /*2ab80*/  IADD3 R75, P5, PT, R75, R72, RZ ;  /* 0x000000484b4b7210 */ /* 0x000fe40007fbe0ff */
[----:B------:R-:W-:Y:S07]  /*2ab90*/  STL [R1+0xca8], R68 ;  /* 0x000ca84401007387 */ /* 0x000fee0000100800 */
[----:B0-----:R-:W-:-:S02]  /*2aba0*/  @P4 IMAD.MOV.U32 R4, RZ, RZ, R67 ;  /* 0x000000ffff044224 */ /* 0x001fc400078e0043 */
[----:B------:R-:W-:-:S05]  /*2abb0*/  @P4 IMAD.MOV.U32 R5, RZ, RZ, R68 ;  /* 0x000000ffff054224 */ /* 0x000fca00078e0044 */
[----:B------:R0:W5:Y:S02]  /*2abc0*/  @P4 LDG.E.U16 R43, desc[UR20][R4.64] ;  /* 0x00000014042b4981 */ /* 0x000164000c1e1500 */
[----:B0-----:R-:W-:Y:S02]  /*2abd0*/  IMAD.MOV.U32 R5, RZ, RZ, R75 ;  /* 0x000000ffff057224 */ /* 0x001fe400078e004b */
[----:B--2---:R0:W-:Y:S04]  /*2abe0*/  STL [R1+0xc], R74 ;  /* 0x00000c4a01007387 */ /* 0x0041e80000100800 */
[----:B0-----:R-:W2:Y:S04]  /*2abf0*/  LDL.LU R74, [R1+0xcc4] ;  /* 0x000cc400014a7983 */ /* 0x001ea80000300800 */
[----:B------:R-:W2:Y:S04]  /*2ac00*/  LDL.LU R68, [R1+0xcc8] ;  /* 0x000cc80001447983 */ /* 0x000ea80000300800 */
[----:B------:R0:W-:Y:S04]  /*2ac10*/  STL [R1+0xcb4], R75 ;  /* 0x000cb44b01007387 */ /* 0x0001e80000100800 */
[----:B------:R-:W2:Y:S04]  /*2ac20*/  LDL.LU R67, [R1+0xccc] ;  /* 0x000ccc0001437983 */ /* 0x000ea80000300800 */
[----:B0-----:R-:W2:Y:S04]  /*2ac30*/  LDL.LU R75, [R1+0x12f0] ;  /* 0x0012f000014b7983 */ /* 0x001ea80000300800 */
[----:B------:R-:W2:Y:S01]  /*2ac40*/  LDL.LU R4, [R1+0xcb0] ;  /* 0x000cb00001047983 */ /* 0x000ea20000300800 */
[----:B------:R-:W-:-:S02]  /*2ac50*/  ISETP.GT.AND P1, PT, R40, 0x50, PT ;  /* 0x000000502800780c */ /* 0x000fc40003f24270 */
[----:B----4-:R-:W-:-:S05]  /*2ac60*/  IADD3 R0, P4, PT, R0, R72, RZ ;  /* 0x0000004800007210 */ /* 0x010fca0007f9e0ff */
        /* <DEDUP_REMOVED lines=9> */
[----:B---3--:R-:W-:Y:S01]  /*2ad00*/  IMAD.X R69, R69, 0x1, R71, P4 ;  /* 0x0000000145457824 */ /* 0x008fe200020e0647 */
[----:B------:R-:W-:Y:S02]  /*2ad10*/  PRMT R44, RZ, 0x7610, R44 ;  /* 0x00007610ff2c7816 */ /* 0x000fe4000000002c */
[----:B------:R-:W-:Y:S02]  /*2ad20*/  IADD3 R74, P5, PT, R74, R72, RZ ;  /* 0x000000484a4a7210 */ /* 0x000fe40007fbe0ff */
[----:B------:R-:W-:Y:S07]  /*2ad30*/  STL [R1+0xcb8], R69 ;  /* 0x000cb84501007387 */ /* 0x000fee0000100800 */
[----:B0-----:R-:W-:-:S02]  /*2ad40*/  @P3 IMAD.MOV.U32 R4, RZ, RZ, R0 ;  /* 0x000000ffff043224 */ /* 0x001fc400078e0000 */
[----:B------:R-:W-:-:S05]  /*2ad50*/  @P3 IMAD.MOV.U32 R5, RZ, RZ, R69 ;  /* 0x000000ffff053224 */ /* 0x000fca00078e0045 */
[----:B------:R0:W5:Y:S04]  /*2ad60*/  @P3 LDG.E.U16 R44, desc[UR20][R4.64] ;  /* 0x00000014042c3981 */ /* 0x000168000c1e1500 */
[----:B--2---:R1:W-:Y:S04]  /*2ad70*/  STL [R1+0x8], R66 ;  /* 0x0000084201007387 */ /* 0x0043e80000100800 */
[----:B-1----:R-:W2:Y:S04]  /*2ad80*/  LDL.LU R66, [R1+0xcd4] ;  /* 0x000cd40001427983 */ /* 0x002ea80000300800 */
[----:B------:R-:W3:Y:S04]  /*2ad90*/  LDL.LU R69, [R1+0xcd8] ;  /* 0x000cd80001457983 */ /* 0x000ee80000300800 */
[----:B------:R-:W-:Y:S04]  /*2ada0*/  STL [R1+0xcc4], R74 ;  /* 0x000cc44a01007387 */ /* 0x000fe80000100800 */
[----:B------:R-:W4:Y:S04]  /*2adb0*/  LDL.LU R0, [R1+0xcdc] ;  /* 0x000cdc0001007983 */ /* 0x000f280000300800 */
[----:B------:R-:W2:Y:S01]  /*2adc0*/  LDL.LU R5, [R1+0xcc0] ;  /* 0x000cc00001057983 */ /* 0x000ea20000300800 */
[----:B------:R-:W-:-:S02]  /*2add0*/  ISETP.GT.AND P4, PT, R40, 0x52, PT ;  /* 0x000000522800780c */ /* 0x000fc40003f84270 */
[----:B------:R-:W-:-:S11]  /*2ade0*/  PRMT R70, RZ, 0x7610, R70 ;  /* 0x00007610ff467816 */ /* 0x000fd60000000046 */
[----:B0-----:R-:W-:Y:S02]  /*2adf0*/  @P4 IMAD.MOV.U32 R4, RZ, RZ, R74 ;  /* 0x000000ffff044224 */ /* 0x001fe400078e004a */
[----:B--2---:R-:W-:-:S05]  /*2ae00*/  IMAD.X R5, R5, 0x1, R71, P5 ;  /* 0x0000000105057824 */ /* 0x004fca00028e0647 */
[----:B------:R0:W2:Y:S01]  /*2ae10*/  @P4 LDG.E.U16 R70, desc[UR20][R4.64] ;  /* 0x0000001404464981 */ /* 0x0000a2000c1e1500 */
[----:B------:R-:W-:Y:S02]  /*2ae20*/  ISETP.GT.AND P1, PT, R40, 0x53, PT ;  /* 0x000000532800780c */ /* 0x000fe40003f24270 */
[----:B------:R-:W-:-:S05]  /*2ae30*/  IADD3 R67, P3, PT, R67, R72, RZ ;  /* 0x0000004843437210 */ /* 0x000fca0007f7e0ff */
[----:B------:R-:W-:Y:S01]  /*2ae40*/  IMAD.X R68, R68, 0x1, R71, P3 ;  /* 0x0000000144447824 */ /* 0x000fe200018e0647 */
[----:B------:R-:W-:Y:S01]  /*2ae50*/  STL [R1+0xccc], R67 ;  /* 0x000ccc4301007387 */ /* 0x000fe20000100800 */
[----:B------:R-:W-:Y:S02]  /*2ae60*/  PRMT R45, RZ, 0x7610, R45 ;  /* 0x00007610ff2d7816 */ /* 0x000fe4000000002d */
[----:B------:R-:W-:Y:S01]  /*2ae70*/  IADD3 R66, P5, PT, R66, R72, RZ ;  /* 0x0000004842427210 */ /* 0x000fe20007fbe0ff */
[----:B------:R1:W-:Y:S01]  /*2ae80*/  STL [R1+0xcc0], R5 ;  /* 0x000cc00501007387 */ /* 0x0003e20000100800 */
[----:B0-----:R-:W-:-:S03]  /*2ae90*/  @P1 IMAD.MOV.U32 R4, RZ, RZ, R67 ;  /* 0x000000ffff041224 */ /* 0x001fc600078e0043 */
[----:B------:R-:W-:Y:S01]  /*2aea0*/  STL [R1+0xcc8], R68 ;  /* 0x000cc84401007387 */ /* 0x000fe20000100800 */
[----:B-1----:R-:W-:-:S05]  /*2aeb0*/  @P1 IMAD.MOV.U32 R5, RZ, RZ, R68 ;  /* 0x000000ffff051224 */ /* 0x002fca00078e0044 */
[----:B------:R0:W5:Y:S02]  /*2aec0*/  @P1 LDG.E.U16 R45, desc[UR20][R4.64] ;  /* 0x00000014042d1981 */ /* 0x000164000c1e1500 */
[----:B0-----:R-:W-:Y:S02]  /*2aed0*/  IMAD.MOV.U32 R5, RZ, RZ, R66 ;  /* 0x000000ffff057224 */ /* 0x001fe400078e0042 */
[----:B--2---:R0:W-:Y:S04]  /*2aee0*/  STL [R1+0x4], R70 ;  /* 0x0000044601007387 */ /* 0x0041e80000100800 */
[----:B0-----:R-:W2:Y:S04]  /*2aef0*/  LDL.LU R70, [R1+0xce4] ;  /* 0x000ce40001467983 */ /* 0x001ea80000300800 */
[----:B------:R-:W2:Y:S04]  /*2af00*/  LDL.LU R74, [R1+0xce0] ;  /* 0x000ce000014a7983 */ /* 0x000ea80000300800 */
[----:B------:R0:W-:Y:S04]  /*2af10*/  STL [R1+0xcd4], R66 ;  /* 0x000cd44201007387 */ /* 0x0001e80000100800 */
[----:B------:R-:W2:Y:S04]  /*2af20*/  LDL.LU R68, [R1+0xce8] ;  /* 0x000ce80001447983 */ /* 0x000ea80000300800 */
        /* <DEDUP_REMOVED lines=12> */
[----:B------:R-:W2:Y:S01]  /*2aff0*/  @P3 LDG.E.U16 R73, desc[UR20][R4.64] ;  /* 0x0000001404493981 */ /* 0x000ea2000c1e1500 */
[----:B---3--:R-:W-:-:S05]  /*2b000*/  IMAD.X R69, R69, 0x1, R71, P1 ;  /* 0x0000000145457824 */ /* 0x008fca00008e0647 */
[----:B------:R-:W-:Y:S01]  /*2b010*/  STL [R1+0xcd8], R69 ;  /* 0x000cd84501007387 */ /* 0x000fe20000100800 */
[C---:B------:R-:W-:Y:S02]  /*2b020*/  ISETP.GT.AND P4, PT, R40.reuse, 0x55, PT ;  /* 0x000000552800780c */ /* 0x040fe40003f84270 */
[----:B------:R-:W-:Y:S02]  /*2b030*/  ISETP.GT.AND P1, PT, R40, 0x56, PT ;  /* 0x000000562800780c */ /* 0x000fe40003f24270 */
[----:B------:R-:W-:Y:S01]  /*2b040*/  PRMT R46, RZ, 0x7610, R46 ;  /* 0x00007610ff2e7816 */ /* 0x000fe2000000002e */
[----:B--2---:R0:W-:Y:S04]  /*2b050*/  STL [R1], R73 ;  /* 0x0000004901007387 */ /* 0x0041e80000100800 */
[----:B0-----:R-:W2:Y:S01]  /*2b060*/  LDL.LU R73, [R1+0xcf4] ;  /* 0x000cf40001497983 */ /* 0x001ea20000300800 */
[----:B------:R-:W-:-:S03]  /*2b070*/  IADD3 R70, P5, PT, R70, R72, RZ ;  /* 0x0000004846467210 */ /* 0x000fc60007fbe0ff */
[----:B------:R-:W-:Y:S02]  /*2b080*/  @P4 IMAD.MOV.U32 R4, RZ, RZ, R0 ;  /* 0x000000ffff044224 */ /* 0x000fe400078e0000 */
[----:B------:R-:W-:Y:S01]  /*2b090*/  @P4 IMAD.MOV.U32 R5, RZ, RZ, R69 ;  /* 0x000000ffff054224 */ /* 0x000fe200078e0045 */
[----:B------:R-:W-:Y:S01]  /*2b0a0*/  ISETP.GT.AND P3, PT, R40, 0x57, PT ;  /* 0x000000572800780c */ /* 0x000fe20003f64270 */
[----:B------:R-:W-:Y:S01]  /*2b0b0*/  IMAD.X R74, R74, 0x1, R71, P5 ;  /* 0x000000014a4a7824 */ /* 0x000fe200028e0647 */
[----:B------:R-:W-:Y:S01]  /*2b0c0*/  PRMT R93, RZ, 0x7610, R93 ;  /* 0x00007610ff5d7816 */ /* 0x000fe2000000005d */
[----:B------:R-:W3:Y:S04]  /*2b0d0*/  LDL.LU R69, [R1+0xcf8] ;  /* 0x000cf80001457983 */ /* 0x000ee80000300800 */
[----:B------:R0:W5:Y:S01]  /*2b0e0*/  @P4 LDG.E.U16 R46, desc[UR20][R4.64] ;  /* 0x00000014042e4981 */ /* 0x000162000c1e1500 */
[----:B------:R-:W-:-:S03]  /*2b0f0*/  IADD3 R67, P4, PT, R67, R72, RZ ;  /* 0x0000004843437210 */ /* 0x000fc60007f9e0ff */
[----:B------:R1:W-:Y:S02]  /*2b100*/  STL [R1+0xce4], R70 ;  /* 0x000ce44601007387 */ /* 0x0003e40000100800 */
[----:B------:R-:W-:Y:S02]  /*2b110*/  IMAD.X R68, R68, 0x1, R71, P4 ;  /* 0x0000000144447824 */ /* 0x000fe400020e0647 */
[----:B------:R-:W4:Y:S01]  /*2b120*/  LDL.LU R0, [R1+0xcfc] ;  /* 0x000cfc0001007983 */ /* 0x000f220000300800 */
[----:B0-----:R-:W-:Y:S02]  /*2b130*/  @P1 IMAD.MOV.U32 R4, RZ, RZ, R70 ;  /* 0x000000ffff041224 */ /* 0x001fe400078e0046 */
[----:B------:R-:W-:Y:S01]  /*2b140*/  @P1 IMAD.MOV.U32 R5, RZ, RZ, R74 ;  /* 0x000000ffff051224 */ /* 0x000fe200078e004a */
[----:B------:R-:W-:Y:S01]  /*2b150*/  STL [R1+0xcec], R67 ;  /* 0x000cec4301007387 */ /* 0x000fe20000100800 */
[----:B------:R-:W-:-:S03]  /*2b160*/  PRMT R47, RZ, 0x7610, R47 ;  /* 0x00007610ff2f7816 */ /* 0x000fc6000000002f */
[----:B------:R0:W-:Y:S04]  /*2b170*/  STL [R1+0xce0], R74 ;  /* 0x000ce04a01007387 */ /* 0x0001e80000100800 */
[----:B------:R0:W5:Y:S04]  /*2b180*/  @P1 LDG.E.U16 R93, desc[UR20][R4.64] ;  /* 0x00000014045d1981 */ /* 0x000168000c1e1500 */
[----:B-1----:R-:W3:Y:S04]  /*2b190*/  LDL.LU R70, [R1+0xd04] ;  /* 0x000d040001467983 */ /* 0x002ee80000300800 */
[----:B------:R1:W-:Y:S01]  /*2b1a0*/  STL [R1+0xce8], R68 ;  /* 0x000ce84401007387 */ /* 0x0003e20000100800 */
[----:B0-----:R-:W-:-:S02]  /*2b1b0*/  @P3 IMAD.MOV.U32 R4, RZ, RZ, R67 ;  /* 0x000000ffff043224 */ /* 0x001fc400078e0043 */
[----:B------:R-:W-:Y:S01]  /*2b1c0*/  @P3 IMAD.MOV.U32 R5, RZ, RZ, R68 ;  /* 0x000000ffff053224 */ /* 0x000fe200078e0044 */
[----:B------:R-:W3:Y:S04]  /*2b1d0*/  LDL.LU R74, [R1+0xd00] ;  /* 0x000d0000014a7983 */ /* 0x000ee80000300800 */
[----:B------:R0:W5:Y:S01]  /*2b1e0*/  @P3 LDG.E.U16 R47, desc[UR20][R4.64] ;  /* 0x00000014042f3981 */ /* 0x000162000c1e1500 */
[----:B--2---:R-:W-:-:S05]  /*2b1f0*/  IADD3 R73, P5, PT, R73, R72, RZ ;  /* 0x0000004849497210 */ /* 0x004fca0007fbe0ff */
[----:B------:R2:W-:Y:S04]  /*2b200*/  STL [R1+0xcf4], R73 ;  /* 0x000cf44901007387 */ /* 0x0005e80000100800 */
[----:B-1----:R-:W2:Y:S04]  /*2b210*/  LDL.LU R68, [R1+0xd08] ;  /* 0x000d080001447983 */ /* 0x002ea80000300800 */
[----:B------:R-:W2:Y:S04]  /*2b220*/  LDL.LU R67, [R1+0xd0c] ;  /* 0x000d0c0001437983 */ /* 0x000ea80000300800 */
[----:B------:R-:W2:Y:S01]  /*2b230*/  LDL.LU R5, [R1+0xcf0] ;  /* 0x000cf00001057983 */ /* 0x000ea20000300800 */
[----:B------:R-:W-:-:S02]  /*2b240*/  ISETP.GT.AND P4, PT, R40, 0x58, PT ;  /* 0x000000582800780c */ /* 0x000fc40003f84270 */
[----:B----4-:R-:W-:-:S05]  /*2b250*/  IADD3 R0, P3, PT, R0, R72, RZ ;  /* 0x0000004800007210 */ /* 0x010fca0007f7e0ff */
[----:B------:R-:W-:Y:S06]  /*2b260*/  STL [R1+0xcfc], R0 ;  /* 0x000cfc0001007387 */ /* 0x000fec0000100800 */
[----:B0-----:R-:W-:Y:S01]  /*2b270*/  @P4 IMAD.MOV.U32 R4, RZ, RZ, R73 ;  /* 0x000000ffff044224 */ /* 0x001fe200078e0049 */
[----:B------:R-:W-:Y:S01]  /*2b280*/  ISETP.GT.AND P1, PT, R40, 0x59, PT ;  /* 0x000000592800780c */ /* 0x000fe20003f24270 */
[----:B--2---:R-:W-:-:S05]  /*2b290*/  IMAD.X R5, R5, 0x1, R71, P5 ;  /* 0x0000000105057824 */ /* 0x004fca00028e0647 */
[----:B------:R0:W-:Y:S04]  /*2b2a0*/  STL [R1+0xcf0], R5 ;  /* 0x000cf00501007387 */ /* 0x0001e80000100800 */
[----:B------:R-:W2:Y:S01]  /*2b2b0*/  LDL.LU R73, [R1+0xd14] ;  /* 0x000d140001497983 */ /* 0x000ea20000300800 */
[----:B------:R-:W-:Y:S01]  /*2b2c0*/  PRMT R92, RZ, 0x7610, R92 ;  /* 0x00007610ff5c7816 */ /* 0x000fe2000000005c */
[----:B---3--:R-:W-:Y:S01]  /*2b2d0*/  IMAD.X R69, R69, 0x1, R71, P3 ;  /* 0x0000000145457824 */ /* 0x008fe200018e0647 */
[----:B------:R-:W-:Y:S02]  /*2b2e0*/  ISETP.GT.AND P3, PT, R40, 0x5a, PT ;  /* 0x0000005a2800780c */ /* 0x000fe40003f64270 */
[----:B------:R-:W-:Y:S02]  /*2b2f0*/  PRMT R48, RZ, 0x7610, R48 ;  /* 0x00007610ff307816 */ /* 0x000fe40000000030 */
[----:B------:R1:W5:Y:S01]  /*2b300*/  @P4 LDG.E.U16 R92, desc[UR20][R4.64] ;  /* 0x00000014045c4981 */ /* 0x000362000c1e1500 */
[----:B------:R-:W-:-:S02]  /*2b310*/  IADD3 R70, P5, PT, R70, R72, RZ ;  /* 0x0000004846467210 */ /* 0x000fc40007fbe0ff */
[----:B------:R-:W-:Y:S01]  /*2b320*/  ISETP.GT.AND P4, PT, R40, 0x5b, PT ;  /* 0x0000005b2800780c */ /* 0x000fe20003f84270 */
[----:B-1----:R-:W-:Y:S02]  /*2b330*/  @P1 IMAD.MOV.U32 R4, RZ, RZ, R0 ;  /* 0x000000ffff041224 */ /* 0x002fe400078e0000 */
[----:B0-----:R-:W-:Y:S02]  /*2b340*/  @P1 IMAD.MOV.U32 R5, RZ, RZ, R69 ;  /* 0x000000ffff051224 */ /* 0x001fe400078e0045 */
[----:B------:R-:W-:-:S03]  /*2b350*/  IMAD.X R74, R74, 0x1, R71, P5 ;  /* 0x000000014a4a7824 */ /* 0x000fc600028e0647 */
[----:B------:R0:W5:Y:S01]  /*2b360*/  @P1 LDG.E.U16 R48, desc[UR20][R4.64] ;  /* 0x0000001404301981 */ /* 0x000162000c1e1500 */
[----:B------:R-:W-:Y:S02]  /*2b370*/  IADD3 R67, P1, PT, R67, R72, RZ ;  /* 0x0000004843437210 */ /* 0x000fe40007f3e0ff */
[----:B------:R-:W-:Y:S01]  /*2b380*/  PRMT R91, RZ, 0x7610, R91 ;  /* 0x00007610ff5b7816 */ /* 0x000fe2000000005b */
[----:B------:R1:W-:Y:S02]  /*2b390*/  STL [R1+0xcf8], R69 ;  /* 0x000cf84501007387 */ /* 0x0003e40000100800 */
[----:B------:R-:W-:Y:S02]  /*2b3a0*/  IMAD.X R68, R68, 0x1, R71, P1 ;  /* 0x0000000144447824 */ /* 0x000fe400008e0647 */
[----:B0-----:R-:W-:Y:S02]  /*2b3b0*/  @P3 IMAD.MOV.U32 R4, RZ, RZ, R70 ;  /* 0x000000ffff043224 */ /* 0x001fe400078e0046 */
[----:B------:R-:W-:Y:S01]  /*2b3c0*/  @P3 IMAD.MOV.U32 R5, RZ, RZ, R74 ;  /* 0x000000ffff053224 */ /* 0x000fe200078e004a */
[----:B-1----:R-:W3:Y:S01]  /*2b3d0*/  LDL.LU R69, [R1+0xd18] ;  /* 0x000d180001457983 */ /* 0x002ee20000300800 */
[----:B------:R-:W-:-:S03]  /*2b3e0*/  PRMT R49, RZ, 0x7610, R49 ;  /* 0x00007610ff317816 */ /* 0x000fc60000000031 */
[----:B------:R0:W-:Y:S04]  /*2b3f0*/  STL [R1+0xd04], R70 ;  /* 0x000d044601007387 */ /* 0x0001e80000100800 */
[----:B------:R-:W4:Y:S04]  /*2b400*/  LDL.LU R0, [R1+0xd1c] ;  /* 0x000d1c0001007983 */ /* 0x000f280000300800 */
[----:B------:R-:W-:Y:S04]  /*2b410*/  STL [R1+0xd0c], R67 ;  /* 0x000d0c4301007387 */ /* 0x000fe80000100800 */
[----:B------:R1:W-:Y:S04]  /*2b420*/  STL [R1+0xd00], R74 ;  /* 0x000d004a01007387 */ /* 0x0003e80000100800 */
[----:B------:R1:W5:Y:S04]  /*2b430*/  @P3 LDG.E.U16 R91, desc[UR20][R4.64] ;  /* 0x00000014045b3981 */ /* 0x000368000c1e1500 */
[----:B0-----:R-:W3:Y:S04]  /*2b440*/  LDL.LU R70, [R1+0xd24] ;  /* 0x000d240001467983 */ /* 0x001ee80000300800 */
[----:B------:R0:W-:Y:S01]  /*2b450*/  STL [R1+0xd08], R68 ;  /* 0x000d084401007387 */ /* 0x0001e20000100800 */
[----:B-1----:R-:W-:-:S02]  /*2b460*/  @P4 IMAD.MOV.U32 R4, RZ, RZ, R67 ;  /* 0x000000ffff044224 */ /* 0x002fc400078e0043 */
[----:B------:R-:W-:Y:S01]  /*2b470*/  @P4 IMAD.MOV.U32 R5, RZ, RZ, R68 ;  /* 0x000000ffff054224 */ /* 0x000fe200078e0044 */
[----:B------:R-:W3:Y:S04]  /*2b480*/  LDL.LU R74, [R1+0xd20] ;  /* 0x000d2000014a7983 */ /* 0x000ee80000300800 */
[----:B------:R1:W5:Y:S01]  /*2b490*/  @P4 LDG.E.U16 R49, desc[UR20][R4.64] ;  /* 0x0000001404314981 */ /* 0x000362000c1e1500 */
[----:B--2---:R-:W-:-:S05]  /*2b4a0*/  IADD3 R73, P5, PT, R73, R72, RZ ;  /* 0x0000004849497210 */ /* 0x004fca0007fbe0ff */
[----:B------:R2:W-:Y:S04]  /*2b4b0*/  STL [R1+0xd14], R73 ;  /* 0x000d144901007387 */ /* 0x0005e80000100800 */
[----:B0-----:R-:W2:Y:S04]  /*2b4c0*/  LDL.LU R68, [R1+0xd28] ;  /* 0x000d280001447983 */ /* 0x001ea80000300800 */
[----:B------:R-:W2:Y:S04]  /*2b4d0*/  LDL.LU R67, [R1+0xd2c] ;  /* 0x000d2c0001437983 */ /* 0x000ea80000300800 */
[----:B------:R-:W2:Y:S01]  /*2b4e0*/  LDL.LU R5, [R1+0xd10] ;  /* 0x000d100001057983 */ /* 0x000ea20000300800 */
[----:B------:R-:W-:-:S13]  /*2b4f0*/  ISETP.GT.AND P1, PT, R40, 0x5c, PT ;  /* 0x0000005c2800780c */ /* 0x000fda0003f24270 */
[----:B-1----:R-:W-:Y:S01]  /*2b500*/  @P1 IMAD.MOV.U32 R4, RZ, RZ, R73 ;  /* 0x000000ffff041224 */ /* 0x002fe200078e0049 */
[----:B----4-:R-:W-:-:S05]  /*2b510*/  IADD3 R0, P4, PT, R0, R72, RZ ;  /* 0x0000004800007210 */ /* 0x010fca0007f9e0ff */
[----:B------:R-:W-:Y:S01]  /*2b520*/  STL [R1+0xd1c], R0 ;  /* 0x000d1c0001007387 */ /* 0x000fe20000100800 */
[----:B--2---:R-:W-:-:S05]  /*2b530*/  IMAD.X R5, R5, 0x1, R71, P5 ;  /* 0x0000000105057824 */ /* 0x004fca00028e0647 */
[----:B------:R0:W-:Y:S04]  /*2b540*/  STL [R1+0xd10], R5 ;  /* 0x000d100501007387 */ /* 0x0001e80000100800 */
[----:B------:R-:W2:Y:S01]  /*2b550*/  LDL.LU R73, [R1+0xd34] ;  /* 0x000d340001497983 */ /* 0x000ea20000300800 */
[C---:B------:R-:W-:Y:S02]  /*2b560*/  ISETP.GT.AND P3, PT, R40.reuse, 0x5d, PT ;  /* 0x0000005d2800780c */ /* 0x040fe40003f64270 */
[----:B------:R-:W-:Y:S01]  /*2b570*/  PRMT R90, RZ, 0x7610, R90 ;  /* 0x00007610ff5a7816 */ /* 0x000fe2000000005a */
[----:B---3--:R-:W-:Y:S01]  /*2b580*/  IMAD.X R69, R69, 0x1, R71, P4 ;  /* 0x0000000145457824 */ /* 0x008fe200020e0647 */
[----:B------:R-:W-:Y:S02]  /*2b590*/  ISETP.GT.AND P4, PT, R40, 0x5e, PT ;  /* 0x0000005e2800780c */ /* 0x000fe40003f84270 */
[----:B------:R-:W-:-:S02]  /*2b5a0*/  PRMT R50, RZ, 0x7610, R50 ;  /* 0x00007610ff327816 */ /* 0x000fc40000000032 */
[----:B------:R1:W5:Y:S01]  /*2b5b0*/  @P1 LDG.E.U16 R90, desc[UR20][R4.64] ;  /* 0x00000014045a1981 */ /* 0x000362000c1e1500 */
[----:B------:R-:W-:Y:S02]  /*2b5c0*/  IADD3 R70, P5, PT, R70, R72, RZ ;  /* 0x0000004846467210 */ /* 0x000fe40007fbe0ff */
[----:B------:R-:W-:Y:S02]  /*2b5d0*/  ISETP.GT.AND P1, PT, R40, 0x5f, PT ;  /* 0x0000005f2800780c */ /* 0x000fe40003f24270 */
        /* <DEDUP_REMOVED lines=270> */
[----:B------:R-:W-:Y:S04]  /*2c6c0*/  STL [R1+0xde4], R70 ;  /* 0x000de44601007387 */ /* 0x000fe80000100800 */
[----:B------:R-:W4:Y:S04]  /*2c6d0*/  LDL.LU R0, [R1+0xdfc] ;  /* 0x000dfc0001007983 */ /* 0x000f280000300800 */
[----:B------:R-:W-:Y:S04]  /*2c6e0*/  STL [R1+0xdec], R67 ;  /* 0x000dec4301007387 */ /* 0x000fe80000100800 */
[----:B------:R0:W-:Y:S04]  /*2c6f0*/  STL [R1+0xde0], R74 ;  /* 0x000de04a01007387 */ /* 0x0001e80000100800 */
[----:B------:R1:W5:Y:S04]  /*2c700*/  @P4 LDG.E.U16 R63, desc[UR20][R4.64] ;  /* 0x00000014043f4981 */ /* 0x000368000c1e1500 */
[----:B0-----:R-:W3:Y:S01]  /*2c710*/  LDL.LU R74, [R1+0xe04] ;  /* 0x000e0400014a7983 */ /* 0x001ee20000300800 */
[----:B-1----:R-:W-:-:S03]  /*2c720*/  @P1 IMAD.MOV.U32 R4, RZ, RZ, R67 ;  /* 0x000000ffff041224 */ /* 0x002fc600078e0043 */
[----:B------:R0:W-:Y:S01]  /*2c730*/  STL [R1+0xde8], R68 ;  /* 0x000de84401007387 */ /* 0x0001e20000100800 */
[----:B------:R-:W-:-:S03]  /*2c740*/  @P1 IMAD.MOV.U32 R5, RZ, RZ, R68 ;  /* 0x000000ffff051224 */ /* 0x000fc600078e0044 */
[----:B------:R-:W3:Y:S04]  /*2c750*/  LDL.LU R70, [R1+0xe08] ;  /* 0x000e080001467983 */ /* 0x000ee80000300800 */
[----:B------:R1:W5:Y:S01]  /*2c760*/  @P1 LDG.E.U16 R77, desc[UR20][R4.64] ;  /* 0x00000014044d1981 */ /* 0x000362000c1e1500 */
[----:B--2---:R-:W-:-:S05]  /*2c770*/  IADD3 R73, P5, PT, R73, R72, RZ ;  /* 0x0000004849497210 */ /* 0x004fca0007fbe0ff */
[----:B------:R2:W-:Y:S04]  /*2c780*/  STL [R1+0xdf4], R73 ;  /* 0x000df44901007387 */ /* 0x0005e80000100800 */
[----:B0-----:R-:W2:Y:S04]  /*2c790*/  LDL.LU R68, [R1+0xe0c] ;  /* 0x000e0c0001447983 */ /* 0x001ea80000300800 */
[----:B------:R-:W2:Y:S04]  /*2c7a0*/  LDL.LU R67, [R1+0xe14] ;  /* 0x000e140001437983 */ /* 0x000ea80000300800 */
[----:B------:R-:W2:Y:S01]  /*2c7b0*/  LDL.LU R5, [R1+0xdf0] ;  /* 0x000df00001057983 */ /* 0x000ea20000300800 */
[----:B------:R-:W-:-:S02]  /*2c7c0*/  ISETP.GT.AND P3, PT, R40, 0x78, PT ;  /* 0x000000782800780c */ /* 0x000fc40003f64270 */
[----:B------:R-:W-:Y:S02]  /*2c7d0*/  ISETP.GT.AND P4, PT, R40, 0x79, PT ;  /* 0x000000792800780c */ /* 0x000fe40003f84270 */
[----:B------:R-:W-:Y:S02]  /*2c7e0*/  PRMT R64, RZ, 0x7610, R64 ;  /* 0x00007610ff407816 */ /* 0x000fe40000000040 */
[----:B------:R-:W-:-:S07]  /*2c7f0*/  PRMT R76, RZ, 0x7610, R76 ;  /* 0x00007610ff4c7816 */ /* 0x000fce000000004c */
[----:B-1----:R-:W-:Y:S01]  /*2c800*/  @P3 IMAD.MOV.U32 R4, RZ, RZ, R73 ;  /* 0x000000ffff043224 */ /* 0x002fe200078e0049 */
[----:B----4-:R-:W-:-:S05]  /*2c810*/  IADD3 R0, P1, PT, R0, R72, RZ ;  /* 0x0000004800007210 */ /* 0x010fca0007f3e0ff */
[--C-:B---3--:R-:W-:Y:S01]  /*2c820*/  IMAD.X R69, R69, 0x1, R71.reuse, P1 ;  /* 0x0000000145457824 */ /* 0x108fe200008e0647 */
[----:B------:R-:W-:Y:S01]  /*2c830*/  STL [R1+0xdfc], R0 ;  /* 0x000dfc0001007387 */ /* 0x000fe20000100800 */
[----:B--2---:R-:W-:Y:S01]  /*2c840*/  IMAD.X R5, R5, 0x1, R71, P5 ;  /* 0x0000000105057824 */ /* 0x004fe200028e0647 */
[----:B------:R-:W-:-:S04]  /*2c850*/  IADD3 R74, P5, PT, R74, R72, RZ ;  /* 0x000000484a4a7210 */ /* 0x000fc80007fbe0ff */
[----:B------:R0:W-:Y:S04]  /*2c860*/  STL [R1+0xdf0], R5 ;  /* 0x000df00501007387 */ /* 0x0001e80000100800 */
[----:B------:R1:W5:Y:S04]  /*2c870*/  @P3 LDG.E.U16 R64, desc[UR20][R4.64] ;  /* 0x0000001404403981 */ /* 0x000368000c1e1500 */
[----:B------:R2:W-:Y:S04]  /*2c880*/  STL [R1+0xdf8], R69 ;  /* 0x000df84501007387 */ /* 0x0005e80000100800 */
[----:B------:R-:W3:Y:S01]  /*2c890*/  LDL.LU R73, [R1+0xe1c] ;  /* 0x000e1c0001497983 */ /* 0x000ee20000300800 */
[----:B-1----:R-:W-:-:S02]  /*2c8a0*/  @P4 IMAD.MOV.U32 R4, RZ, RZ, R0 ;  /* 0x000000ffff044224 */ /* 0x002fc400078e0000 */
[----:B0-----:R-:W-:Y:S02]  /*2c8b0*/  @P4 IMAD.MOV.U32 R5, RZ, RZ, R69 ;  /* 0x000000ffff054224 */ /* 0x001fe400078e0045 */
[----:B--2---:R-:W2:Y:S04]  /*2c8c0*/  LDL.LU R69, [R1+0xe24] ;  /* 0x000e240001457983 */ /* 0x004ea80000300800 */
[----:B------:R0:W-:Y:S04]  /*2c8d0*/  STL [R1+0xe04], R74 ;  /* 0x000e044a01007387 */ /* 0x0001e80000100800 */
[----:B------:R1:W5:Y:S04]  /*2c8e0*/  @P4 LDG.E.U16 R76, desc[UR20][R4.64] ;  /* 0x00000014044c4981 */ /* 0x000368000c1e1500 */
[----:B------:R-:W4:Y:S01]  /*2c8f0*/  LDL.LU R0, [R1+0xe2c] ;  /* 0x000e2c0001007983 */ /* 0x000f220000300800 */
[----:B-1----:R-:W-:-:S03]  /*2c900*/  IMAD.MOV.U32 R5, RZ, RZ, R74 ;  /* 0x000000ffff057224 */ /* 0x002fc600078e004a */
[----:B0-----:R-:W2:Y:S04]  /*2c910*/  LDL.LU R74, [R1+0x12e8] ;  /* 0x0012e800014a7983 */ /* 0x001ea80000300800 */
[----:B------:R-:W2:Y:S01]  /*2c920*/  LDL.LU R4, [R1+0xe00] ;  /* 0x000e000001047983 */ /* 0x000ea20000300800 */
[----:B------:R-:W-:Y:S02]  /*2c930*/  ISETP.GT.AND P1, PT, R40, 0x7a, PT ;  /* 0x0000007a2800780c */ /* 0x000fe40003f24270 */
[----:B------:R-:W-:Y:S02]  /*2c940*/  IADD3 R68, P4, PT, R68, R72, RZ ;  /* 0x0000004844447210 */ /* 0x000fe40007f9e0ff */
[----:B------:R-:W-:-:S03]  /*2c950*/  ISETP.GT.AND P3, PT, R40, 0x7b, PT ;  /* 0x0000007b2800780c */ /* 0x000fc60003f64270 */
[----:B------:R-:W-:Y:S01]  /*2c960*/  STL [R1+0xe0c], R68 ;  /* 0x000e0c4401007387 */ /* 0x000fe20000100800 */
[----:B------:R-:W-:Y:S01]  /*2c970*/  PRMT R65, RZ, 0x7610, R65 ;  /* 0x00007610ff417816 */ /* 0x000fe20000000041 */
[----:B------:R-:W-:Y:S01]  /*2c980*/  IMAD.X R70, R70, 0x1, R71, P4 ;  /* 0x0000000146467824 */ /* 0x000fe200020e0647 */
[----:B------:R-:W-:Y:S02]  /*2c990*/  PRMT R75, RZ, 0x7610, R75 ;  /* 0x00007610ff4b7816 */ /* 0x000fe4000000004b */
[----:B------:R-:W-:Y:S01]  /*2c9a0*/  IADD3 R67, P4, PT, R67, R72, RZ ;  /* 0x0000004843437210 */ /* 0x000fe20007f9e0ff */
[----:B--2---:R-:W-:-:S05]  /*2c9b0*/  IMAD.X R4, R4, 0x1, R71, P5 ;  /* 0x0000000104047824 */ /* 0x004fca00028e0647 */
[-C--:B------:R-:W-:Y:S01]  /*2c9c0*/  @P1 LOP3.LUT R5, R5, R4.reuse, RZ, 0x3c, !PT ;  /* 0x0000000405051212 */ /* 0x080fe200078e3cff */
[----:B------:R0:W-:Y:S03]  /*2c9d0*/  STL [R1+0xe00], R4 ;  /* 0x000e000401007387 */ /* 0x0001e60000100800 */
[----:B0-----:R-:W-:-:S04]  /*2c9e0*/  @P1 LOP3.LUT R4, R5, R4, RZ, 0x3c, !PT ;  /* 0x0000000405041212 */ /* 0x001fc800078e3cff */
[----:B------:R-:W-:Y:S01]  /*2c9f0*/  @P1 LOP3.LUT R5, R5, R4, RZ, 0x3c, !PT ;  /* 0x0000000405051212 */ /* 0x000fe200078e3cff */
[----:B------:R0:W-:Y:S04]  /*2ca00*/  STL [R1+0xe08], R70 ;  /* 0x000e084601007387 */ /* 0x0001e80000100800 */
[----:B------:R1:W5:Y:S04]  /*2ca10*/  @P1 LDG.E.U16 R65, desc[UR20][R4.64] ;  /* 0x0000001404411981 */ /* 0x000368000c1e1500 */
[----:B------:R2:W-:Y:S01]  /*2ca20*/  STL [R1+0xe14], R67 ;  /* 0x000e144301007387 */ /* 0x0005e20000100800 */
[----:B-1----:R-:W-:-:S02]  /*2ca30*/  @P3 IMAD.MOV.U32 R4, RZ, RZ, R68 ;  /* 0x000000ffff043224 */ /* 0x002fc400078e0044 */
[----:B------:R-:W-:Y:S02]  /*2ca40*/  @P3 IMAD.MOV.U32 R5, RZ, RZ, R70 ;  /* 0x000000ffff053224 */ /* 0x000fe400078e0046 */
[----:B0-----:R-:W3:Y:S04]  /*2ca50*/  LDL.LU R70, [R1+0xe20] ;  /* 0x000e200001467983 */ /* 0x001ee80000300800 */
[----:B------:R0:W5:Y:S04]  /*2ca60*/  @P3 LDG.E.U16 R75, desc[UR20][R4.64] ;  /* 0x00000014044b3981 */ /* 0x000168000c1e1500 */
[----:B------:R-:W3:Y:S01]  /*2ca70*/  LDL.LU R68, [R1+0xe28] ;  /* 0x000e280001447983 */ /* 0x000ee20000300800 */
[----:B0-----:R-:W-:-:S03]  /*2ca80*/  IMAD.MOV.U32 R5, RZ, RZ, R67 ;  /* 0x000000ffff057224 */ /* 0x001fc600078e0043 */
[----:B--2---:R-:W2:Y:S04]  /*2ca90*/  LDL.LU R67, [R1+0x12e4] ;  /* 0x0012e40001437983 */ /* 0x004ea80000300800 */
[----:B------:R-:W2:Y:S01]  /*2caa0*/  LDL.LU R4, [R1+0xe10] ;  /* 0x000e100001047983 */ /* 0x000ea20000300800 */
[----:B------:R-:W-:Y:S02]  /*2cab0*/  ISETP.GT.AND P5, PT, R40, 0x7c, PT ;  /* 0x0000007c2800780c */ /* 0x000fe40003fa4270 */
[----:B------:R-:W-:Y:S01]  /*2cac0*/  PRMT R66, RZ, 0x7610, R66 ;  /* 0x00007610ff427816 */ /* 0x000fe20000000042 */
[----:B--2---:R-:W-:-:S10]  /*2cad0*/  IMAD.X R4, R4, 0x1, R71, P4 ;  /* 0x0000000104047824 */ /* 0x004fd400020e0647 */
[----:B------:R-:W-:Y:S01]  /*2cae0*/  @P5 LOP3.LUT R5, R5, R4, RZ, 0x3c, !PT ;  /* 0x0000000405055212 */ /* 0x000fe200078e3cff */
[----:B------:R0:W-:Y:S01]  /*2caf0*/  STL [R1+0xe10], R4 ;  /* 0x000e100401007387 */ /* 0x0001e20000100800 */
[----:B---3--:R-:W-:Y:S02]  /*2cb00*/  IADD3 R73, P4, PT, R73, R72, RZ ;  /* 0x0000004849497210 */ /* 0x008fe40007f9e0ff */
[----:B0-----:R-:W-:-:S04]  /*2cb10*/  @P5 LOP3.LUT R4, R5, R4, RZ, 0x3c, !PT ;  /* 0x0000000405045212 */ /* 0x001fc800078e3cff */
[----:B------:R-:W-:Y:S01]  /*2cb20*/  @P5 LOP3.LUT R5, R5, R4, RZ, 0x3c, !PT ;  /* 0x0000000405055212 */ /* 0x000fe200078e3cff */
[----:B------:R0:W-:Y:S04]  /*2cb30*/  STL [R1+0xe1c], R73 ;  /* 0x000e1c4901007387 */ /* 0x0001e80000100800 */
[----:B------:R1:W5:Y:S02]  /*2cb40*/  @P5 LDG.E.U16 R66, desc[UR20][R4.64] ;  /* 0x0000001404425981 */ /* 0x000364000c1e1500 */
[----:B-1----:R-:W-:Y:S02]  /*2cb50*/  IMAD.MOV.U32 R5, RZ, RZ, R73 ;  /* 0x000000ffff057224 */ /* 0x002fe400078e0049 */
[----:B0-----:R-:W2:Y:S04]  /*2cb60*/  LDL.LU R73, [R1+0x12e0] ;  /* 0x0012e00001497983 */ /* 0x001ea80000300800 */
[----:B------:R-:W3:Y:S01]  /*2cb70*/  LDL.LU R4, [R1+0xe18] ;  /* 0x000e180001047983 */ /* 0x000ee20000300800 */
[----:B------:R-:W-:-:S02]  /*2cb80*/  ISETP.GT.AND P3, PT, R40, 0x7d, PT ;  /* 0x0000007d2800780c */ /* 0x000fc40003f64270 */
[----:B------:R-:W-:Y:S02]  /*2cb90*/  IADD3 R69, P6, PT, R69, R72, RZ ;  /* 0x0000004845457210 */ /* 0x000fe40007fde0ff */
[----:B------:R-:W-:-:S03]  /*2cba0*/  ISETP.GT.AND P1, PT, R40, 0x7e, PT ;  /* 0x0000007e2800780c */ /* 0x000fc60003f24270 */
[----:B------:R-:W-:Y:S01]  /*2cbb0*/  STL [R1+0xe24], R69 ;  /* 0x000e244501007387 */ /* 0x000fe20000100800 */
[----:B------:R-:W-:Y:S02]  /*2cbc0*/  ISETP.GT.AND P5, PT, R40, 0x7f, PT ;  /* 0x0000007f2800780c */ /* 0x000fe40003fa4270 */
[----:B------:R-:W-:Y:S01]  /*2cbd0*/  PRMT R74, RZ, 0x7610, R74 ;  /* 0x00007610ff4a7816 */ /* 0x000fe2000000004a */
[----:B------:R-:W-:Y:S01]  /*2cbe0*/  IMAD.X R70, R70, 0x1, R71, P6 ;  /* 0x0000000146467824 */ /* 0x000fe200030e0647 */
[----:B------:R-:W-:Y:S01]  /*2cbf0*/  PRMT R67, RZ, 0x7610, R67 ;  /* 0x00007610ff437816 */ /* 0x000fe20000000043 */
[----:B------:R-:W-:Y:S01]  /*2cc00*/  USHF.L.U32 UR4, UR4, 0x1f, URZ ;  /* 0x0000001f04047899 */ /* 0x000fe200080006ff */
[----:B---3--:R-:W-:-:S05]  /*2cc10*/  IMAD.X R4, R4, 0x1, R71, P4 ;  /* 0x0000000104047824 */ /* 0x008fca00020e0647 */
[----:B------:R-:W-:Y:S01]  /*2cc20*/  @P3 LOP3.LUT R5, R5, R4, RZ, 0x3c, !PT ;  /* 0x0000000405053212 */ /* 0x000fe200078e3cff */
[----:B------:R0:W-:Y:S01]  /*2cc30*/  STL [R1+0xe18], R4 ;  /* 0x000e180401007387 */ /* 0x0001e20000100800 */
[----:B----4-:R-:W-:Y:S02]  /*2cc40*/  IADD3 R0, P4, PT, R0, R72, RZ ;  /* 0x0000004800007210 */ /* 0x010fe40007f9e0ff */
[----:B0-----:R-:W-:-:S04]  /*2cc50*/  @P3 LOP3.LUT R4, R5, R4, RZ, 0x3c, !PT ;  /* 0x0000000405043212 */ /* 0x001fc800078e3cff */
[----:B------:R-:W-:Y:S01]  /*2cc60*/  @P3 LOP3.LUT R5, R5, R4, RZ, 0x3c, !PT ;  /* 0x0000000405053212 */ /* 0x000fe200078e3cff */
[----:B------:R-:W-:Y:S01]  /*2cc70*/  IMAD.X R68, R68, 0x1, R71, P4 ;  /* 0x0000000144447824 */ /* 0x000fe200020e0647 */
[----:B------:R-:W-:Y:S04]  /*2cc80*/  STL [R1+0xe2c], R0 ;  /* 0x000e2c0001007387 */ /* 0x000fe80000100800 */
[----:B------:R0:W5:Y:S04]  /*2cc90*/  @P3 LDG.E.U16 R74, desc[UR20][R4.64] ;  /* 0x00000014044a3981 */ /* 0x000168000c1e1500 */
[----:B------:R1:W-:Y:S01]  /*2cca0*/  STL [R1+0xe20], R70 ;  /* 0x000e204601007387 */ /* 0x0003e20000100800 */
[----:B0-----:R-:W-:-:S02]  /*2ccb0*/  @P1 IMAD.MOV.U32 R4, RZ, RZ, R69 ;  /* 0x000000ffff041224 */ /* 0x001fc400078e0045 */
[----:B------:R-:W-:Y:S02]  /*2ccc0*/  @P1 IMAD.MOV.U32 R5, RZ, RZ, R70 ;  /* 0x000000ffff051224 */ /* 0x000fe400078e0046 */
[----:B-1----:R-:W5:Y:S04]  /*2ccd0*/  LDL.LU R70, [R1+0x12dc] ;  /* 0x0012dc0001467983 */ /* 0x002f680000300800 */
[----:B------:R-:W5:Y:S04]  /*2cce0*/  LDL.LU R69, [R1+0x12d8] ;  /* 0x0012d80001457983 */ /* 0x000f680000300800 */
[----:B------:R0:W5:Y:S04]  /*2ccf0*/  @P1 LDG.E.U16 R67, desc[UR20][R4.64] ;  /* 0x0000001404431981 */ /* 0x000168000c1e1500 */
[----:B------:R1:W-:Y:S01]  /*2cd00*/  STL [R1+0xe28], R68 ;  /* 0x000e284401007387 */ /* 0x0003e20000100800 */
[----:B0-----:R-:W-:-:S02]  /*2cd10*/  @P5 IMAD.MOV.U32 R5, RZ, RZ, R68 ;  /* 0x000000ffff055224 */ /* 0x001fc400078e0044 */
[----:B------:R-:W-:Y:S01]  /*2cd20*/  @P5 IMAD.MOV.U32 R4, RZ, RZ, R0 ;  /* 0x000000ffff045224 */ /* 0x000fe200078e0000 */
[----:B-1----:R-:W5:Y:S04]  /*2cd30*/  LDL.LU R68, [R1+0x12d4] ;  /* 0x0012d40001447983 */ /* 0x002f680000300800 */
[----:B------:R-:W5:Y:S01]  /*2cd40*/  LDL.LU R0, [R1+0x12d0] ;  /* 0x0012d00001007983 */ /* 0x000f620000300800 */
[----:B--2---:R-:W-:-:S06]  /*2cd50*/  PRMT R73, RZ, 0x7610, R73 ;  /* 0x00007610ff497816 */ /* 0x004fcc0000000049 */
[----:B------:R0:W5:Y:S02]  /*2cd60*/  @P5 LDG.E.U16 R73, desc[UR20][R4.64] ;  /* 0x0000001404495981 */ /* 0x000164000c1e1500 */
[----:B0-----:R-:W0:Y:S02]  /*2cd70*/  S2R R5, SR_TID.X ;  /* 0x0000000000057919 */ /* 0x001e240000002100 */
[----:B0-----:R-:W-:Y:S01]  /*2cd80*/  LOP3.LUT R4, R5, 0x7f, RZ, 0xc0, !PT ;  /* 0x0000007f05047812 */ /* 0x001fe200078ec0ff */
[----:B------:R-:W-:-:S04]  /*2cd90*/  IMAD.U32 R5, RZ, RZ, UR4 ;  /* 0x00000004ff057e24 */ /* 0x000fc8000f8e00ff */
[----:B------:R-:W0:Y:S01]  /*2cda0*/  SYNCS.PHASECHK.TRANS64.TRYWAIT P3, [UR6], R5 ;  /* 0x00000005ff0075a7 */ /* 0x000e220008061106 */
[----:B------:R-:W-:Y:S02]  /*2cdb0*/  ISETP.GE.AND P1, PT, R4, R40, PT ;  /* 0x000000280400720c */ /* 0x000fe40003f26270 */
[----:B------:R-:W-:Y:S01]  /*2cdc0*/  PRMT R4, R41, 0x5410, R42 ;  /* 0x0000541029047816 */ /* 0x000fe2000000002a */
[----:B0-----:R-:W-:Y:S10]  /*2cdd0*/  @!P3 BRA `(.L_x_9) ;  /* 0x000001a00008b947 */ /* 0x001ff40003800000 */
.L_x_17:
[----:B------:R-:W2:Y:S04]  /*2cde0*/  LDL.LU R42, [R1+0x84] ;  /* 0x00008400012a7983 */ /* 0x000ea80000300800 */
[----:B------:R-:W3:Y:S04]  /*2cdf0*/  LDL.LU R41, [R1+0x78] ;  /* 0x0000780001297983 */ /* 0x000ee80000300800 */
[----:B------:R-:W3:Y:S04]  /*2ce00*/  LDL.LU R40, [R1+0x7c] ;  /* 0x00007c0001287983 */ /* 0x000ee80000300800 */
[----:B-----5:R0:W-:Y:S04]  /*2ce10*/  STL [R1+0x1590], R63 ;  /* 0x0015903f01007387 */ /* 0x0201e80000100800 */
[----:B0-----:R-:W2:Y:S04]  /*2ce20*/  LDL.LU R63, [R1+0x80] ;  /* 0x00008000013f7983 */ /* 0x001ea80000300800 */
        /* <DEDUP_REMOVED lines=23> */
[----:B0-----:R-:W4:Y:S01]  /*2cfa0*/  LDL.LU R69, [R1+0xb0] ;  /* 0x0000b00001457983 */ /* 0x001f220000300800 */
[----:B------:R-:W-:-:S02]  /*2cfb0*/  PRMT R15, R15, 0x5410, R28 ;  /* 0x000054100f0f7816 */ /* 0x000fc4000000001c */
[----:B------:R-:W-:Y:S01]  /*2cfc0*/  PRMT R13, R13, 0x5410, R30 ;  /* 0x000054100d0d7816 */ /* 0x000fe2000000001e */
[----:B------:R-:W-:Y:S01]  /*2cfd0*/  STL [R1+0x1354], R68 ;  /* 0x0013544401007387 */ /* 0x000fe20000100800 */
[----:B------:R-:W-:Y:S02]  /*2cfe0*/  PRMT R16, R16, 0x5410, R27 ;  /* 0x0000541010107816 */ /* 0x000fe4000000001b */
[----:B------:R-:W-:Y:S01]  /*2cff0*/  PRMT R12, R12, 0x5410, R31 ;  /* 0x000054100c0c7816 */ /* 0x000fe2000000001f */
[----:B------:R-:W-:Y:S01]  /*2d000*/  STL [R1+0x13c4], R68 ;  /* 0x0013c44401007387 */ /* 0x000fe20000100800 */
[----:B------:R-:W-:Y:S02]  /*2d010*/  PRMT R11, R32, 0x5410, R11 ;  /* 0x00005410200b7816 */ /* 0x000fe4000000000b */
[----:B------:R-:W-:Y:S01]  /*2d020*/  PRMT R17, R17, 0x5410, R26 ;  /* 0x0000541011117816 */ /* 0x000fe2000000001a */
[----:B------:R-:W-:Y:S01]  /*2d030*/  STL [R1+0x13c8], R68 ;  /* 0x0013c84401007387 */ /* 0x000fe20000100800 */
        /* <DEDUP_REMOVED lines=15> */
[----:B------:R-:W-:-:S03]  /*2d130*/  PRMT R21, R21, 0x5410, R22 ;  /* 0x0000541015157816 */ /* 0x000fc60000000016 */
        /* <DEDUP_REMOVED lines=21> */
[----:B---3--:R-:W-:-:S03]  /*2d290*/  PRMT R29, R40, 0x5410, R41 ;  /* 0x00005410281d7816 */ /* 0x008fc60000000029 */
[----:B------:R-:W-:Y:S04]  /*2d2a0*/  STL [R1+0x150c], R68 ;  /* 0x00150c4401007387 */ /* 0x000fe80000100800 */
[----:B------:R-:W-:Y:S04]  /*2d2b0*/  STL [R1+0x1518], R68 ;  /* 0x0015184401007387 */ /* 0x000fe80000100800 */
[----:B------:R-:W-:Y:S04]  /*2d2c0*/  STL [R1+0x1524], R68 ;  /* 0x0015244401007387 */ /* 0x000fe80000100800 */
[----:B------:R-:W-:Y:S01]  /*2d2d0*/  STL [R1+0x1530], R68 ;  /* 0x0015304401007387 */ /* 0x000fe20000100800 */
[----:B--2---:R-:W-:-:S03]  /*2d2e0*/  PRMT R28, R42, 0x5410, R63 ;  /* 0x000054102a1c7816 */ /* 0x004fc6000000003f */
[----:B------:R-:W-:Y:S04]  /*2d2f0*/  STL [R1+0x153c], R68 ;  /* 0x00153c4401007387 */ /* 0x000fe80000100800 */
[----:B------:R-:W-:Y:S04]  /*2d300*/  STL [R1+0x1548], R68 ;  /* 0x0015484401007387 */ /* 0x000fe80000100800 */
[----:B------:R-:W-:Y:S04]  /*2d310*/  STL [R1+0x1554], R68 ;  /* 0x0015544401007387 */ /* 0x000fe80000100800 */
[----:B------:R-:W-:Y:S04]  /*2d320*/  STL [R1+0x12e0], R72 ;  /* 0x0012e04801007387 */ /* 0x000fe80000100800 */
[----:B------:R-:W-:Y:S04]  /*2d330*/  STL [R1+0x1358], R72 ;  /* 0x0013584801007387 */ /* 0x000fe80000100800 */
[----:B------:R-:W-:Y:S04]  /*2d340*/  STL [R1+0x135c], R72 ;  /* 0x00135c4801007387 */ /* 0x000fe80000100800 */
[----:B------:R-:W-:Y:S01]  /*2d350*/  STL [R1+0x1368], R72 ;  /* 0x0013684801007387 */ /* 0x000fe20000100800 */
[----:B----4-:R-:W-:-:S03]  /*2d360*/  PRMT R27, R77, 0x5410, R64 ;  /* 0x000054104d1b7816 */ /* 0x010fc60000000040 */
[----:B------:R-:W-:Y:S04]  /*2d370*/  STL [R1+0x1374], R72 ;  /* 0x0013744801007387 */ /* 0x000fe80000100800 */
[----:B------:R-:W-:Y:S04]  /*2d380*/  STL [R1+0x1380], R72 ;  /* 0x0013804801007387 */ /* 0x000fe80000100800 */
[----:B------:R-:W-:Y:S04]  /*2d390*/  STL [R1+0x138c], R72 ;  /* 0x00138c4801007387 */ /* 0x000fe80000100800 */
[----:B------:R-:W-:Y:S04]  /*2d3a0*/  STL [R1+0x1398], R72 ;  /* 0x0013984801007387 */ /* 0x000fe80000100800 */
[----:B------:R-:W-:Y:S04]  /*2d3b0*/  STL [R1+0x13a4], R72 ;  /* 0x0013a44801007387 */ /* 0x000fe80000100800 */
[----:B------:R-:W-:Y:S04]  /*2d3c0*/  STL [R1+0x13b0], R72 ;  /* 0x0013b04801007387 */ /* 0x000fe80000100800 */
        /* <DEDUP_REMOVED lines=20> */
[----:B------:R0:W-:Y:S04]  /*2d510*/  STL [R1+0x154c], R72 ;  /* 0x00154c4801007387 */ /* 0x0001e80000100800 */
        /* <DEDUP_REMOVED lines=95> */
[----:B0-----:R-:W4:Y:S04]  /*2db10*/  LDL.LU R72, [R1+0xc] ;  /* 0x00000c0001487983 */ /* 0x001f280000300800 */
[----:B-1----:R-:W4:Y:S04]  /*2db20*/  LDL.LU R71, [R1+0x8] ;  /* 0x0000080001477983 */ /* 0x002f280000300800 */
[----:B--2---:R-:W2:Y:S04]  /*2db30*/  LDL.LU R3, [R1+0x4] ;  /* 0x0000040001037983 */ /* 0x004ea80000300800 */
[----:B---3--:R-:W3:Y:S01]  /*2db40*/  LDL.LU R0, [R1] ;  /* 0x0000000001007983 */ /* 0x008ee20000300800 */
[----:B----4-:R-:W-:-:S03]  /*2db50*/  PRMT R30, R30, 0x5410, R63 ;  /* 0x000054101e1e7816 */ /* 0x010fc6000000003f */
[----:B------:R-:W4:Y:S01]  /*2db60*/  LDL.LU R63, [R1+0x1590] ;  /* 0x00159000013f7983 */ /* 0x000f220000300800 */
[----:B------:R-:W-:-:S03]  /*2db70*/  PRMT R31, R31, 0x5410, R77 ;  /* 0x000054101f1f7816 */ /* 0x000fc6000000004d */
        /* <DEDUP_REMOVED lines=27> */
[----:B--2---:R-:W-:-:S03]  /*2dd30*/  PRMT R45, R3, 0x5410, R45 ;  /* 0x00005410032d7816 */ /* 0x004fc6000000002d */
[----:B------:R-:W2:Y:S01]  /*2dd40*/  LDL.LU R3, [R1+0x2c4] ;  /* 0x0002c40001037983 */ /* 0x000ea20000300800 */
[----:B---3--:R-:W-:-:S03]  /*2dd50*/  PRMT R46, R0, 0x5410, R46 ;  /* 0x00005410002e7816 */ /* 0x008fc6000000002e */
[----:B------:R-:W3:Y:S01]  /*2dd60*/  LDL.LU R0, [R1+0x2d4] ;  /* 0x0002d40001007983 */ /* 0x000ee20000300800 */
        /* <DEDUP_REMOVED lines=12> */
[----:B------:R-:W-:Y:S01]  /*2de30*/  PRMT R59, R81, 0x5410, R59 ;  /* 0x00005410513b7816 */ /* 0x000fe2000000003b */
[----:B---3--:R0:W-:Y:S04]  /*2de40*/  STL [R1+0x155c], R0 ;  /* 0x00155c0001007387 */ /* 0x0081e80000100800 */
[----:B0-----:R-:W3:Y:S01]  /*2de50*/  LDL.LU R0, [R1+0x2c0] ;  /* 0x0002c00001007983 */ /* 0x001ee20000300800 */
[----:B------:R-:W-:Y:S02]  /*2de60*/  PRMT R60, R60, 0x5410, R80 ;  /* 0x000054103c3c7816 */ /* 0x000fe40000000050 */
[----:B------:R-:W-:Y:S02]  /*2de70*/  PRMT R61, R61, 0x5410, R79 ;  /* 0x000054103d3d7816 */ /* 0x000fe4000000004f */
[----:B------:R-:W-:-:S02]  /*2de80*/  PRMT R62, R62, 0x5410, R78 ;  /* 0x000054103e3e7816 */ /* 0x000fc4000000004e */
[----:B----4-:R-:W-:Y:S02]  /*2de90*/  PRMT R63, R63, 0x5410, R77 ;  /* 0x000054103f3f7816 */ /* 0x010fe4000000004d */
[----:B------:R-:W-:Y:S02]  /*2dea0*/  PRMT R64, R64, 0x5410, R76 ;  /* 0x0000541040407816 */ /* 0x000fe4000000004c */
[----:B------:R-:W-:Y:S02]  /*2deb0*/  PRMT R65, R65, 0x5410, R75 ;  /* 0x0000541041417816 */ /* 0x000fe4000000004b */
[----:B------:R-:W-:Y:S02]  /*2dec0*/  PRMT R66, R66, 0x5410, R74 ;  /* 0x0000541042427816 */ /* 0x000fe4000000004a */
[----:B------:R-:W-:-:S04]  /*2ded0*/  PRMT R67, R67, 0x5410, R73 ;  /* 0x0000541043437816 */ /* 0x000fc80000000049 */
[----:B------:R0:W-:Y:S01]  /*2dee0*/  STTM.x64 tmem[UR10+0x100], R4 ;  /* 0x00010004000079ed */ /* 0x0001e2000834000a */
[----:B------:R-:W1:Y:S01]  /*2def0*/  FENCE.VIEW.ASYNC.T ;  /* 0x00000000000073c6 */ /* 0x000e620000000200 */
[-C--:B------:R-:W-:Y:S02]  /*2df00*/  IADD3 R71, P3, PT, R71, R70.reuse, RZ ;  /* 0x0000004647477210 */ /* 0x080fe40007f7e0ff */
[----:B--2---:R-:W-:-:S03]  /*2df10*/  IADD3 R3, P4, PT, R3, R70, RZ ;  /* 0x0000004603037210 */ /* 0x004fc60007f9e0ff */
[----:B------:R-:W-:Y:S01]  /*2df20*/  IMAD.X R72, R72, 0x1, R69, P3 ;  /* 0x0000000148487824 */ /* 0x000fe200018e0645 */
[----:B------:R-:W-:Y:S04]  /*2df30*/  STL [R1+0x1388], R93 ;  /* 0x0013885d01007387 */ /* 0x000fe80000100800 */
[----:B------:R-:W-:Y:S04]  /*2df40*/  STL [R1+0x1390], R93 ;  /* 0x0013905d01007387 */ /* 0x000fe80000100800 */
[----:B------:R-:W-:Y:S04]  /*2df50*/  STL [R1+0x1394], R92 ;  /* 0x0013945c01007387 */ /* 0x000fe80000100800 */
[----:B------:R2:W-:Y:S01]  /*2df60*/  STL [R1+0x139c], R92 ;  /* 0x00139c5c01007387 */ /* 0x0005e20000100800 */
[----:B------:R-:W-:-:S03]  /*2df70*/  PRMT R68, RZ, 0x7610, R68 ;  /* 0x00007610ff447816 */ /* 0x000fc60000000044 */
[----:B--2---:R-:W2:Y:S01]  /*2df80*/  LDL.LU R92, [R1+0x2cc] ;  /* 0x0002cc00015c7983 */ /* 0x004ea20000300800 */
[----:B0-----:R-:W-:Y:S01]  /*2df90*/  PRMT R39, RZ, 0x7610, R39 ;  /* 0x00007610ff277816 */ /* 0x001fe20000000027 */
[----:B------:R-:W-:Y:S02]  /*2dfa0*/  @!P1 IMAD.MOV.U32 R4, RZ, RZ, R71 ;  /* 0x000000ffff049224 */ /* 0x000fe400078e0047 */
[----:B------:R-:W4:Y:S01]  /*2dfb0*/  LDL.LU R33, [R1+0x2c8] ;  /* 0x0002c80001217983 */ /* 0x000f220000300800 */
[----:B------:R-:W-:Y:S01]  /*2dfc0*/  @!P1 IMAD.MOV.U32 R5, RZ, RZ, R72 ;  /* 0x000000ffff059224 */ /* 0x000fe200078e0048 */
[----:B-1----:R-:W-:Y:S06]  /*2dfd0*/  BAR.SYNC.DEFER_BLOCKING 0x0 ;  /* 0x0000000000007b1d */ /* 0x002fec0000010000 */
[----:B------:R0:W4:Y:S02]  /*2dfe0*/  @!P1 LDG.E.U16 R39, desc[UR20][R4.64] ;  /* 0x0000001404279981 */ /* 0x000124000c1e1500 */
[----:B0-----:R-:W-:-:S02]  /*2dff0*/  IMAD.MOV.U32 R5, RZ, RZ, R3 ;  /* 0x000000ffff057224 */ /* 0x001fc400078e0003 */
[----:B---3--:R-:W-:-:S04]  /*2e000*/  IMAD.X R0, R0, 0x1, R69, P4 ;  /* 0x0000000100007824 */ /* 0x008fc800020e0645 */
[----:B------:R-:W-:-:S05]  /*2e010*/  IMAD.MOV.U32 R4, RZ, RZ, R0 ;  /* 0x000000ffff047224 */ /* 0x000fca00078e0000 */
[----:B------:R-:W-:-:S04]  /*2e020*/  @!P1 LOP3.LUT R5, R5, R4, RZ, 0x3c, !PT ;  /* 0x0000000405059212 */ /* 0x000fc800078e3cff */
[----:B------:R-:W-:-:S04]  /*2e030*/  @!P1 LOP3.LUT R4, R5, R4, RZ, 0x3c, !PT ;  /* 0x0000000405049212 */ /* 0x000fc800078e3cff */
[----:B------:R-:W-:-:S05]  /*2e040*/  @!P1 LOP3.LUT R5, R5, R4, RZ, 0x3c, !PT ;  /* 0x0000000405059212 */ /* 0x000fca00078e3cff */
[----:B------:R0:W3:Y:S04]  /*2e050*/  @!P1 LDG.E.U16 R68, desc[UR20][R4.64] ;  /* 0x0000001404449981 */ /* 0x0000e8000c1e1500 */
[----:B------:R-:W-:Y:S04]  /*2e060*/  STL [R1+0x2bc], R71 ;  /* 0x0002bc4701007387 */ /* 0x000fe80000100800 */
[----:B------:R-:W-:Y:S04]  /*2e070*/  STL [R1+0x2c4], R3 ;  /* 0x0002c40301007387 */ /* 0x000fe80000100800 */
[----:B------:R1:W-:Y:S01]  /*2e080*/  STL [R1+0x2b8], R72 ;  /* 0x0002b84801007387 */ /* 0x0003e20000100800 */
[----:B------:R-:W-:-:S02]  /*2e090*/  PRMT R2, RZ, 0x7610, R2 ;  /* 0x00007610ff027816 */ /* 0x000fc40000000002 */
[----:B--2---:R-:W-:-:S05]  /*2e0a0*/  IADD3 R92, P3, PT, R92, R70, RZ ;  /* 0x000000465c5c7210 */ /* 0x004fca0007f7e0ff */
[----:B------:R-:W-:Y:S04]  /*2e0b0*/  STL [R1+0x2cc], R92 ;  /* 0x0002cc5c01007387 */ /* 0x000fe80000100800 */
[----:B-1----:R-:W2:Y:S01]  /*2e0c0*/  LDL.LU R72, [R1+0x2d8] ;  /* 0x0002d80001487983 */ /* 0x002ea20000300800 */
[----:B0-----:R-:W-:-:S03]  /*2e0d0*/  @!P1 IMAD.MOV.U32 R4, RZ, RZ, R92 ;  /* 0x000000ffff049224 */ /* 0x001fc600078e005c */
[----:B------:R0:W-:Y:S04]  /*2e0e0*/  STL [R1+0x2c0], R0 ;  /* 0x0002c00001007387 */ /* 0x0001e80000100800 */
[----:B------:R-:W2:Y:S04]  /*2e0f0*/  LDL.LU R71, [R1+0x2dc] ;  /* 0x0002dc0001477983 */ /* 0x000ea80000300800 */
[----:B------:R-:W2:Y:S04]  /*2e100*/  LDL.LU R93, [R1+0x2e4] ;  /* 0x0002e400015d7983 */ /* 0x000ea80000300800 */
[----:B0-----:R-:W2:Y:S04]  /*2e110*/  LDL.LU R0, [R1+0x155c] ;  /* 0x00155c0001007983 */ /* 0x001ea80000300800 */
[----:B------:R-:W2:Y:S01]  /*2e120*/  LDL.LU R3, [R1+0x1558] ;  /* 0x0015580001037983 */ /* 0x000ea20000300800 */
[----:B----4-:R-:W-:-:S04]  /*2e130*/  IMAD.X R33, R33, 0x1, R69, P3 ;  /* 0x0000000121217824 */ /* 0x010fc800018e0645 */
[----:B------:R-:W-:-:S05]  /*2e140*/  IMAD.MOV.U32 R5, RZ, RZ, R33 ;  /* 0x000000ffff057224 */ /* 0x000fca00078e0021 */
[----:B------:R0:W4:Y:S04]  /*2e150*/  @!P1 LDG.E.U16 R2, desc[UR20][R4.64] ;  /* 0x0000001404029981 */ /* 0x000128000c1e1500 */
[----:B---3--:R1:W-:Y:S04]  /*2e160*/  STL [R1+0x2ac], R68 ;  /* 0x0002ac4401007387 */ /* 0x0083e80000100800 */
[----:B-1----:R-:W3:Y:S04]  /*2e170*/  LDL.LU R68, [R1+0x1554] ;  /* 0x0015540001447983 */ /* 0x002ee80000300800 */
[----:B------:R1:W-:Y:S04]  /*2e180*/  STL [R1+0x2c8], R33 ;  /* 0x0002c82101007387 */ /* 0x0003e80000100800 */
[----:B-1----:R-:W3:Y:S04]  /*2e190*/  LDL.LU R33, [R1+0x2e0] ;  /* 0x0002e00001217983 */ /* 0x002ee80000300800 */
[----:B------:R-:W3:Y:S01]  /*2e1a0*/  LDL.LU R4, [R1+0x2d0] ;  /* 0x0002d00001047983 */ /* 0x000ee20000300800 */
[----:B--2---:R-:W-:-:S02]  /*2e1b0*/  IADD3 R71, P4, PT, R71, R70, RZ ;  /* 0x0000004647477210 */ /* 0x004fc40007f9e0ff */
[----:B------:R-:W-:-:S05]  /*2e1c0*/  IADD3 R0, P3, PT, R0, R70, RZ ;  /* 0x0000004600007210 */ /* 0x000fca0007f7e0ff */
[----:B0-----:R-:W-:Y:S01]  /*2e1d0*/  IMAD.MOV.U32 R5, RZ, RZ, R0 ;  /* 0x000000ffff057224 */ /* 0x001fe200078e0000 */
[----:B------:R0:W-:Y:S01]  /*2e1e0*/  STL [R1+0x2d4], R0 ;  /* 0x0002d40001007387 */ /* 0x0001e20000100800 */
[----:B------:R-:W-:-:S03]  /*2e1f0*/  PRMT R3, RZ, 0x7610, R3 ;  /* 0x00007610ff037816 */ /* 0x000fc60000000003 */
[----:B0-----:R-:W2:Y:S04]  /*2e200*/  LDL.LU R0, [R1+0x2ec] ;  /* 0x0002ec0001007983 */ /* 0x001ea80000300800 */
[----:B----4-:R0:W-:Y:S04]  /*2e210*/  STL [R1+0x2a8], R2 ;  /* 0x0002a80201007387 */ /* 0x0101e80000100800 */
[----:B0-----:R-:W4:Y:S04]  /*2e220*/  LDL.LU R2, [R1+0x2f4] ;  /* 0x0002f40001027983 */ /* 0x001f280000300800 */
[----:B------:R-:W2:Y:S04]  /*2e230*/  LDL.LU R92, [R1+0x2fc] ;  /* 0x0002fc00015c7983 */ /* 0x000ea80000300800 */
[----:B------:R-:W-:Y:S01]  /*2e240*/  STL [R1+0x2dc], R71 ;  /* 0x0002dc4701007387 */ /* 0x000fe20000100800 */
[----:B---3--:R-:W-:-:S05]  /*2e250*/  IMAD.X R4, R4, 0x1, R69, P3 ;  /* 0x0000000104047824 */ /* 0x008fca00018e0645 */
[-C--:B------:R-:W-:Y:S01]  /*2e260*/  @!P1 LOP3.LUT R5, R5, R4.reuse, RZ, 0x3c, !PT ;  /* 0x0000000405059212 */ /* 0x080fe200078e3cff */
[----:B------:R0:W-:Y:S03]  /*2e270*/  STL [R1+0x2d0], R4 ;  /* 0x0002d00401007387 */ /* 0x0001e60000100800 */
[----:B0-----:R-:W-:-:S04]  /*2e280*/  @!P1 LOP3.LUT R4, R5, R4, RZ, 0x3c, !PT ;  /* 0x0000000405049212 */ /* 0x001fc800078e3cff */
[----:B------:R-:W-:-:S05]  /*2e290*/  @!P1 LOP3.LUT R5, R5, R4, RZ, 0x3c, !PT ;  /* 0x0000000405059212 */ /* 0x000fca00078e3cff */
[----:B------:R0:W3:Y:S01]  /*2e2a0*/  @!P1 LDG.E.U16 R3, desc[UR20][R4.64] ;  /* 0x0000001404039981 */ /* 0x0000e2000c1e1500 */
[----:B------:R-:W-:Y:S01]  /*2e2b0*/  IMAD.X R72, R72, 0x1, R69, P4 ;  /* 0x0000000148487824 */ /* 0x000fe200020e0645 */
[----:B------:R-:W-:-:S03]  /*2e2c0*/  IADD3 R93, P3, PT, R93, R70, RZ ;  /* 0x000000465d5d7210 */ /* 0x000fc60007f7e0ff */
[----:B0-----:R-:W-:Y:S02]  /*2e2d0*/  IMAD.MOV.U32 R4, RZ, RZ, R72 ;  /* 0x000000ffff047224 */ /* 0x001fe400078e0048 */
[----:B------:R-:W-:-:S05]  /*2e2e0*/  IMAD.MOV.U32 R5, RZ, RZ, R71 ;  /* 0x000000ffff057224 */ /* 0x000fca00078e0047 */
[----:B------:R-:W-:-:S04]  /*2e2f0*/  @!P1 LOP3.LUT R5, R5, R4, RZ, 0x3c, !PT ;  /* 0x0000000405059212 */ /* 0x000fc800078e3cff */
[C---:B------:R-:W-:Y:S01]  /*2e300*/  @!P1 LOP3.LUT R4, R5.reuse, R4, RZ, 0x3c, !PT ;  /* 0x0000000405049212 */ /* 0x040fe200078e3cff */
[----:B------:R-:W-:Y:S01]  /*2e310*/  STL [R1+0x2e4], R93 ;  /* 0x0002e45d01007387 */ /* 0x000fe20000100800 */
[----:B------:R-:W-:Y:S02]  /*2e320*/  PRMT R68, RZ, 0x7610, R68 ;  /* 0x00007610ff447816 */ /* 0x000fe40000000044 */
[----:B------:R-:W-:-:S05]  /*2e330*/  @!P1 LOP3.LUT R5, R5, R4, RZ, 0x3c, !PT ;  /* 0x0000000405059212 */ /* 0x000fca00078e3cff */
[----:B------:R0:W2:Y:S04]  /*2e340*/  @!P1 LDG.E.U16 R68, desc[UR20][R4.64] ;  /* 0x0000001404449981 */ /* 0x0000a8000c1e1500 */
[----:B---3--:R1:W-:Y:S04]  /*2e350*/  STL [R1+0x2a4], R3 ;  /* 0x0002a40301007387 */ /* 0x0083e80000100800 */
[----:B-1----:R-:W3:Y:S01]  /*2e360*/  LDL.LU R3, [R1+0x1550] ;  /* 0x0015500001037983 */ /* 0x002ee20000300800 */
[----:B------:R-:W-:Y:S02]  /*2e370*/  IMAD.X R33, R33, 0x1, R69, P3 ;  /* 0x0000000121217824 */ /* 0x000fe400018e0645 */
[----:B0-----:R-:W-:Y:S01]  /*2e380*/  @!P1 IMAD.MOV.U32 R4, RZ, RZ, R93 ;  /* 0x000000ffff049224 */ /* 0x001fe200078e005d */
[----:B------:R0:W-:Y:S01]  /*2e390*/  STL [R1+0x2d8], R72 ;  /* 0x0002d84801007387 */ /* 0x0001e20000100800 */
[----:B------:R-:W-:-:S03]  /*2e3a0*/  IMAD.MOV.U32 R5, RZ, RZ, R33 ;  /* 0x000000ffff057224 */ /* 0x000fc600078e0021 */
[----:B0-----:R-:W4:Y:S04]  /*2e3b0*/  LDL.LU R72, [R1+0x154c] ;  /* 0x00154c0001487983 */ /* 0x001f280000300800 */
[----:B------:R-:W4:Y:S04]  /*2e3c0*/  LDL.LU R71, [R1+0x2f0] ;  /* 0x0002f00001477983 */ /* 0x000f280000300800 */
[----:B--2---:R0:W-:Y:S04]  /*2e3d0*/  STL [R1+0x2a0], R68 ;  /* 0x0002a04401007387 */ /* 0x0041e80000100800 */
[----:B0-----:R-:W2:Y:S04]  /*2e3e0*/  LDL.LU R68, [R1+0x1548] ;  /* 0x0015480001447983 */ /* 0x001ea80000300800 */
[----:B------:R0:W-:Y:S04]  /*2e3f0*/  STL [R1+0x2e0], R33 ;  /* 0x0002e02101007387 */ /* 0x0001e80000100800 */
[----:B0-----:R-:W2:Y:S01]  /*2e400*/  LDL.LU R33, [R1+0x2f8] ;  /* 0x0002f80001217983 */ /* 0x001ea20000300800 */
[----:B---3--:R-:W-:-:S06]  /*2e410*/  PRMT R3, RZ, 0x7610, R3 ;  /* 0x00007610ff037816 */ /* 0x008fcc0000000003 */
[----:B------:R0:W3:Y:S04]  /*2e420*/  @!P1 LDG.E.U16 R3, desc[UR20][R4.64] ;  /* 0x0000001404039981 */ /* 0x0000e8000c1e1500 */
[----:B------:R-:W2:Y:S01]  /*2e430*/  LDL.LU R4, [R1+0x2e8] ;  /* 0x0002e80001047983 */ /* 0x000ea20000300800 */
[-C--:B------:R-:W-:Y:S02]  /*2e440*/  IADD3 R0, P3, PT, R0, R70.reuse, RZ ;  /* 0x0000004600007210 */ /* 0x080fe40007f7e0ff */
[----:B----4-:R-:W-:-:S03]  /*2e450*/  IADD3 R2, P4, PT, R2, R70, RZ ;  /* 0x0000004602027210 */ /* 0x010fc60007f9e0ff */
[----:B0-----:R-:W-:Y:S01]  /*2e460*/  IMAD.MOV.U32 R5, RZ, RZ, R0 ;  /* 0x000000ffff057224 */ /* 0x001fe200078e0000 */
[----:B------:R0:W-:Y:S01]  /*2e470*/  STL [R1+0x2ec], R0 ;  /* 0x0002ec0001007387 */ /* 0x0001e20000100800 */
[----:B------:R-:W-:-:S03]  /*2e480*/  PRMT R72, RZ, 0x7610, R72 ;  /* 0x00007610ff487816 */ /* 0x000fc60000000048 */
[----:B0-----:R-:W4:Y:S04]  /*2e490*/  LDL.LU R0, [R1+0x304] ;  /* 0x0003040001007983 */ /* 0x001f280000300800 */
[----:B---3--:R0:W-:Y:S01]  /*2e4a0*/  STL [R1+0x29c], R3 ;  /* 0x00029c0301007387 */ /* 0x0081e20000100800 */
[----:B--2---:R-:W-:-:S03]  /*2e4b0*/  IMAD.X R4, R4, 0x1, R69, P3 ;  /* 0x0000000104047824 */ /* 0x004fc600018e0645 */
[----:B0-----:R-:W2:Y:S02]  /*2e4c0*/  LDL.LU R3, [R1+0x314] ;  /* 0x0003140001037983 */ /* 0x001ea40000300800 */
[-C--:B------:R-:W-:Y:S02]  /*2e4d0*/  @!P1 LOP3.LUT R5, R5, R4.reuse, RZ, 0x3c, !PT ;  /* 0x0000000405059212 */ /* 0x080fe400078e3cff */
[----:B------:R-:W3:Y:S04]  /*2e4e0*/  LDL.LU R93, [R1+0x504] ;  /* 0x00050400015d7983 */ /* 0x000ee80000300800 */
[----:B------:R-:W-:Y:S04]  /*2e4f0*/  STL [R1+0x2f4], R2 ;  /* 0x0002f40201007387 */ /* 0x000fe80000100800 */
[----:B------:R0:W-:Y:S02]  /*2e500*/  STL [R1+0x2e8], R4 ;  /* 0x0002e80401007387 */ /* 0x0001e40000100800 */
[----:B0-----:R-:W-:-:S04]  /*2e510*/  @!P1 LOP3.LUT R4, R5, R4, RZ, 0x3c, !PT ;  /* 0x0000000405049212 */ /* 0x001fc800078e3cff */
[----:B------:R-:W-:-:S05]  /*2e520*/  @!P1 LOP3.LUT R5, R5, R4, RZ, 0x3c, !PT ;  /* 0x0000000405059212 */ /* 0x000fca00078e3cff */
[----:B------:R0:W2:Y:S01]  /*2e530*/  @!P1 LDG.E.U16 R72, desc[UR20][R4.64] ;  /* 0x0000001404489981 */ /* 0x0000a2000c1e1500 */
        /* <DEDUP_REMOVED lines=9> */
[----:B------:R0:W3:Y:S04]  /*2e5d0*/  @!P1 LDG.E.U16 R68, desc[UR20][R4.64] ;  /* 0x0000001404449981 */ /* 0x0000e8000c1e1500 */
[----:B--2---:R1:W-:Y:S04]  /*2e5e0*/  STL [R1+0x298], R72 ;  /* 0x0002984801007387 */ /* 0x0043e80000100800 */
[----:B-1----:R-:W2:Y:S01]  /*2e5f0*/  LDL.LU R72, [R1+0x1544] ;  /* 0x0015440001487983 */ /* 0x002ea20000300800 */
[----:B------:R-:W-:Y:S02]  /*2e600*/  IMAD.X R33, R33, 0x1, R69, P3 ;  /* 0x0000000121217824 */ /* 0x000fe400018e0645 */
[----:B0-----:R-:W-:Y:S01]  /*2e610*/  @!P1 IMAD.MOV.U32 R4, RZ, RZ, R92 ;  /* 0x000000ffff049224 */ /* 0x001fe200078e005c */
[----:B------:R0:W-:Y:S01]  /*2e620*/  STL [R1+0x2f0], R71 ;  /* 0x0002f04701007387 */ /* 0x0001e20000100800 */
[----:B------:R-:W-:-:S03]  /*2e630*/  IMAD.MOV.U32 R5, RZ, RZ, R33 ;  /* 0x000000ffff057224 */ /* 0x000fc600078e0021 */
[----:B0-----:R-:W4:Y:S04]  /*2e640*/  LDL.LU R71, [R1+0x1540] ;  /* 0x0015400001477983 */ /* 0x001f280000300800 */
[----:B------:R-:W4:Y:S04]  /*2e650*/  LDL.LU R2, [R1+0x308] ;  /* 0x0003080001027983 */ /* 0x000f280000300800 */
[----:B---3--:R0:W-:Y:S04]  /*2e660*/  STL [R1+0x294], R68 ;  /* 0x0002944401007387 */ /* 0x0081e80000100800 */
[----:B0-----:R-:W3:Y:S04]  /*2e670*/  LDL.LU R68, [R1+0x153c] ;  /* 0x00153c0001447983 */ /* 0x001ee80000300800 */
[----:B------:R0:W-:Y:S04]  /*2e680*/  STL [R1+0x2f8], R33 ;  /* 0x0002f82101007387 */ /* 0x0001e80000100800 */
[----:B0-----:R-:W3:Y:S01]  /*2e690*/  LDL.LU R33, [R1+0x500] ;  /* 0x0005000001217983 */ /* 0x001ee20000300800 */
[----:B--2---:R-:W-:-:S06]  /*2e6a0*/  PRMT R72, RZ, 0x7610, R72 ;  /* 0x00007610ff487816 */ /* 0x004fcc0000000048 */
[----:B------:R0:W2:Y:S04]  /*2e6b0*/  @!P1 LDG.E.U16 R72, desc[UR20][R4.64] ;  /* 0x0000001404489981 */ /* 0x0000a8000c1e1500 */
[----:B------:R-:W3:Y:S01]  /*2e6c0*/  LDL.LU R4, [R1+0x300] ;  /* 0x0003000001047983 */ /* 0x000ee20000300800 */
[-C--:B----4-:R-:W-:Y:S02]  /*2e6d0*/  IADD3 R0, P3, PT, R0, R70.reuse, RZ ;  /* 0x0000004600007210 */ /* 0x090fe40007f7e0ff */
[----:B------:R-:W-:-:S03]  /*2e6e0*/  IADD3 R3, P4, PT, R3, R70, RZ ;  /* 0x0000004603037210 */ /* 0x000fc60007f9e0ff */
[----:B0-----:R-:W-:Y:S01]  /*2e6f0*/  IMAD.MOV.U32 R5, RZ, RZ, R0 ;  /* 0x000000ffff057224 */ /* 0x001fe200078e0000 */
[----:B------:R0:W-:Y:S01]  /*2e700*/  STL [R1+0x304], R0 ;  /* 0x0003040001007387 */ /* 0x0001e20000100800 */
[----:B------:R-:W-:-:S03]  /*2e710*/  PRMT R71, RZ, 0x7610, R71 ;  /* 0x00007610ff477816 */ /* 0x000fc60000000047 */
[----:B0-----:R-:W4:Y:S04]  /*2e720*/  LDL.LU R0, [R1+0x50c] ;  /* 0x00050c0001007983 */ /* 0x001f280000300800 */
[----:B--2---:R0:W-:Y:S01]  /*2e730*/  STL [R1+0x290], R72 ;  /* 0x0002904801007387 */ /* 0x0041e20000100800 */
[----:B---3--:R-:W-:-:S03]  /*2e740*/  IMAD.X R4, R4, 0x1, R69, P3 ;  /* 0x0000000104047824 */ /* 0x008fc600018e0645 */
        /* <DEDUP_REMOVED lines=1262> */
[----:B------:R-:W2:Y:S01]  /*33630*/  LDL.LU R4, [R1+0x3c0] ;  /* 0x0003c00001047983 */ /* 0x000ea20000300800 */
[-C--:B----4-:R-:W-:Y:S02]  /*33640*/  IADD3 R0, P3, PT, R0, R70.reuse, RZ ;  /* 0x0000004600007210 */ /* 0x090fe40007f7e0ff */
[----:B------:R-:W-:-:S03]  /*33650*/  IADD3 R2, P4, PT, R2, R70, RZ ;  /* 0x0000004602027210 */ /* 0x000fc60007f9e0ff */
[----:B0-----:R-:W-:Y:S01]  /*33660*/  IMAD.MOV.U32 R5, RZ, RZ, R0 ;  /* 0x000000ffff057224 */ /* 0x001fe200078e0000 */
[----:B------:R0:W-:Y:S04]  /*33670*/  STL [R1+0x3c4], R0 ;  /* 0x0003c40001007387 */ /* 0x0001e80000100800 */
[----:B0-----:R-:W4:Y:S01]  /*33680*/  LDL.LU R0, [R1+0x734] ;  /* 0x0007340001007983 */ /* 0x001f220000300800 */
[----:B---3--:R-:W-:-:S03]  /*33690*/  PRMT R68, RZ, 0x7610, R68 ;  /* 0x00007610ff447816 */ /* 0x008fc60000000044 */
[----:B--2---:R0:W-:Y:S01]  /*336a0*/  STL [R1+0x11c], R3 ;  /* 0x00011c0301007387 */ /* 0x0041e20000100800 */
[----:B------:R-:W-:-:S03]  /*336b0*/  IMAD.X R4, R4, 0x1, R69, P3 ;  /* 0x0000000104047824 */ /* 0x000fc600018e0645 */
        /* <DEDUP_REMOVED lines=39> */
[----:B------:R-:W4:Y:S04]  /*33930*/  LDL.LU R92, [R1+0x754] ;  /* 0x00075400015c7983 */ /* 0x000f280000300800 */
[----:B--2---:R0:W-:Y:S01]  /*33940*/  STL [R1+0x110], R68 ;  /* 0x0001104401007387 */ /* 0x0041e20000100800 */
[----:B---3--:R-:W-:-:S03]  /*33950*/  IMAD.X R4, R4, 0x1, R69, P3 ;  /* 0x0000000104047824 */ /* 0x008fc600018e0645 */
[----:B0-----:R-:W2:Y:S02]  /*33960*/  LDL.LU R68, [R1+0x3d4] ;  /* 0x0003d40001447983 */ /* 0x001ea40000300800 */
[-C--:B------:R-:W-:Y:S02]  /*33970*/  @!P1 LOP3.LUT R5, R5, R4.reuse, RZ, 0x3c, !PT ;  /* 0x0000000405059212 */ /* 0x080fe400078e3cff */
[----:B------:R-:W-:Y:S04]  /*33980*/  STL [R1+0x73c], R3 ;  /* 0x00073c0301007387 */ /* 0x000fe80000100800 */
[----:B------:R0:W-:Y:S02]  /*33990*/  STL [R1+0x730], R4 ;  /* 0x0007300401007387 */ /* 0x0001e40000100800 */
        /* <DEDUP_REMOVED lines=28> */
[-C--:B----4-:R-:W-:Y:S02]  /*33b60*/  IADD3 R0, P3, PT, R0, R70.reuse, RZ ;  /* 0x0000004600007210 */ /* 0x090fe40007f7e0ff */
[----:B------:R-:W-:-:S03]  /*33b70*/  IADD3 R92, P4, PT, R92, R70, RZ ;  /* 0x000000465c5c7210 */ /* 0x000fc60007f9e0ff */
[----:B0-----:R-:W-:Y:S01]  /*33b80*/  IMAD.MOV.U32 R5, RZ, RZ, R0 ;  /* 0x000000ffff057224 */ /* 0x001fe200078e0000 */
[----:B------:R0:W-:Y:S01]  /*33b90*/  STL [R1+0x74c], R0 ;  /* 0x00074c0001007387 */ /* 0x0001e20000100800 */
[----:B------:R-:W-:-:S03]  /*33ba0*/  PRMT R2, RZ, 0x7610, R2 ;  /* 0x00007610ff027816 */ /* 0x000fc60000000002 */
[----:B0-----:R-:W4:Y:S04]  /*33bb0*/  LDL.LU R0, [R1+0x3dc] ;  /* 0x0003dc0001007983 */ /* 0x001f280000300800 */
[----:B------:R-:W4:Y:S04]  /*33bc0*/  LDL.LU R93, [R1+0x75c] ;  /* 0x00075c00015d7983 */ /* 0x000f280000300800 */
[----:B---3--:R0:W-:Y:S01]  /*33bd0*/  STL [R1+0x104], R71 ;  /* 0x0001044701007387 */ /* 0x0081e20000100800 */
[----:B--2---:R-:W-:-:S03]  /*33be0*/  IMAD.X R4, R4, 0x1, R69, P3 ;  /* 0x0000000104047824 */ /* 0x004fc600018e0645 */
        /* <DEDUP_REMOVED lines=35> */
[----:B------:R-:W-:Y:S01]  /*33e20*/  STL [R1+0x3dc], R0 ;  /* 0x0003dc0001007387 */ /* 0x000fe20000100800 */
[----:B------:R-:W-:-:S03]  /*33e30*/  PRMT R3, RZ, 0x7610, R3 ;  /* 0x00007610ff037816 */ /* 0x000fc60000000003 */
[----:B---3--:R0:W-:Y:S01]  /*33e40*/  STL [R1+0xf8], R2 ;  /* 0x0000f80201007387 */ /* 0x0081e20000100800 */
[----:B--2---:R-:W-:-:S03]  /*33e50*/  IMAD.X R4, R4, 0x1, R69, P3 ;  /* 0x0000000104047824 */ /* 0x004fc600018e0645 */
[----:B0-----:R-:W2:Y:S04]  /*33e60*/  LDL.LU R2, [R1+0x76c] ;  /* 0x00076c0001027983 */ /* 0x001ea80000300800 */
[----:B------:R-:W3:Y:S01]  /*33e70*/  LDL.LU R0, [R1+0x774] ;  /* 0x0007740001007983 */ /* 0x000ee20000300800 */
[----:B------:R-:W-:-:S03]  /*33e80*/  @!P1 LOP3.LUT R5, R5, R4, RZ, 0x3c, !PT ;  /* 0x0000000405059212 */ /* 0x000fc600078e3cff */
[----:B------:R-:W4:Y:S04]  /*33e90*/  LDL.LU R68, [R1+0x77c] ;  /* 0x00077c0001447983 */ /* 0x000f280000300800 */
        /* <DEDUP_REMOVED lines=30> */
[-C--:B------:R-:W-:Y:S02]  /*34080*/  IADD3 R2, P3, PT, R2, R70.reuse, RZ ;  /* 0x0000004602027210 */ /* 0x080fe40007f7e0ff */
[----:B------:R-:W-:-:S03]  /*34090*/  IADD3 R0, P4, PT, R0, R70, RZ ;  /* 0x0000004600007210 */ /* 0x000fc60007f9e0ff */
[----:B0-----:R-:W-:Y:S01]  /*340a0*/  IMAD.MOV.U32 R5, RZ, RZ, R2 ;  /* 0x000000ffff057224 */ /* 0x001fe200078e0002 */
[----:B------:R-:W-:Y:S01]  /*340b0*/  STL [R1+0x76c], R2 ;  /* 0x00076c0201007387 */ /* 0x000fe20000100800 */
[----:B----4-:R-:W-:Y:S01]  /*340c0*/  PRMT R92, RZ, 0x7610, R92 ;  /* 0x00007610ff5c7816 */ /* 0x010fe2000000005c */
[--C-:B------:R-:W-:Y:S01]  /*340d0*/  IMAD.X R93, R93, 0x1, R69.reuse, P4 ;  /* 0x000000015d5d7824 */ /* 0x100fe200020e0645 */
[----:B---3--:R-:W-:Y:S01]  /*340e0*/  PRMT R72, RZ, 0x7610, R72 ;  /* 0x00007610ff487816 */ /* 0x008fe20000000048 */
[----:B--2---:R0:W-:Y:S01]  /*340f0*/  STL [R1+0xec], R3 ;  /* 0x0000ec0301007387 */ /* 0x0041e20000100800 */
[----:B------:R-:W-:-:S03]  /*34100*/  IMAD.X R4, R4, 0x1, R69, P3 ;  /* 0x0000000104047824 */ /* 0x000fc600018e0645 */
        /* <DEDUP_REMOVED lines=8> */
[----:B------:R0:W2:Y:S02]  /*34190*/  @!P1 LDG.E.U16 R92, desc[UR20][R4.64] ;  /* 0x00000014045c9981 */ /* 0x0000a4000c1e1500 */
[----:B0-----:R-:W-:Y:S02]  /*341a0*/  IMAD.MOV.U32 R4, RZ, RZ, R93 ;  /* 0x000000ffff047224 */ /* 0x001fe400078e005d */
[----:B------:R-:W-:-:S05]  /*341b0*/  IMAD.MOV.U32 R5, RZ, RZ, R0 ;  /* 0x000000ffff057224 */ /* 0x000fca00078e0000 */
[----:B------:R-:W-:-:S04]  /*341c0*/  @!P1 LOP3.LUT R5, R5, R4, RZ, 0x3c, !PT ;  /* 0x0000000405059212 */ /* 0x000fc800078e3cff */
[----:B------:R-:W-:-:S04]  /*341d0*/  @!P1 LOP3.LUT R4, R5, R4, RZ, 0x3c, !PT ;  /* 0x0000000405049212 */ /* 0x000fc800078e3cff */
[----:B------:R-:W-:-:S05]  /*341e0*/  @!P1 LOP3.LUT R5, R5, R4, RZ, 0x3c, !PT ;  /* 0x0000000405059212 */ /* 0x000fca00078e3cff */
[----:B------:R0:W3:Y:S01]  /*341f0*/  @!P1 LDG.E.U16 R72, desc[UR20][R4.64] ;  /* 0x0000001404489981 */ /* 0x0000e2000c1e1500 */
[----:B------:R-:W-:Y:S02]  /*34200*/  IADD3 R68, P3, PT, R68, R70, RZ ;  /* 0x0000004644447210 */ /* 0x000fe40007f7e0ff */
[----:B------:R-:W-:-:S03]  /*34210*/  PRMT R15, RZ, 0x7610, R15 ;  /* 0x00007610ff0f7816 */ /* 0x000fc6000000000f */
[----:B------:R-:W-:Y:S01]  /*34220*/  STL [R1+0x77c], R68 ;  /* 0x00077c4401007387 */ /* 0x000fe20000100800 */
[----:B------:R-:W-:Y:S02]  /*34230*/  IMAD.X R33, R33, 0x1, R69, P3 ;  /* 0x0000000121217824 */ /* 0x000fe400018e0645 */
[----:B0-----:R-:W-:Y:S02]  /*34240*/  @!P1 IMAD.MOV.U32 R4, RZ, RZ, R68 ;  /* 0x000000ffff049224 */ /* 0x001fe400078e0044 */
[----:B------:R-:W-:-:S05]  /*34250*/  IMAD.MOV.U32 R5, RZ, RZ, R33 ;  /* 0x000000ffff057224 */ /* 0x000fca00078e0021 */
[----:B------:R0:W4:Y:S04]  /*34260*/  @!P1 LDG.E.U16 R15, desc[UR20][R4.64] ;  /* 0x00000014040f9981 */ /* 0x000128000c1e1500 */
[----:B--2---:R1:W-:Y:S04]  /*34270*/  STL [R1+0xe8], R92 ;  /* 0x0000e85c01007387 */ /* 0x0043e80000100800 */
[----:B-1----:R-:W2:Y:S04]  /*34280*/  LDL.LU R92, [R1+0x1394] ;  /* 0x00139400015c7983 */ /* 0x002ea80000300800 */
[----:B------:R1:W-:Y:S04]  /*34290*/  STL [R1+0x770], R93 ;  /* 0x0007705d01007387 */ /* 0x0003e80000100800 */
[----:B-1----:R-:W2:Y:S04]  /*342a0*/  LDL.LU R93, [R1+0x1390] ;  /* 0x00139000015d7983 */ /* 0x002ea80000300800 */
[----:B------:R-:W2:Y:S04]  /*342b0*/  LDL.LU R0, [R1+0x3e0] ;  /* 0x0003e00001007983 */ /* 0x000ea80000300800 */
[----:B---3--:R1:W-:Y:S04]  /*342c0*/  STL [R1+0xe4], R72 ;  /* 0x0000e44801007387 */ /* 0x0083e80000100800 */
[----:B-1----:R-:W3:Y:S04]  /*342d0*/  LDL.LU R72, [R1+0x138c] ;  /* 0x00138c0001487983 */ /* 0x002ee80000300800 */
[----:B------:R1:W-:Y:S04]  /*342e0*/  STL [R1+0x778], R33 ;  /* 0x0007782101007387 */ /* 0x0003e80000100800 */
[----:B-1----:R-:W3:Y:S04]  /*342f0*/  LDL.LU R33, [R1+0x3e8] ;  /* 0x0003e80001217983 */ /* 0x002ee80000300800 */
[----:B------:R-:W3:Y:S01]  /*34300*/  LDL.LU R4, [R1+0x780] ;  /* 0x0007800001047983 */ /* 0x000ee20000300800 */
[----:B------:R-:W-:-:S02]  /*34310*/  IADD3 R3, P3, PT, R3, R70, RZ ;  /* 0x0000004603037210 */ /* 0x000fc40007f7e0ff */
[----:B------:R-:W-:-:S03]  /*34320*/  IADD3 R2, P4, PT, R2, R70, RZ ;  /* 0x0000004602027210 */ /* 0x000fc60007f9e0ff */
[----:B0-----:R-:W-:Y:S01]  /*34330*/  IMAD.MOV.U32 R5, RZ, RZ, R3 ;  /* 0x000000ffff057224 */ /* 0x001fe200078e0003 */
[----:B------:R-:W-:Y:S04]  /*34340*/  STL [R1+0x784], R3 ;  /* 0x0007840301007387 */ /* 0x000fe80000100800 */
[----:B----4-:R0:W-:Y:S04]  /*34350*/  STL [R1+0xe0], R15 ;  /* 0x0000e00f01007387 */ /* 0x0101e80000100800 */
[----:B0-----:R-:W4:Y:S04]  /*34360*/  LDL.LU R15, [R1+0x78c] ;  /* 0x00078c00010f7983 */ /* 0x001f280000300800 */
[----:B------:R-:W4:Y:S04]  /*34370*/  LDL.LU R3, [R1+0x794] ;  /* 0x0007940001037983 */ /* 0x000f280000300800 */
[----:B------:R-:W4:Y:S04]  /*34380*/  LDL.LU R68, [R1+0x79c] ;  /* 0x00079c0001447983 */ /* 0x000f280000300800 */
[----:B------:R-:W-:Y:S01]  /*34390*/  STL [R1+0x3e4], R2 ;  /* 0x0003e40201007387 */ /* 0x000fe20000100800 */
[----:B--2---:R-:W-:Y:S01]  /*343a0*/  PRMT R93, RZ, 0x7610, R93 ;  /* 0x00007610ff5d7816 */ /* 0x004fe2000000005d */
[----:B------:R-:W-:-:S02]  /*343b0*/  IMAD.X R0, R0, 0x1, R69, P4 ;  /* 0x0000000100007824 */ /* 0x000fc400020e0645 */
[----:B---3--:R-:W-:-:S05]  /*343c0*/  IMAD.X R4, R4, 0x1, R69, P3 ;  /* 0x0000000104047824 */ /* 0x008fca00018e0645 */
[-C--:B------:R-:W-:Y:S01]  /*343d0*/  @!P1 LOP3.LUT R5, R5, R4.reuse, RZ, 0x3c, !PT ;  /* 0x0000000405059212 */ /* 0x080fe200078e3cff */
[----:B------:R0:W-:Y:S03]  /*343e0*/  STL [R1+0x780], R4 ;  /* 0x0007800401007387 */ /* 0x0001e60000100800 */
[----:B0-----:R-:W-:-:S04]  /*343f0*/  @!P1 LOP3.LUT R4, R5, R4, RZ, 0x3c, !PT ;  /* 0x0000000405049212 */ /* 0x001fc800078e3cff */
[----:B------:R-:W-:-:S05]  /*34400*/  @!P1 LOP3.LUT R5, R5, R4, RZ, 0x3c, !PT ;  /* 0x0000000405059212 */ /* 0x000fca00078e3cff */
[----:B------:R0:W2:Y:S02]  /*34410*/  @!P1 LDG.E.U16 R93, desc[UR20][R4.64] ;  /* 0x00000014045d9981 */ /* 0x0000a4000c1e1500 */
[----:B0-----:R-:W-:Y:S02]  /*34420*/  IMAD.MOV.U32 R4, RZ, RZ, R0 ;  /* 0x000000ffff047224 */ /* 0x001fe400078e0000 */
[----:B------:R-:W-:-:S05]  /*34430*/  IMAD.MOV.U32 R5, RZ, RZ, R2 ;  /* 0x000000ffff057224 */ /* 0x000fca00078e0002 */
[----:B------:R-:W-:-:S04]  /*34440*/  @!P1 LOP3.LUT R5, R5, R4, RZ, 0x3c, !PT ;  /* 0x0000000405059212 */ /* 0x000fc800078e3cff */
[C---:B------:R-:W-:Y:S02]  /*34450*/  @!P1 LOP3.LUT R4, R5.reuse, R4, RZ, 0x3c, !PT ;  /* 0x0000000405049212 */ /* 0x040fe400078e3cff */
[----:B------:R-:W-:Y:S02]  /*34460*/  PRMT R72, RZ, 0x7610, R72 ;  /* 0x00007610ff487816 */ /* 0x000fe40000000048 */
        /* <DEDUP_REMOVED lines=19> */
[----:B----4-:R-:W-:-:S02]  /*345a0*/  IADD3 R15, P3, PT, R15, R70, RZ ;  /* 0x000000460f0f7210 */ /* 0x010fc40007f7e0ff */
[----:B------:R-:W-:-:S03]  /*345b0*/  IADD3 R3, P4, PT, R3, R70, RZ ;  /* 0x0000004603037210 */ /* 0x000fc60007f9e0ff */
[----:B0-----:R-:W-:Y:S01]  /*345c0*/  IMAD.MOV.U32 R5, RZ, RZ, R15 ;  /* 0x000000ffff057224 */ /* 0x001fe200078e000f */
[----:B------:R0:W-:Y:S04]  /*345d0*/  STL [R1+0x78c], R15 ;  /* 0x00078c0f01007387 */ /* 0x0001e80000100800 */
[----:B0-----:R-:W4:Y:S04]  /*345e0*/  LDL.LU R15, [R1+0x7a4] ;  /* 0x0007a400010f7983 */ /* 0x001f280000300800 */
[----:B------:R-:W4:Y:S04]  /*345f0*/  LDL.LU R71, [R1+0x7ac] ;  /* 0x0007ac0001477983 */ /* 0x000f280000300800 */
[----:B------:R0:W-:Y:S04]  /*34600*/  STL [R1+0xd4], R43 ;  /* 0x0000d42b01007387 */ /* 0x0001e80000100800 */
[----:B0-----:R-:W4:Y:S04]  /*34610*/  LDL.LU R43, [R1+0x7b4] ;  /* 0x0007b400012b7983 */ /* 0x001f280000300800 */
        /* <DEDUP_REMOVED lines=104> */
[----:B------:R-:W4:Y:S04]  /*34ca0*/  @!P1 LDG.E.U16 R9, desc[UR20][R4.64] ;  /* 0x0000001404099981 */ /* 0x000f28000c1e1500 */
[----:B--2---:R0:W-:Y:S04]  /*34cb0*/  STL [R1+0xb8], R3 ;  /* 0x0000b80301007387 */ /* 0x0041e80000100800 */
[----:B0-----:R-:W2:Y:S04]  /*34cc0*/  LDL.LU R3, [R1+0x1364] ;  /* 0x0013640001037983 */ /* 0x001ea80000300800 */
[----:B------:R0:W-:Y:S04]  /*34cd0*/  STL [R1+0x3f8], R71 ;  /* 0x0003f84701007387 */ /* 0x0001e80000100800 */
[----:B0-----:R-:W2:Y:S04]  /*34ce0*/  LDL.LU R71, [R1+0x1360] ;  /* 0x0013600001477983 */ /* 0x001ea80000300800 */
[----:B------:R-:W2:Y:S04]  /*34cf0*/  LDL.LU R68, [R1+0x7c8] ;  /* 0x0007c80001447983 */ /* 0x000ea80000300800 */
[----:B---3--:R0:W-:Y:S04]  /*34d00*/  STL [R1+0xb4], R72 ;  /* 0x0000b44801007387 */ /* 0x0081e80000100800 */
[----:B0-----:R-:W3:Y:S04]  /*34d10*/  LDL.LU R72, [R1+0x135c] ;  /* 0x00135c0001487983 */ /* 0x001ee80000300800 */
[----:B------:R0:W-:Y:S04]  /*34d20*/  STL [R1+0x7b8], R33 ;  /* 0x0007b82101007387 */ /* 0x0001e80000100800 */
[----:B0-----:R-:W3:Y:S04]  /*34d30*/  LDL.LU R33, [R1+0x7d0] ;  /* 0x0007d00001217983 */ /* 0x001ee80000300800 */
[----:B------:R-:W3:Y:S01]  /*34d40*/  LDL.LU R5, [R1+0x7c0] ;  /* 0x0007c00001057983 */ /* 0x000ee20000300800 */
[----:B----4-:R-:W-:-:S02]  /*34d50*/  IADD3 R15, P3, PT, R15, R70, RZ ;  /* 0x000000460f0f7210 */ /* 0x010fc40007f7e0ff */
[----:B------:R-:W-:Y:S01]  /*34d60*/  IADD3 R43, P4, PT, R43, R70, RZ ;  /* 0x000000462b2b7210 */ /* 0x000fe20007f9e0ff */
[----:B------:R0:W-:Y:S02]  /*34d70*/  STL [R1+0xb0], R9 ;  /* 0x0000b00901007387 */ /* 0x0001e40000100800 */
[----:B------:R-:W-:Y:S01]  /*34d80*/  @!P1 IMAD.MOV.U32 R4, RZ, RZ, R15 ;  /* 0x000000ffff049224 */ /* 0x000fe200078e000f */
[----:B------:R-:W-:Y:S01]  /*34d90*/  PRMT R37, RZ, 0x7610, R37 ;  /* 0x00007610ff257816 */ /* 0x000fe20000000025 */
[----:B0-----:R-:W4:Y:S04]  /*34da0*/  LDL.LU R9, [R1+0x7dc] ;  /* 0x0007dc0001097983 */ /* 0x001f280000300800 */
[----:B------:R-:W-:Y:S04]  /*34db0*/  STL [R1+0x7c4], R15 ;  /* 0x0007c40f01007387 */ /* 0x000fe80000100800 */
[----:B------:R-:W4:Y:S04]  /*34dc0*/  LDL.LU R42, [R1+0x7e4] ;  /* 0x0007e400012a7983 */ /* 0x000f280000300800 */
[----:B------:R-:W-:Y:S01]  /*34dd0*/  STL [R1+0x7cc], R43 ;  /* 0x0007cc2b01007387 */ /* 0x000fe20000100800 */
[--C-:B--2---:R-:W-:Y:S01]  /*34de0*/  IMAD.X R68, R68, 0x1, R69.reuse, P4 ;  /* 0x0000000144447824 */ /* 0x104fe200020e0645 */
[----:B---3--:R-:W-:Y:S01]  /*34df0*/  PRMT R72, RZ, 0x7610, R72 ;  /* 0x00007610ff487816 */ /* 0x008fe20000000048 */
[----:B------:R-:W-:-:S05]  /*34e00*/  IMAD.X R5, R5, 0x1, R69, P3 ;  /* 0x0000000105057824 */ /* 0x000fca00018e0645 */
[----:B------:R0:W-:Y:S04]  /*34e10*/  STL [R1+0x7c0], R5 ;  /* 0x0007c00501007387 */ /* 0x0001e80000100800 */
[----:B------:R0:W2:Y:S02]  /*34e20*/  @!P1 LDG.E.U16 R72, desc[UR20][R4.64] ;  /* 0x0000001404489981 */ /* 0x0000a4000c1e1500 */
[----:B0-----:R-:W-:Y:S02]  /*34e30*/  IMAD.MOV.U32 R5, RZ, RZ, R68 ;  /* 0x000000ffff057224 */ /* 0x001fe400078e0044 */
[----:B------:R-:W-:-:S05]  /*34e40*/  @!P1 IMAD.MOV.U32 R4, RZ, RZ, R43 ;  /* 0x000000ffff049224 */ /* 0x000fca00078e002b */
[----:B------:R0:W3:Y:S01]  /*34e50*/  @!P1 LDG.E.U16 R37, desc[UR20][R4.64] ;  /* 0x0000001404259981 */ /* 0x0000e2000c1e1500 */
[----:B------:R-:W-:-:S05]  /*34e60*/  IADD3 R19, P3, PT, R19, R70, RZ ;  /* 0x0000004613137210 */ /* 0x000fca0007f7e0ff */
[----:B------:R-:W-:Y:S01]  /*34e70*/  STL [R1+0x7d4], R19 ;  /* 0x0007d41301007387 */ /* 0x000fe20000100800 */
[----:B------:R-:W-:-:S03]  /*34e80*/  IMAD.X R33, R33, 0x1, R69, P3 ;  /* 0x0000000121217824 */ /* 0x000fc600018e0645 */
[----:B------:R-:W3:Y:S01]  /*34e90*/  LDL.LU R15, [R1+0x404] ;  /* 0x00040400010f7983 */ /* 0x000ee20000300800 */
[----:B------:R-:W-:-:S03]  /*34ea0*/  PRMT R12, RZ, 0x7610, R12 ;  /* 0x00007610ff0c7816 */ /* 0x000fc6000000000c */
[----:B------:R-:W-:Y:S01]  /*34eb0*/  STL [R1+0x7c8], R68 ;  /* 0x0007c84401007387 */ /* 0x000fe20000100800 */
[----:B----4-:R-:W-:Y:S01]  /*34ec0*/  IADD3 R9, P3, PT, R9, R70, RZ ;  /* 0x0000004609097210 */ /* 0x010fe20007f7e0ff */
[----:B0-----:R-:W-:Y:S02]  /*34ed0*/  @!P1 IMAD.MOV.U32 R4, RZ, RZ, R19 ;  /* 0x000000ffff049224 */ /* 0x001fe400078e0013 */
[----:B------:R-:W-:-:S05]  /*34ee0*/  @!P1 IMAD.MOV.U32 R5, RZ, RZ, R33 ;  /* 0x000000ffff059224 */ /* 0x000fca00078e0021 */
[----:B------:R0:W4:Y:S04]  /*34ef0*/  @!P1 LDG.E.U16 R12, desc[UR20][R4.64] ;  /* 0x00000014040c9981 */ /* 0x000128000c1e1500 */
[----:B--2---:R1:W-:Y:S04]  /*34f00*/  STL [R1+0xac], R72 ;  /* 0x0000ac4801007387 */ /* 0x0043e80000100800 */
[----:B-1----:R-:W2:Y:S04]  /*34f10*/  LDL.LU R72, [R1+0x1358] ;  /* 0x0013580001487983 */ /* 0x002ea80000300800 */
[----:B------:R-:W2:Y:S04]  /*34f20*/  LDL.LU R68, [R1+0x1354] ;  /* 0x0013540001447983 */ /* 0x000ea80000300800 */
[----:B------:R-:W2:Y:S04]  /*34f30*/  LDL.LU R43, [R1+0x7e0] ;  /* 0x0007e000012b7983 */ /* 0x000ea80000300800 */
[----:B------:R-:W-:Y:S04]  /*34f40*/  STL [R1+0x7d0], R33 ;  /* 0x0007d02101007387 */ /* 0x000fe80000100800 */
[----:B---3--:R1:W-:Y:S04]  /*34f50*/  STL [R1+0xa8], R37 ;  /* 0x0000a82501007387 */ /* 0x0083e80000100800 */
[----:B-1----:R-:W3:Y:S04]  /*34f60*/  LDL.LU R37, [R1+0x400] ;  /* 0x0004000001257983 */ /* 0x002ee80000300800 */
[----:B------:R-:W-:Y:S04]  /*34f70*/  STL [R1+0x7dc], R9 ;  /* 0x0007dc0901007387 */ /* 0x000fe80000100800 */
[----:B------:R-:W3:Y:S01]  /*34f80*/  LDL.LU R4, [R1+0x7d8] ;  /* 0x0007d80001047983 */ /* 0x000ee20000300800 */
[----:B0-----:R-:W-:Y:S01]  /*34f90*/  IMAD.MOV.U32 R5, RZ, RZ, R9 ;  /* 0x000000ffff057224 */ /* 0x001fe200078e0009 */
[----:B------:R-:W-:-:S02]  /*34fa0*/  IADD3 R42, P4, PT, R42, R70, RZ ;  /* 0x000000462a2a7210 */ /* 0x000fc40007f9e0ff */
[----:B------:R-:W3:Y:S04]  /*34fb0*/  LDL.LU R19, [R1+0x408] ;  /* 0x0004080001137983 */ /* 0x000ee80000300800 */
[----:B----4-:R0:W-:Y:S01]  /*34fc0*/  STL [R1+0xa4], R12 ;  /* 0x0000a40c01007387 */ /* 0x0101e20000100800 */
[----:B------:R-:W-:-:S03]  /*34fd0*/  PRMT R35, RZ, 0x7610, R35 ;  /* 0x00007610ff237816 */ /* 0x000fc60000000023 */
[----:B0-----:R-:W4:Y:S04]  /*34fe0*/  LDL.LU R12, [R1+0x40c] ;  /* 0x00040c00010c7983 */ /* 0x001f280000300800 */
[----:B------:R-:W4:Y:S04]  /*34ff0*/  LDL.LU R33, [R1+0x7ec] ;  /* 0x0007ec0001217983 */ /* 0x000f280000300800 */
[----:B------:R-:W4:Y:S04]  /*35000*/  LDL.LU R9, [R1+0x7f4] ;  /* 0x0007f40001097983 */ /* 0x000f280000300800 */
[----:B------:R-:W-:Y:S01]  /*35010*/  STL [R1+0x7e4], R42 ;  /* 0x0007e42a01007387 */ /* 0x000fe20000100800 */
[----:B------:R-:W-:-:S02]  /*35020*/  PRMT R38, RZ, 0x7610, R38 ;  /* 0x00007610ff267816 */ /* 0x000fc40000000026 */
[----:B------:R-:W-:Y:S01]  /*35030*/  PRMT R36, RZ, 0x7610, R36 ;  /* 0x00007610ff247816 */ /* 0x000fe20000000024 */
[--C-:B--2---:R-:W-:Y:S02]  /*35040*/  IMAD.X R43, R43, 0x1, R69.reuse, P4 ;  /* 0x000000012b2b7824 */ /* 0x104fe400020e0645 */
[----:B---3--:R-:W-:-:S05]  /*35050*/  IMAD.X R4, R4, 0x1, R69, P3 ;  /* 0x0000000104047824 */ /* 0x008fca00018e0645 */
[----:B------:R-:W-:Y:S01]  /*35060*/  @!P1 LOP3.LUT R5, R5, R4, RZ, 0x3c, !PT ;  /* 0x0000000405059212 */ /* 0x000fe200078e3cff */
[----:B------:R0:W-:Y:S01]  /*35070*/  STL [R1+0x7d8], R4 ;  /* 0x0007d80401007387 */ /* 0x0001e20000100800 */
[----:B------:R-:W-:Y:S02]  /*35080*/  IADD3 R15, P3, PT, R15, R70, RZ ;  /* 0x000000460f0f7210 */ /* 0x000fe40007f7e0ff */
[----:B0-----:R-:W-:-:S04]  /*35090*/  @!P1 LOP3.LUT R4, R5, R4, RZ, 0x3c, !PT ;  /* 0x0000000405049212 */ /* 0x001fc800078e3cff */
[----:B------:R-:W-:Y:S01]  /*350a0*/  @!P1 LOP3.LUT R5, R5, R4, RZ, 0x3c, !PT ;  /* 0x0000000405059212 */ /* 0x000fe200078e3cff */
[----:B------:R-:W-:-:S04]  /*350b0*/  IMAD.X R37, R37, 0x1, R69, P3 ;  /* 0x0000000125257824 */ /* 0x000fc800018e0645 */
[----:B------:R0:W2:Y:S02]  /*350c0*/  @!P1 LDG.E.U16 R35, desc[UR20][R4.64] ;  /* 0x0000001404239981 */ /* 0x0000a4000c1e1500 */
[----:B0-----:R-:W-:Y:S02]  /*350d0*/  @!P1 IMAD.MOV.U32 R4, RZ, RZ, R42 ;  /* 0x000000ffff049224 */ /* 0x001fe400078e002a */
[----:B------:R-:W-:-:S05]  /*350e0*/  @!P1 IMAD.MOV.U32 R5, RZ, RZ, R43 ;  /* 0x000000ffff059224 */ /* 0x000fca00078e002b */
[----:B------:R0:W3:Y:S02]  /*350f0*/  @!P1 LDG.E.U16 R38, desc[UR20][R4.64] ;  /* 0x0000001404269981 */ /* 0x0000e4000c1e1500 */
[----:B0-----:R-:W-:Y:S02]  /*35100*/  @!P1 IMAD.MOV.U32 R4, RZ, RZ, R15 ;  /* 0x000000ffff049224 */ /* 0x001fe400078e000f */
[----:B------:R-:W-:-:S05]  /*35110*/  @!P1 IMAD.MOV.U32 R5, RZ, RZ, R37 ;  /* 0x000000ffff059224 */ /* 0x000fca00078e0025 */
[----:B------:R0:W3:Y:S04]  /*35120*/  @!P1 LDG.E.U16 R36, desc[UR20][R4.64] ;  /* 0x0000001404249981 */ /* 0x0000e8000c1e1500 */
[----:B------:R-:W-:Y:S04]  /*35130*/  STL [R1+0x404], R15 ;  /* 0x0004040f01007387 */ /* 0x000fe80000100800 */
[----:B------:R-:W-:Y:S01]  /*35140*/  STL [R1+0x7e0], R43 ;  /* 0x0007e02b01007387 */ /* 0x000fe20000100800 */
[-C--:B----4-:R-:W-:Y:S02]  /*35150*/  IADD3 R12, P3, PT, R12, R70.reuse, RZ ;  /* 0x000000460c0c7210 */ /* 0x090fe40007f7e0ff */
[----:B------:R-:W-:-:S03]  /*35160*/  IADD3 R33, P4, PT, R33, R70, RZ ;  /* 0x0000004621217210 */ /* 0x000fc60007f9e0ff */
[----:B------:R-:W-:Y:S01]  /*35170*/  IMAD.X R19, R19, 0x1, R69, P3 ;  /* 0x0000000113137824 */ /* 0x000fe200018e0645 */
[----:B------:R-:W-:Y:S01]  /*35180*/  PRMT R72, RZ, 0x7610, R72 ;  /* 0x00007610ff487816 */ /* 0x000fe20000000048 */
[----:B0-----:R-:W-:Y:S01]  /*35190*/  @!P1 IMAD.MOV.U32 R4, RZ, RZ, R12 ;  /* 0x000000ffff049224 */ /* 0x001fe200078e000c */
[----:B------:R-:W-:Y:S01]  /*351a0*/  IADD3 R9, P3, PT, R9, R70, RZ ;  /* 0x0000004609097210 */ /* 0x000fe20007f7e0ff */
[----:B------:R-:W-:-:S05]  /*351b0*/  @!P1 IMAD.MOV.U32 R5, RZ, RZ, R19 ;  /* 0x000000ffff059224 */ /* 0x000fca00078e0013 */
[----:B------:R0:W4:Y:S04]  /*351c0*/  @!P1 LDG.E.U16 R72, desc[UR20][R4.64] ;  /* 0x0000001404489981 */ /* 0x000128000c1e1500 */
[----:B--2---:R1:W-:Y:S04]  /*351d0*/  STL [R1+0xa0], R35 ;  /* 0x0000a02301007387 */ /* 0x0043e80000100800 */
[----:B-1----:R-:W2:Y:S04]  /*351e0*/  LDL.LU R35, [R1+0x7e8] ;  /* 0x0007e80001237983 */ /* 0x002ea80000300800 */
[----:B------:R-:W-:Y:S04]  /*351f0*/  STL [R1+0x400], R37 ;  /* 0x0004002501007387 */ /* 0x000fe80000100800 */
[----:B------:R-:W4:Y:S04]  /*35200*/  LDL.LU R15, [R1+0x7f0] ;  /* 0x0007f000010f7983 */ /* 0x000f280000300800 */
[----:B------:R-:W-:Y:S04]  /*35210*/  STL [R1+0x40c], R12 ;  /* 0x00040c0c01007387 */ /* 0x000fe80000100800 */
[----:B---3--:R1:W-:Y:S04]  /*35220*/  STL [R1+0x98], R36 ;  /* 0x0000982401007387 */ /* 0x0083e80000100800 */
[----:B-1----:R-:W3:Y:S04]  /*35230*/  LDL.LU R36, [R1+0x7fc] ;  /* 0x0007fc0001247983 */ /* 0x002ee80000300800 */
[----:B------:R-:W-:Y:S04]  /*35240*/  STL [R1+0x7ec], R33 ;  /* 0x0007ec2101007387 */ /* 0x000fe80000100800 */
[----:B------:R1:W-:Y:S04]  /*35250*/  STL [R1+0x408], R19 ;  /* 0x0004081301007387 */ /* 0x0003e80000100800 */
[----:B------:R-:W-:Y:S04]  /*35260*/  STL [R1+0x7f4], R9 ;  /* 0x0007f40901007387 */ /* 0x000fe80000100800 */
[----:B------:R-:W3:Y:S01]  /*35270*/  LDL.LU R37, [R1+0x7f8] ;  /* 0x0007f80001257983 */ /* 0x000ee20000300800 */
[----:B------:R-:W-:Y:S01]  /*35280*/  PRMT R27, RZ, 0x7610, R27 ;  /* 0x00007610ff1b7816 */ /* 0x000fe2000000001b */
[----:B0-----:R-:W-:Y:S01]  /*35290*/  @!P1 IMAD.MOV.U32 R4, RZ, RZ, R33 ;  /* 0x000000ffff049224 */ /* 0x001fe200078e0021 */
[----:B------:R-:W-:-:S02]  /*352a0*/  PRMT R8, RZ, 0x7610, R8 ;  /* 0x00007610ff087816 */ /* 0x000fc40000000008 */
[----:B------:R-:W-:Y:S01]  /*352b0*/  PRMT R30, RZ, 0x7610, R30 ;  /* 0x00007610ff1e7816 */ /* 0x000fe2000000001e */
[----:B--2---:R-:W-:-:S04]  /*352c0*/  IMAD.X R35, R35, 0x1, R69, P4 ;  /* 0x0000000123237824 */ /* 0x004fc800020e0645 */
[----:B------:R-:W-:Y:S02]  /*352d0*/  @!P1 IMAD.MOV.U32 R5, RZ, RZ, R35 ;  /* 0x000000ffff059224 */ /* 0x000fe400078e0023 */
[----:B----4-:R-:W-:-:S03]  /*352e0*/  IMAD.X R15, R15, 0x1, R69, P3 ;  /* 0x000000010f0f7824 */ /* 0x010fc600018e0645 */
[----:B------:R0:W2:Y:S04]  /*352f0*/  @!P1 LDG.E.U16 R27, desc[UR20][R4.64] ;  /* 0x00000014041b9981 */ /* 0x0000a8000c1e1500 */
[----:B------:R4:W-:Y:S04]  /*35300*/  STL [R1+0x7e8], R35 ;  /* 0x0007e82301007387 */ /* 0x0009e80000100800 */
[----:B------:R-:W2:Y:S01]  /*35310*/  LDL.LU R12, [R1+0x804] ;  /* 0x00080400010c7983 */ /* 0x000ea20000300800 */
[----:B0-----:R-:W-:Y:S02]  /*35320*/  @!P1 IMAD.MOV.U32 R4, RZ, RZ, R9 ;  /* 0x000000ffff049224 */ /* 0x001fe400078e0009 */
[----:B------:R-:W-:Y:S01]  /*35330*/  @!P1 IMAD.MOV.U32 R5, RZ, RZ, R15 ;  /* 0x000000ffff059224 */ /* 0x000fe200078e000f */
[----:B-1----:R-:W2:Y:S04]  /*35340*/  LDL.LU R19, [R1+0x80c] ;  /* 0x00080c0001137983 */ /* 0x002ea80000300800 */
[----:B------:R0:W2:Y:S01]  /*35350*/  @!P1 LDG.E.U16 R8, desc[UR20][R4.64] ;  /* 0x0000001404089981 */ /* 0x0000a2000c1e1500 */
[----:B---3--:R-:W-:-:S03]  /*35360*/  IADD3 R36, P3, PT, R36, R70, RZ ;  /* 0x0000004624247210 */ /* 0x008fc60007f7e0ff */
[----:B------:R-:W-:Y:S04]  /*35370*/  STL [R1+0x12e4], R72 ;  /* 0x0012e44801007387 */ /* 0x000fe80000100800 */
[----:B----4-:R-:W3:Y:S01]  /*35380*/  LDL.LU R35, [R1+0x800] ;  /* 0x0008000001237983 */ /* 0x010ee20000300800 */
[----:B0-----:R-:W-:-:S03]  /*35390*/  @!P1 IMAD.MOV.U32 R4, RZ, RZ, R36 ;  /* 0x000000ffff049224 */ /* 0x001fc600078e0024 */
[----:B------:R-:W-:Y:S01]  /*353a0*/  STL [R1+0x7f0], R15 ;  /* 0x0007f00f01007387 */ /* 0x000fe20000100800 */
[----:B------:R-:W-:-:S03]  /*353b0*/  IMAD.X R37, R37, 0x1, R69, P3 ;  /* 0x0000000125257824 */ /* 0x000fc600018e0645 */
[----:B------:R-:W-:Y:S01]  /*353c0*/  STL [R1+0x9c], R38 ;  /* 0x00009c2601007387 */ /* 0x000fe20000100800 */
[----:B------:R-:W-:-:S03]  /*353d0*/  @!P1 IMAD.MOV.U32 R5, RZ, RZ, R37 ;  /* 0x000000ffff059224 */ /* 0x000fc600078e0025 */
[----:B------:R-:W4:Y:S04]  /*353e0*/  LDL.LU R33, [R1+0x808] ;  /* 0x0008080001217983 */ /* 0x000f280000300800 */
[----:B------:R0:W4:Y:S04]  /*353f0*/  @!P1 LDG.E.U16 R30, desc[UR20][R4.64] ;  /* 0x00000014041e9981 */ /* 0x000128000c1e1500 */
[----:B------:R-:W-:Y:S01]  /*35400*/  STL [R1+0x7fc], R36 ;  /* 0x0007fc2401007387 */ /* 0x000fe20000100800 */
[----:B------:R-:W-:Y:S02]  /*35410*/  PRMT R34, RZ, 0x7610, R34 ;  /* 0x00007610ff227816 */ /* 0x000fe40000000022 */
[----:B------:R-:W-:Y:S01]  /*35420*/  PRMT R17, RZ, 0x7610, R17 ;  /* 0x00007610ff117816 */ /* 0x000fe20000000011 */
[----:B--2---:R1:W-:Y:S01]  /*35430*/  STL [R1+0x90], R27 ;  /* 0x0000901b01007387 */ /* 0x0043e20000100800 */
[----:B------:R-:W-:-:S03]  /*35440*/  IADD3 R12, P4, PT, R12, R70, RZ ;  /* 0x000000460c0c7210 */ /* 0x000fc60007f9e0ff */
[----:B-1----:R-:W2:Y:S01]  /*35450*/  LDL.LU R27, [R1+0x810] ;  /* 0x00081000011b7983 */ /* 0x002ea20000300800 */
[----:B------:R-:W-:-:S03]  /*35460*/  IADD3 R19, P3, PT, R19, R70, RZ ;  /* 0x0000004613137210 */ /* 0x000fc60007f7e0ff */
[----:B------:R1:W-:Y:S01]  /*35470*/  STL [R1+0x8c], R8 ;  /* 0x00008c0801007387 */ /* 0x0003e20000100800 */
[----:B0-----:R-:W-:-:S03]  /*35480*/  @!P1 IMAD.MOV.U32 R4, RZ, RZ, R12 ;  /* 0x000000ffff049224 */ /* 0x001fc600078e000c */
[----:B-1----:R-:W2:Y:S01]  /*35490*/  LDL.LU R8, [R1+0x814] ;  /* 0x0008140001087983 */ /* 0x002ea20000300800 */
[----:B---3--:R-:W-:-:S03]  /*354a0*/  IMAD.X R35, R35, 0x1, R69, P4 ;  /* 0x0000000123237824 */ /* 0x008fc600020e0645 */
[----:B------:R-:W3:Y:S01]  /*354b0*/  LDL.LU R15, [R1+0x414] ;  /* 0x00041400010f7983 */ /* 0x000ee20000300800 */
[----:B------:R-:W-:-:S03]  /*354c0*/  @!P1 IMAD.MOV.U32 R5, RZ, RZ, R35 ;  /* 0x000000ffff059224 */ /* 0x000fc600078e0023 */
[----:B------:R-:W3:Y:S04]  /*354d0*/  LDL.LU R9, [R1+0x41c] ;  /* 0x00041c0001097983 */ /* 0x000ee80000300800 */
[----:B------:R-:W-:Y:S04]  /*354e0*/  STL [R1+0x804], R12 ;  /* 0x0008040c01007387 */ /* 0x000fe80000100800 */
[----:B------:R-:W-:Y:S01]  /*354f0*/  STL [R1+0x7f8], R37 ;  /* 0x0007f82501007387 */ /* 0x000fe20000100800 */
[----:B----4-:R-:W-:-:S03]  /*35500*/  IMAD.X R33, R33, 0x1, R69, P3 ;  /* 0x0000000121217824 */ /* 0x010fc600018e0645 */
[----:B------:R-:W-:Y:S04]  /*35510*/  STL [R1+0x80c], R19 ;  /* 0x00080c1301007387 */ /* 0x000fe80000100800 */
[----:B------:R-:W-:Y:S04]  /*35520*/  STL [R1+0x800], R35 ;  /* 0x0008002301007387 */ /* 0x000fe80000100800 */
[----:B------:R0:W-:Y:S04]  /*35530*/  STL [R1+0x88], R30 ;  /* 0x0000881e01007387 */ /* 0x0001e80000100800 */
[----:B------:R1:W4:Y:S04]  /*35540*/  @!P1 LDG.E.U16 R34, desc[UR20][R4.64] ;  /* 0x0000001404229981 */ /* 0x000328000c1e1500 */
[----:B0-----:R-:W4:Y:S01]  /*35550*/  LDL.LU R30, [R1+0x410] ;  /* 0x00041000011e7983 */ /* 0x001f220000300800 */
[----:B-1----:R-:W-:-:S03]  /*35560*/  @!P1 IMAD.MOV.U32 R4, RZ, RZ, R19 ;  /* 0x000000ffff049224 */ /* 0x002fc600078e0013 */
[----:B------:R-:W4:Y:S01]  /*35570*/  LDL.LU R12, [R1+0x418] ;  /* 0x00041800010c7983 */ /* 0x000f220000300800 */
[----:B------:R-:W-:-:S05]  /*35580*/  @!P1 IMAD.MOV.U32 R5, RZ, RZ, R33 ;  /* 0x000000ffff059224 */ /* 0x000fca00078e0021 */
[----:B------:R0:W4:Y:S01]  /*35590*/  @!P1 LDG.E.U16 R17, desc[UR20][R4.64] ;  /* 0x0000001404119981 */ /* 0x000122000c1e1500 */
[----:B------:R-:W-:Y:S02]  /*355a0*/  PRMT R32, RZ, 0x7610, R32 ;  /* 0x00007610ff207816 */ /* 0x000fe40000000020 */
[----:B------:R-:W-:Y:S01]  /*355b0*/  PRMT R14, RZ, 0x7610, R14 ;  /* 0x00007610ff0e7816 */ /* 0x000fe2000000000e */
[----:B------:R-:W-:Y:S04]  /*355c0*/  STL [R1+0x808], R33 ;  /* 0x0008082101007387 */ /* 0x000fe80000100800 */
[----:B------:R-:W4:Y:S01]  /*355d0*/  LDL.LU R19, [R1+0x81c] ;  /* 0x00081c0001137983 */ /* 0x000f220000300800 */
[----:B------:R-:W-:Y:S02]  /*355e0*/  PRMT R71, RZ, 0x7610, R71 ;  /* 0x00007610ff477816 */ /* 0x000fe40000000047 */
[----:B--2---:R-:W-:-:S02]  /*355f0*/  IADD3 R8, P3, PT, R8, R70, RZ ;  /* 0x0000004608087210 */ /* 0x004fc40007f7e0ff */
[----:B---3--:R-:W-:-:S03]  /*35600*/  IADD3 R15, P4, PT, R15, R70, RZ ;  /* 0x000000460f0f7210 */ /* 0x008fc60007f9e0ff */
[----:B------:R-:W-:Y:S02]  /*35610*/  IMAD.X R27, R27, 0x1, R69, P3 ;  /* 0x000000011b1b7824 */ /* 0x000fe400018e0645 */
[----:B0-----:R-:W-:Y:S02]  /*35620*/  @!P1 IMAD.MOV.U32 R4, RZ, RZ, R8 ;  /* 0x000000ffff049224 */ /* 0x001fe400078e0008 */
[----:B------:R-:W-:Y:S01]  /*35630*/  @!P1 IMAD.MOV.U32 R5, RZ, RZ, R27 ;  /* 0x000000ffff059224 */ /* 0x000fe200078e001b */
[----:B------:R-:W-:Y:S01]  /*35640*/  IADD3 R9, P3, PT, R9, R70, RZ ;  /* 0x0000004609097210 */ /* 0x000fe20007f7e0ff */
[----:B------:R-:W-:Y:S04]  /*35650*/  STL [R1+0x814], R8 ;  /* 0x0008140801007387 */ /* 0x000fe80000100800 */
[----:B------:R0:W2:Y:S02]  /*35660*/  @!P1 LDG.E.U16 R32, desc[UR20][R4.64] ;  /* 0x0000001404209981 */ /* 0x0000a4000c1e1500 */
[----:B0-----:R-:W-:-:S02]  /*35670*/  @!P1 IMAD.MOV.U32 R4, RZ, RZ, R15 ;  /* 0x000000ffff049224 */ /* 0x001fc400078e000f */
[----:B----4-:R-:W-:-:S04]  /*35680*/  IMAD.X R30, R30, 0x1, R69, P4 ;  /* 0x000000011e1e7824 */ /* 0x010fc800020e0645 */
[----:B------:R-:W-:Y:S02]  /*35690*/  @!P1 IMAD.MOV.U32 R5, RZ, RZ, R30 ;  /* 0x000000ffff059224 */ /* 0x000fe400078e001e */
[----:B------:R-:W-:-:S03]  /*356a0*/  IMAD.X R12, R12, 0x1, R69, P3 ;  /* 0x000000010c0c7824 */ /* 0x000fc600018e0645 */
[----:B------:R0:W3:Y:S04]  /*356b0*/  @!P1 LDG.E.U16 R14, desc[UR20][R4.64] ;  /* 0x00000014040e9981 */ /* 0x0000e8000c1e1500 */
[----:B------:R1:W-:Y:S01]  /*356c0*/  STL [R1+0x80], R17 ;  /* 0x0000801101007387 */ /* 0x0003e20000100800 */
[----:B0-----:R-:W-:-:S03]  /*356d0*/  @!P1 IMAD.MOV.U32 R4, RZ, RZ, R9 ;  /* 0x000000ffff049224 */ /* 0x001fc600078e0009 */
[----:B-1----:R-:W4:Y:S01]  /*356e0*/  LDL.LU R17, [R1+0x824] ;  /* 0x0008240001117983 */ /* 0x002f220000300800 */
[----:B------:R-:W-:-:S03]  /*356f0*/  @!P1 IMAD.MOV.U32 R5, RZ, RZ, R12 ;  /* 0x000000ffff059224 */ /* 0x000fc600078e000c */
[----:B------:R-:W-:Y:S04]  /*35700*/  STL [R1+0x414], R15 ;  /* 0x0004140f01007387 */ /* 0x000fe80000100800 */
[----:B------:R0:W-:Y:S04]  /*35710*/  STL [R1+0x810], R27 ;  /* 0x0008101b01007387 */ /* 0x0001e80000100800 */
[----:B------:R-:W-:Y:S04]  /*35720*/  STL [R1+0x41c], R9 ;  /* 0x00041c0901007387 */ /* 0x000fe80000100800 */
[----:B------:R1:W2:Y:S04]  /*35730*/  @!P1 LDG.E.U16 R71, desc[UR20][R4.64] ;  /* 0x0000001404479981 */ /* 0x0002a8000c1e1500 */
[----:B0-----:R-:W2:Y:S04]  /*35740*/  LDL.LU R27, [R1+0x818] ;  /* 0x00081800011b7983 */ /* 0x001ea80000300800 */
[----:B------:R0:W-:Y:S04]  /*35750*/  STL [R1+0x410], R30 ;  /* 0x0004101e01007387 */ /* 0x0001e80000100800 */
[----:B------:R-:W2:Y:S04]  /*35760*/  LDL.LU R8, [R1+0x82c] ;  /* 0x00082c0001087983 */ /* 0x000ea80000300800 */
[----:B0-----:R-:W2:Y:S01]  /*35770*/  LDL.LU R30, [R1+0x820] ;  /* 0x00082000011e7983 */ /* 0x001ea20000300800 */
[----:B------:R-:W-:-:S03]  /*35780*/  IADD3 R19, P3, PT, R19, R70, RZ ;  /* 0x0000004613137210 */ /* 0x000fc60007f7e0ff */
[----:B------:R0:W-:Y:S04]  /*35790*/  STL [R1+0x418], R12 ;  /* 0x0004180c01007387 */ /* 0x0001e80000100800 */
[----:B------:R-:W2:Y:S04]  /*357a0*/  LDL.LU R9, [R1+0x828] ;  /* 0x0008280001097983 */ /* 0x000ea80000300800 */
[----:B------:R-:W2:Y:S04]  /*357b0*/  LDL.LU R15, [R1+0x834] ;  /* 0x00083400010f7983 */ /* 0x000ea80000300800 */
[----:B------:R-:W-:Y:S04]  /*357c0*/  STL [R1+0x84], R34 ;  /* 0x0000842201007387 */ /* 0x000fe80000100800 */
[----:B------:R-:W-:Y:S04]  /*357d0*/  STL [R1+0x81c], R19 ;  /* 0x00081c1301007387 */ /* 0x000fe80000100800 */
[----:B0-----:R-:W2:Y:S01]  /*357e0*/  LDL.LU R12, [R1+0x83c] ;  /* 0x00083c00010c7983 */ /* 0x001ea20000300800 */
[----:B------:R-:W-:Y:S01]  /*357f0*/  PRMT R31, RZ, 0x7610, R31 ;  /* 0x00007610ff1f7816 */ /* 0x000fe2000000001f */
[----:B-1----:R-:W-:Y:S01]  /*35800*/  @!P1 IMAD.MOV.U32 R4, RZ, RZ, R19 ;  /* 0x000000ffff049224 */ /* 0x002fe200078e0013 */
[----:B------:R-:W-:Y:S01]  /*35810*/  PRMT R10, RZ, 0x7610, R10 ;  /* 0x00007610ff0a7816 */ /* 0x000fe2000000000a */
[----:B---3--:R0:W-:Y:S04]  /*35820*/  STL [R1+0x78], R14 ;  /* 0x0000780e01007387 */ /* 0x0081e80000100800 */
[----:B0-----:R-:W3:Y:S01]  /*35830*/  LDL.LU R14, [R1+0x844] ;  /* 0x00084400010e7983 */ /* 0x001ee20000300800 */
[----:B----4-:R-:W-:-:S03]  /*35840*/  IADD3 R17, P4, PT, R17, R70, RZ ;  /* 0x0000004611117210 */ /* 0x010fc60007f9e0ff */
[----:B--2---:R-:W-:Y:S01]  /*35850*/  STL [R1+0x12e8], R71 ;  /* 0x0012e84701007387 */ /* 0x004fe20000100800 */
[----:B------:R-:W-:-:S03]  /*35860*/  IMAD.X R27, R27, 0x1, R69, P3 ;  /* 0x000000011b1b7824 */ /* 0x000fc600018e0645 */
[----:B------:R-:W-:Y:S01]  /*35870*/  STL [R1+0x824], R17 ;  /* 0x0008241101007387 */ /* 0x000fe20000100800 */
[----:B------:R-:W-:Y:S01]  /*35880*/  @!P1 IMAD.MOV.U32 R5, RZ, RZ, R27 ;  /* 0x000000ffff059224 */ /* 0x000fe200078e001b */
[----:B------:R-:W-:Y:S02]  /*35890*/  IADD3 R8, P3, PT, R8, R70, RZ ;  /* 0x0000004608087210 */ /* 0x000fe40007f7e0ff */
[----:B------:R0:W-:Y:S04]  /*358a0*/  STL [R1+0x818], R27 ;  /* 0x0008181b01007387 */ /* 0x0001e80000100800 */
[----:B------:R-:W-:Y:S01]  /*358b0*/  STL [R1+0x82c], R8 ;  /* 0x00082c0801007387 */ /* 0x000fe20000100800 */
[----:B------:R-:W-:-:S03]  /*358c0*/  IMAD.X R30, R30, 0x1, R69, P4 ;  /* 0x000000011e1e7824 */ /* 0x000fc600020e0645 */
[----:B------:R-:W2:Y:S04]  /*358d0*/  LDL.LU R19, [R1+0x830] ;  /* 0x0008300001137983 */ /* 0x000ea80000300800 */
[----:B------:R1:W4:Y:S04]  /*358e0*/  @!P1 LDG.E.U16 R31, desc[UR20][R4.64] ;  /* 0x00000014041f9981 */ /* 0x000328000c1e1500 */
[----:B------:R-:W-:Y:S04]  /*358f0*/  STL [R1+0x820], R30 ;  /* 0x0008201e01007387 */ /* 0x000fe80000100800 */
[----:B0-----:R-:W4:Y:S01]  /*35900*/  LDL.LU R27, [R1+0x838] ;  /* 0x00083800011b7983 */ /* 0x001f220000300800 */
[----:B-1----:R-:W-:-:S02]  /*35910*/  @!P1 IMAD.MOV.U32 R4, RZ, RZ, R17 ;  /* 0x000000ffff049224 */ /* 0x002fc400078e0011 */
[----:B------:R-:W-:-:S05]  /*35920*/  @!P1 IMAD.MOV.U32 R5, RZ, RZ, R30 ;  /* 0x000000ffff059224 */ /* 0x000fca00078e001e */
[----:B------:R0:W4:Y:S01]  /*35930*/  @!P1 LDG.E.U16 R10, desc[UR20][R4.64] ;  /* 0x00000014040a9981 */ /* 0x000122000c1e1500 */
[----:B------:R-:W-:Y:S01]  /*35940*/  IMAD.X R9, R9, 0x1, R69, P3 ;  /* 0x0000000109097824 */ /* 0x000fe200018e0645 */
[-C--:B------:R-:W-:Y:S02]  /*35950*/  IADD3 R15, P3, PT, R15, R70.reuse, RZ ;  /* 0x000000460f0f7210 */ /* 0x080fe40007f7e0ff */
[----:B------:R-:W-:Y:S02]  /*35960*/  PRMT R29, RZ, 0x7610, R29 ;  /* 0x00007610ff1d7816 */ /* 0x000fe4000000001d */
[----:B------:R-:W-:Y:S01]  /*35970*/  IADD3 R12, P4, PT, R12, R70, RZ ;  /* 0x000000460c0c7210 */ /* 0x000fe20007f9e0ff */
[----:B0-----:R-:W-:Y:S02]  /*35980*/  @!P1 IMAD.MOV.U32 R4, RZ, RZ, R8 ;  /* 0x000000ffff049224 */ /* 0x001fe400078e0008 */
[----:B------:R-:W-:Y:S01]  /*35990*/  @!P1 IMAD.MOV.U32 R5, RZ, RZ, R9 ;  /* 0x000000ffff059224 */ /* 0x000fe200078e0009 */
[----:B------:R-:W-:Y:S01]  /*359a0*/  PRMT R28, RZ, 0x7610, R28 ;  /* 0x00007610ff1c7816 */ /* 0x000fe2000000001c */
[----:B------:R-:W-:Y:S04]  /*359b0*/  STL [R1+0x7c], R32 ;  /* 0x00007c2001007387 */ /* 0x000fe80000100800 */
[----:B------:R0:W4:Y:S04]  /*359c0*/  @!P1 LDG.E.U16 R29, desc[UR20][R4.64] ;  /* 0x00000014041d9981 */ /* 0x000128000c1e1500 */
[----:B------:R1:W-:Y:S01]  /*359d0*/  STL [R1+0x828], R9 ;  /* 0x0008280901007387 */ /* 0x0003e20000100800 */
[----:B------:R-:W-:-:S03]  /*359e0*/  PRMT R20, RZ, 0x7610, R20 ;  /* 0x00007610ff147816 */ /* 0x000fc60000000014 */
[----:B------:R-:W4:Y:S01]  /*359f0*/  LDL.LU R17, [R1+0x840] ;  /* 0x0008400001117983 */ /* 0x000f220000300800 */
[----:B0-----:R-:W-:-:S03]  /*35a00*/  @!P1 IMAD.MOV.U32 R4, RZ, RZ, R15 ;  /* 0x000000ffff049224 */ /* 0x001fc600078e000f */
[----:B-1----:R-:W4:Y:S04]  /*35a10*/  LDL.LU R9, [R1+0x424] ;  /* 0x0004240001097983 */ /* 0x002f280000300800 */
[----:B------:R-:W-:Y:S01]  /*35a20*/  STL [R1+0x834], R15 ;  /* 0x0008340f01007387 */ /* 0x000fe20000100800 */
[----:B--2---:R-:W-:-:S04]  /*35a30*/  IMAD.X R19, R19, 0x1, R69, P3 ;  /* 0x0000000113137824 */ /* 0x004fc800018e0645 */
[----:B------:R-:W-:Y:S01]  /*35a40*/  @!P1 IMAD.MOV.U32 R5, RZ, RZ, R19 ;  /* 0x000000ffff059224 */ /* 0x000fe200078e0013 */
[----:B---3--:R-:W-:-:S04]  /*35a50*/  IADD3 R14, P3, PT, R14, R70, RZ ;  /* 0x000000460e0e7210 */ /* 0x008fc80007f7e0ff */
[----:B------:R0:W2:Y:S01]  /*35a60*/  @!P1 LDG.E.U16 R28, desc[UR20][R4.64] ;  /* 0x00000014041c9981 */ /* 0x0000a2000c1e1500 */
[----:B----4-:R-:W-:Y:S02]  /*35a70*/  IMAD.X R27, R27, 0x1, R69, P4 ;  /* 0x000000011b1b7824 */ /* 0x010fe400020e0645 */
[----:B0-----:R-:W-:Y:S01]  /*35a80*/  @!P1 IMAD.MOV.U32 R4, RZ, RZ, R12 ;  /* 0x000000ffff049224 */ /* 0x001fe200078e000c */
[----:B------:R0:W-:Y:S01]  /*35a90*/  STL [R1+0x6c], R10 ;  /* 0x00006c0a01007387 */ /* 0x0001e20000100800 */
[----:B------:R-:W-:-:S05]  /*35aa0*/  @!P1 IMAD.MOV.U32 R5, RZ, RZ, R27 ;  /* 0x000000ffff059224 */ /* 0x000fca00078e001b */
[----:B------:R1:W3:Y:S04]  /*35ab0*/  @!P1 LDG.E.U16 R20, desc[UR20][R4.64] ;  /* 0x0000001404149981 */ /* 0x0002e8000c1e1500 */
[----:B0-----:R-:W4:Y:S04]  /*35ac0*/  LDL.LU R10, [R1+0x42c] ;  /* 0x00042c00010a7983 */ /* 0x001f280000300800 */
[----:B------:R-:W2:Y:S04]  /*35ad0*/  LDL.LU R8, [R1+0x84c] ;  /* 0x00084c0001087983 */ /* 0x000ea80000300800 */
[----:B------:R-:W-:Y:S04]  /*35ae0*/  STL [R1+0x83c], R12 ;  /* 0x00083c0c01007387 */ /* 0x000fe80000100800 */
[----:B------:R0:W-:Y:S04]  /*35af0*/  STL [R1+0x830], R19 ;  /* 0x0008301301007387 */ /* 0x0001e80000100800 */
[----:B------:R-:W-:Y:S04]  /*35b00*/  STL [R1+0x844], R14 ;  /* 0x0008440e01007387 */ /* 0x000fe80000100800 */
[----:B0-----:R-:W2:Y:S04]  /*35b10*/  LDL.LU R19, [R1+0x420] ;  /* 0x0004200001137983 */ /* 0x001ea80000300800 */
[----:B------:R-:W-:Y:S04]  /*35b20*/  STL [R1+0x838], R27 ;  /* 0x0008381b01007387 */ /* 0x000fe80000100800 */
[----:B------:R-:W2:Y:S01]  /*35b30*/  LDL.LU R15, [R1+0x428] ;  /* 0x00042800010f7983 */ /* 0x000ea20000300800 */
[----:B------:R-:W-:Y:S01]  /*35b40*/  IMAD.X R17, R17, 0x1, R69, P3 ;  /* 0x0000000111117824 */ /* 0x000fe200018e0645 */
[----:B------:R-:W-:Y:S01]  /*35b50*/  IADD3 R9, P3, PT, R9, R70, RZ ;  /* 0x0000004609097210 */ /* 0x000fe20007f7e0ff */
[----:B-1----:R-:W-:Y:S01]  /*35b60*/  @!P1 IMAD.MOV.U32 R4, RZ, RZ, R14 ;  /* 0x000000ffff049224 */ /* 0x002fe200078e000e */
[----:B------:R-:W-:Y:S01]  /*35b70*/  PRMT R26, RZ, 0x7610, R26 ;  /* 0x00007610ff1a7816 */ /* 0x000fe2000000001a */
[----:B------:R-:W-:Y:S01]  /*35b80*/  STL [R1+0x70], R31 ;  /* 0x0000701f01007387 */ /* 0x000fe20000100800 */
[----:B------:R-:W-:-:S03]  /*35b90*/  @!P1 IMAD.MOV.U32 R5, RZ, RZ, R17 ;  /* 0x000000ffff059224 */ /* 0x000fc600078e0011 */
[----:B------:R-:W2:Y:S04]  /*35ba0*/  LDL.LU R12, [R1+0x848] ;  /* 0x00084800010c7983 */ /* 0x000ea80000300800 */
[----:B------:R-:W-:Y:S01]  /*35bb0*/  STL [R1+0x840], R17 ;  /* 0x0008401101007387 */ /* 0x000fe20000100800 */
[----:B------:R-:W-:-:S03]  /*35bc0*/  PRMT R25, RZ, 0x7610, R25 ;  /* 0x00007610ff197816 */ /* 0x000fc60000000019 */
[----:B------:R0:W2:Y:S01]  /*35bd0*/  @!P1 LDG.E.U16 R26, desc[UR20][R4.64] ;  /* 0x00000014041a9981 */ /* 0x0000a2000c1e1500 */
[----:B------:R-:W-:Y:S01]  /*35be0*/  PRMT R3, RZ, 0x7610, R3 ;  /* 0x00007610ff037816 */ /* 0x000fe20000000003 */
[----:B0-----:R-:W-:Y:S02]  /*35bf0*/  @!P1 IMAD.MOV.U32 R4, RZ, RZ, R9 ;  /* 0x000000ffff049224 */ /* 0x001fe400078e0009 */
[----:B---3--:R0:W-:Y:S01]  /*35c00*/  STL [R1+0x60], R20 ;  /* 0x0000601401007387 */ /* 0x0081e20000100800 */
[----:B----4-:R-:W-:-:S03]  /*35c10*/  IADD3 R10, P4, PT, R10, R70, RZ ;  /* 0x000000460a0a7210 */ /* 0x010fc60007f9e0ff */
[----:B0-----:R-:W3:Y:S04]  /*35c20*/  LDL.LU R20, [R1+0x850] ;  /* 0x0008500001147983 */ /* 0x001ee80000300800 */
[----:B------:R-:W4:Y:S04]  /*35c30*/  LDL.LU R14, [R1+0x854] ;  /* 0x00085400010e7983 */ /* 0x000f280000300800 */
[----:B------:R-:W-:Y:S04]  /*35c40*/  STL [R1+0x424], R9 ;  /* 0x0004240901007387 */ /* 0x000fe80000100800 */
[----:B------:R-:W3:Y:S01]  /*35c50*/  LDL.LU R17, [R1+0x85c] ;  /* 0x00085c0001117983 */ /* 0x000ee20000300800 */
[----:B--2---:R-:W-:Y:S01]  /*35c60*/  IMAD.X R19, R19, 0x1, R69, P3 ;  /* 0x0000000113137824 */ /* 0x004fe200018e0645 */
[----:B------:R-:W-:-:S03]  /*35c70*/  IADD3 R8, P3, PT, R8, R70, RZ ;  /* 0x0000004608087210 */ /* 0x000fc60007f7e0ff */
[----:B------:R-:W-:Y:S01]  /*35c80*/  @!P1 IMAD.MOV.U32 R5, RZ, RZ, R19 ;  /* 0x000000ffff059224 */ /* 0x000fe200078e0013 */
[----:B------:R-:W-:Y:S01]  /*35c90*/  STL [R1+0x68], R29 ;  /* 0x0000681d01007387 */ /* 0x000fe20000100800 */
[----:B------:R-:W-:-:S03]  /*35ca0*/  IMAD.X R15, R15, 0x1, R69, P4 ;  /* 0x000000010f0f7824 */ /* 0x000fc600020e0645 */
[----:B------:R0:W2:Y:S04]  /*35cb0*/  @!P1 LDG.E.U16 R25, desc[UR20][R4.64] ;  /* 0x0000001404199981 */ /* 0x0000a8000c1e1500 */
[----:B------:R-:W-:Y:S04]  /*35cc0*/  STL [R1+0x42c], R10 ;  /* 0x00042c0a01007387 */ /* 0x000fe80000100800 */
[----:B------:R1:W-:Y:S01]  /*35cd0*/  STL [R1+0x420], R19 ;  /* 0x0004201301007387 */ /* 0x0003e20000100800 */
[----:B0-----:R-:W-:Y:S02]  /*35ce0*/  @!P1 IMAD.MOV.U32 R4, RZ, RZ, R10 ;  /* 0x000000ffff049224 */ /* 0x001fe400078e000a */
[----:B------:R-:W-:Y:S01]  /*35cf0*/  @!P1 IMAD.MOV.U32 R5, RZ, RZ, R15 ;  /* 0x000000ffff059224 */ /* 0x000fe200078e000f */
[----:B------:R-:W-:Y:S04]  /*35d00*/  STL [R1+0x84c], R8 ;  /* 0x00084c0801007387 */ /* 0x000fe80000100800 */
[----:B------:R0:W2:Y:S04]  /*35d10*/  @!P1 LDG.E.U16 R3, desc[UR20][R4.64] ;  /* 0x0000001404039981 */ /* 0x0000a8000c1e1500 */
[----:B-1----:R-:W2:Y:S04]  /*35d20*/  LDL.LU R19, [R1+0x858] ;  /* 0x0008580001137983 */ /* 0x002ea80000300800 */
[----:B------:R1:W-:Y:S04]  /*35d30*/  STL [R1+0x428], R15 ;  /* 0x0004280f01007387 */ /* 0x0003e80000100800 */
[----:B------:R-:W2:Y:S01]  /*35d40*/  LDL.LU R9, [R1+0x864] ;  /* 0x0008640001097983 */ /* 0x000ea20000300800 */
[----:B------:R-:W-:Y:S01]  /*35d50*/  IMAD.X R12, R12, 0x1, R69, P3 ;  /* 0x000000010c0c7824 */ /* 0x000fe200018e0645 */
[----:B------:R-:W-:Y:S01]  /*35d60*/  PRMT R24, RZ, 0x7610, R24 ;  /* 0x00007610ff187816 */ /* 0x000fe20000000018 */
[----:B0-----:R-:W-:-:S02]  /*35d70*/  @!P1 IMAD.MOV.U32 R4, RZ, RZ, R8 ;  /* 0x000000ffff049224 */ /* 0x001fc400078e0008 */
[----:B------:R-:W-:Y:S01]  /*35d80*/  @!P1 IMAD.MOV.U32 R5, RZ, RZ, R12 ;  /* 0x000000ffff059224 */ /* 0x000fe200078e000c */
[----:B------:R-:W-:Y:S01]  /*35d90*/  PRMT R23, RZ, 0x7610, R23 ;  /* 0x00007610ff177816 */ /* 0x000fe20000000017 */
[----:B------:R-:W-:Y:S04]  /*35da0*/  STL [R1+0x64], R28 ;  /* 0x0000641c01007387 */ /* 0x000fe80000100800 */
[----:B------:R0:W2:Y:S01]  /*35db0*/  @!P1 LDG.E.U16 R24, desc[UR20][R4.64] ;  /* 0x0000001404189981 */ /* 0x0000a2000c1e1500 */
[----:B------:R-:W-:-:S03]  /*35dc0*/  PRMT R11, RZ, 0x7610, R11 ;  /* 0x00007610ff0b7816 */ /* 0x000fc6000000000b */
[----:B------:R-:W2:Y:S04]  /*35dd0*/  LDL.LU R10, [R1+0x860] ;  /* 0x00086000010a7983 */ /* 0x000ea80000300800 */
[----:B------:R0:W-:Y:S01]  /*35de0*/  STL [R1+0x848], R12 ;  /* 0x0008480c01007387 */ /* 0x0001e20000100800 */
[----:B----4-:R-:W-:-:S05]  /*35df0*/  IADD3 R14, P3, PT, R14, R70, RZ ;  /* 0x000000460e0e7210 */ /* 0x010fca0007f7e0ff */
[----:B---3--:R-:W-:Y:S01]  /*35e00*/  IMAD.X R20, R20, 0x1, R69, P3 ;  /* 0x0000000114147824 */ /* 0x008fe200018e0645 */
[----:B------:R-:W-:Y:S01]  /*35e10*/  IADD3 R17, P4, PT, R17, R70, RZ ;  /* 0x0000004611117210 */ /* 0x000fe20007f9e0ff */
[----:B0-----:R-:W-:Y:S02]  /*35e20*/  @!P1 IMAD.MOV.U32 R4, RZ, RZ, R14 ;  /* 0x000000ffff049224 */ /* 0x001fe400078e000e */
[----:B------:R-:W-:-:S05]  /*35e30*/  @!P1 IMAD.MOV.U32 R5, RZ, RZ, R20 ;  /* 0x000000ffff059224 */ /* 0x000fca00078e0014 */
[----:B------:R0:W3:Y:S02]  /*35e40*/  @!P1 LDG.E.U16 R23, desc[UR20][R4.64] ;  /* 0x0000001404179981 */ /* 0x0000e4000c1e1500 */
[----:B0-----:R-:W-:Y:S02]  /*35e50*/  @!P1 IMAD.MOV.U32 R4, RZ, RZ, R17 ;  /* 0x000000ffff049224 */ /* 0x001fe400078e0011 */
[----:B--2---:R-:W-:Y:S01]  /*35e60*/  STL [R1+0x12ec], R3 ;  /* 0x0012ec0301007387 */ /* 0x004fe20000100800 */
[----:B------:R-:W-:-:S03]  /*35e70*/  IMAD.X R19, R19, 0x1, R69, P4 ;  /* 0x0000000113137824 */ /* 0x000fc600020e0645 */
[----:B-1----:R-:W2:Y:S01]  /*35e80*/  LDL.LU R15, [R1+0x868] ;  /* 0x00086800010f7983 */ /* 0x002ea20000300800 */
[----:B------:R-:W-:-:S03]  /*35e90*/  @!P1 IMAD.MOV.U32 R5, RZ, RZ, R19 ;  /* 0x000000ffff059224 */ /* 0x000fc600078e0013 */
[----:B------:R-:W4:Y:S01]  /*35ea0*/  LDL.LU R8, [R1+0x86c] ;  /* 0x00086c0001087983 */ /* 0x000f220000300800 */
[----:B------:R-:W-:-:S03]  /*35eb0*/  IADD3 R9, P3, PT, R9, R70, RZ ;  /* 0x0000004609097210 */ /* 0x000fc60007f7e0ff */
[----:B------:R-:W-:Y:S04]  /*35ec0*/  STL [R1+0x854], R14 ;  /* 0x0008540e01007387 */ /* 0x000fe80000100800 */
[----:B------:R-:W3:Y:S04]  /*35ed0*/  LDL.LU R12, [R1+0x874] ;  /* 0x00087400010c7983 */ /* 0x000ee80000300800 */
[----:B------:R-:W-:Y:S04]  /*35ee0*/  STL [R1+0x5c], R26 ;  /* 0x00005c1a01007387 */ /* 0x000fe80000100800 */
[----:B------:R0:W3:Y:S04]  /*35ef0*/  @!P1 LDG.E.U16 R11, desc[UR20][R4.64] ;  /* 0x00000014040b9981 */ /* 0x0000e8000c1e1500 */
[----:B------:R-:W-:Y:S04]  /*35f00*/  STL [R1+0x85c], R17 ;  /* 0x00085c1101007387 */ /* 0x000fe80000100800 */
[----:B------:R1:W-:Y:S04]  /*35f10*/  STL [R1+0x850], R20 ;  /* 0x0008501401007387 */ /* 0x0003e80000100800 */
[----:B------:R-:W-:Y:S04]  /*35f20*/  STL [R1+0x864], R9 ;  /* 0x0008640901007387 */ /* 0x000fe80000100800 */
[----:B-1----:R-:W3:Y:S04]  /*35f30*/  LDL.LU R20, [R1+0x870] ;  /* 0x0008700001147983 */ /* 0x002ee80000300800 */
[----:B------:R-:W-:Y:S04]  /*35f40*/  STL [R1+0x858], R19 ;  /* 0x0008581301007387 */ /* 0x000fe80000100800 */
[----:B------:R-:W3:Y:S04]  /*35f50*/  LDL.LU R14, [R1+0x434] ;  /* 0x00043400010e7983 */ /* 0x000ee80000300800 */
[----:B------:R-:W-:Y:S04]  /*35f60*/  STL [R1+0x58], R25 ;  /* 0x0000581901007387 */ /* 0x000fe80000100800 */
[----:B------:R-:W3:Y:S01]  /*35f70*/  LDL.LU R17, [R1+0x430] ;  /* 0x0004300001117983 */ /* 0x000ee20000300800 */
[----:B------:R-:W-:Y:S01]  /*35f80*/  IMAD.X R10, R10, 0x1, R69, P3 ;  /* 0x000000010a0a7824 */ /* 0x000fe200018e0645 */
[----:B------:R-:W-:Y:S01]  /*35f90*/  PRMT R22, RZ, 0x7610, R22 ;  /* 0x00007610ff167816 */ /* 0x000fe20000000016 */
[----:B0-----:R-:W-:-:S02]  /*35fa0*/  @!P1 IMAD.MOV.U32 R4, RZ, RZ, R9 ;  /* 0x000000ffff049224 */ /* 0x001fc400078e0009 */
[----:B------:R-:W-:Y:S01]  /*35fb0*/  @!P1 IMAD.MOV.U32 R5, RZ, RZ, R10 ;  /* 0x000000ffff059224 */ /* 0x000fe200078e000a */
[----:B------:R-:W-:Y:S01]  /*35fc0*/  STL [R1+0x860], R10 ;  /* 0x0008600a01007387 */ /* 0x000fe20000100800 */
[----:B------:R-:W-:-:S03]  /*35fd0*/  PRMT R21, RZ, 0x7610, R21 ;  /* 0x00007610ff157816 */ /* 0x000fc60000000015 */
[----:B------:R0:W3:Y:S01]  /*35fe0*/  @!P1 LDG.E.U16 R22, desc[UR20][R4.64] ;  /* 0x0000001404169981 */ /* 0x0000e2000c1e1500 */
[----:B------:R-:W-:Y:S02]  /*35ff0*/  PRMT R18, RZ, 0x7610, R18 ;  /* 0x00007610ff127816 */ /* 0x000fe40000000012 */
[----:B------:R-:W-:Y:S02]  /*36000*/  PRMT R71, RZ, 0x7610, R71 ;  /* 0x00007610ff477816 */ /* 0x000fe40000000047 */
[----:B----4-:R-:W-:-:S05]  /*36010*/  IADD3 R8, P3, PT, R8, R70, RZ ;  /* 0x0000004608087210 */ /* 0x010fca0007f7e0ff */
[----:B--2---:R-:W-:Y:S01]  /*36020*/  IMAD.X R15, R15, 0x1, R69, P3 ;  /* 0x000000010f0f7824 */ /* 0x004fe200018e0645 */
[----:B---3--:R-:W-:Y:S01]  /*36030*/  IADD3 R12, P4, PT, R12, R70, RZ ;  /* 0x000000460c0c7210 */ /* 0x008fe20007f9e0ff */
[----:B0-----:R-:W-:Y:S02]  /*36040*/  @!P1 IMAD.MOV.U32 R4, RZ, RZ, R8 ;  /* 0x000000ffff049224 */ /* 0x001fe400078e0008 */
[----:B------:R-:W-:Y:S01]  /*36050*/  @!P1 IMAD.MOV.U32 R5, RZ, RZ, R15 ;  /* 0x000000ffff059224 */ /* 0x000fe200078e000f */
[----:B------:R0:W-:Y:S04]  /*36060*/  STL [R1+0x48], R11 ;  /* 0x0000480b01007387 */ /* 0x0001e80000100800 */
[----:B------:R1:W2:Y:S04]  /*36070*/  @!P1 LDG.E.U16 R21, desc[UR20][R4.64] ;  /* 0x0000001404159981 */ /* 0x0002a8000c1e1500 */
[----:B0-----:R-:W3:Y:S04]  /*36080*/  LDL.LU R11, [R1+0x438] ;  /* 0x00043800010b7983 */ /* 0x001ee80000300800 */
[----:B------:R-:W4:Y:S04]  /*36090*/  LDL.LU R10, [R1+0x43c] ;  /* 0x00043c00010a7983 */ /* 0x000f280000300800 */
[----:B------:R-:W-:Y:S01]  /*360a0*/  STL [R1+0x86c], R8 ;  /* 0x00086c0801007387 */ /* 0x000fe20000100800 */
[----:B------:R-:W-:-:S03]  /*360b0*/  IMAD.X R20, R20, 0x1, R69, P4 ;  /* 0x0000000114147824 */ /* 0x000fc600020e0645 */
[----:B------:R-:W2:Y:S01]  /*360c0*/  LDL.LU R19, [R1+0x878] ;  /* 0x0008780001137983 */ /* 0x000ea20000300800 */
[----:B------:R-:W-:-:S03]  /*360d0*/  IADD3 R14, P3, PT, R14, R70, RZ ;  /* 0x000000460e0e7210 */ /* 0x000fc60007f7e0ff */
[----:B------:R-:W2:Y:S01]  /*360e0*/  LDL.LU R9, [R1+0x87c] ;  /* 0x00087c0001097983 */ /* 0x000ea20000300800 */
[----:B-1----:R-:W-:-:S03]  /*360f0*/  @!P1 IMAD.MOV.U32 R4, RZ, RZ, R12 ;  /* 0x000000ffff049224 */ /* 0x002fc600078e000c */
[----:B------:R-:W-:Y:S01]  /*36100*/  STL [R1+0x50], R24 ;  /* 0x0000501801007387 */ /* 0x000fe20000100800 */
[----:B------:R-:W-:-:S03]  /*36110*/  @!P1 IMAD.MOV.U32 R5, RZ, RZ, R20 ;  /* 0x000000ffff059224 */ /* 0x000fc600078e0014 */
[----:B------:R-:W-:Y:S01]  /*36120*/  STL [R1+0x874], R12 ;  /* 0x0008740c01007387 */ /* 0x000fe20000100800 */
[----:B------:R-:W-:-:S03]  /*36130*/  IMAD.X R17, R17, 0x1, R69, P3 ;  /* 0x0000000111117824 */ /* 0x000fc600018e0645 */
[----:B------:R0:W-:Y:S04]  /*36140*/  STL [R1+0x868], R15 ;  /* 0x0008680f01007387 */ /* 0x0001e80000100800 */
[----:B------:R-:W-:Y:S04]  /*36150*/  STL [R1+0x434], R14 ;  /* 0x0004340e01007387 */ /* 0x000fe80000100800 */
[----:B------:R1:W2:Y:S04]  /*36160*/  @!P1 LDG.E.U16 R18, desc[UR20][R4.64] ;  /* 0x0000001404129981 */ /* 0x0002a8000c1e1500 */
[----:B0-----:R-:W2:Y:S04]  /*36170*/  LDL.LU R15, [R1+0x880] ;  /* 0x00088000010f7983 */ /* 0x001ea80000300800 */
[----:B------:R-:W-:Y:S01]  /*36180*/  STL [R1+0x870], R20 ;  /* 0x0008701401007387 */ /* 0x000fe20000100800 */
[----:B-1----:R-:W-:-:S03]  /*36190*/  @!P1 IMAD.MOV.U32 R4, RZ, RZ, R14 ;  /* 0x000000ffff049224 */ /* 0x002fc600078e000e */
[----:B------:R-:W2:Y:S01]  /*361a0*/  LDL.LU R8, [R1+0x884] ;  /* 0x0008840001087983 */ /* 0x000ea20000300800 */
[----:B------:R-:W-:-:S05]  /*361b0*/  @!P1 IMAD.MOV.U32 R5, RZ, RZ, R17 ;  /* 0x000000ffff059224 */ /* 0x000fca00078e0011 */
[----:B------:R0:W2:Y:S01]  /*361c0*/  @!P1 LDG.E.U16 R71, desc[UR20][R4.64] ;  /* 0x0000001404479981 */ /* 0x0000a2000c1e1500 */
[----:B------:R-:W-:-:S03]  /*361d0*/  PRMT R2, RZ, 0x7610, R2 ;  /* 0x00007610ff027816 */ /* 0x000fc60000000002 */
[----:B------:R-:W-:Y:S01]  /*361e0*/  STL [R1+0x4c], R23 ;  /* 0x00004c1701007387 */ /* 0x000fe20000100800 */
[----:B------:R-:W-:-:S03]  /*361f0*/  PRMT R16, RZ, 0x7610, R16 ;  /* 0x00007610ff107816 */ /* 0x000fc60000000010 */
[----:B------:R-:W2:Y:S04]  /*36200*/  LDL.LU R12, [R1+0x88c] ;  /* 0x00088c00010c7983 */ /* 0x000ea80000300800 */
[----:B------:R-:W-:Y:S01]  /*36210*/  STL [R1+0x430], R17 ;  /* 0x0004301101007387 */ /* 0x000fe20000100800 */
[----:B------:R-:W-:Y:S02]  /*36220*/  PRMT R13, RZ, 0x7610, R13 ;  /* 0x00007610ff0d7816 */ /* 0x000fe4000000000d */
[----:B----4-:R-:W-:-:S05]  /*36230*/  IADD3 R10, P3, PT, R10, R70, RZ ;  /* 0x000000460a0a7210 */ /* 0x010fca0007f7e0ff */
[----:B---3--:R-:W-:Y:S02]  /*36240*/  IMAD.X R11, R11, 0x1, R69, P3 ;  /* 0x000000010b0b7824 */ /* 0x008fe400018e0645 */
[----:B0-----:R-:W-:Y:S02]  /*36250*/  @!P1 IMAD.MOV.U32 R4, RZ, RZ, R10 ;  /* 0x000000ffff049224 */ /* 0x001fe400078e000a */
[----:B------:R-:W-:Y:S01]  /*36260*/  @!P1 IMAD.MOV.U32 R5, RZ, RZ, R11 ;  /* 0x000000ffff059224 */ /* 0x000fe200078e000b */
[----:B--2---:R-:W-:-:S04]  /*36270*/  IADD3 R9, P4, PT, R9, R70, RZ ;  /* 0x0000004609097210 */ /* 0x004fc80007f9e0ff */
[----:B------:R0:W2:Y:S01]  /*36280*/  @!P1 LDG.E.U16 R2, desc[UR20][R4.64] ;  /* 0x0000001404029981 */ /* 0x0000a2000c1e1500 */
[----:B------:R-:W-:Y:S02]  /*36290*/  IMAD.X R19, R19, 0x1, R69, P4 ;  /* 0x0000000113137824 */ /* 0x000fe400020e0645 */
[----:B0-----:R-:W-:Y:S02]  /*362a0*/  @!P1 IMAD.MOV.U32 R4, RZ, RZ, R9 ;  /* 0x000000ffff049224 */ /* 0x001fe400078e0009 */
[----:B------:R-:W-:-:S05]  /*362b0*/  @!P1 IMAD.MOV.U32 R5, RZ, RZ, R19 ;  /* 0x000000ffff059224 */ /* 0x000fca00078e0013 */
[----:B------:R0:W3:Y:S04]  /*362c0*/  @!P1 LDG.E.U16 R16, desc[UR20][R4.64] ;  /* 0x0000001404109981 */ /* 0x0000e8000c1e1500 */
[----:B------:R1:W-:Y:S01]  /*362d0*/  STL [R1+0x3c], R18 ;  /* 0x00003c1201007387 */ /* 0x0003e20000100800 */
[----:B------:R-:W-:-:S03]  /*362e0*/  IADD3 R8, P3, PT, R8, R70, RZ ;  /* 0x0000004608087210 */ /* 0x000fc60007f7e0ff */
[----:B-1----:R-:W4:Y:S04]  /*362f0*/  LDL.LU R18, [R1+0x888] ;  /* 0x0008880001127983 */ /* 0x002f280000300800 */
[----:B------:R-:W4:Y:S01]  /*36300*/  LDL.LU R17, [R1+0x890] ;  /* 0x0008900001117983 */ /* 0x000f220000300800 */
[----:B------:R-:W-:-:S03]  /*36310*/  IMAD.X R15, R15, 0x1, R69, P3 ;  /* 0x000000010f0f7824 */ /* 0x000fc600018e0645 */
[----:B------:R-:W-:Y:S01]  /*36320*/  STL [R1+0x43c], R10 ;  /* 0x00043c0a01007387 */ /* 0x000fe20000100800 */
[----:B0-----:R-:W-:-:S03]  /*36330*/  @!P1 IMAD.MOV.U32 R4, RZ, RZ, R8 ;  /* 0x000000ffff049224 */ /* 0x001fc600078e0008 */
[----:B------:R-:W4:Y:S01]  /*36340*/  LDL.LU R14, [R1+0x894] ;  /* 0x00089400010e7983 */ /* 0x000f220000300800 */
[----:B------:R-:W-:-:S03]  /*36350*/  @!P1 IMAD.MOV.U32 R5, RZ, RZ, R15 ;  /* 0x000000ffff059224 */ /* 0x000fc600078e000f */
[----:B------:R-:W-:Y:S04]  /*36360*/  STL [R1+0x12f0], R71 ;  /* 0x0012f04701007387 */ /* 0x000fe80000100800 */
[----:B------:R-:W-:Y:S04]  /*36370*/  STL [R1+0x44], R22 ;  /* 0x0000441601007387 */ /* 0x000fe80000100800 */
[----:B------:R-:W-:Y:S04]  /*36380*/  STL [R1+0x87c], R9 ;  /* 0x00087c0901007387 */ /* 0x000fe80000100800 */
[----:B------:R0:W-:Y:S04]  /*36390*/  STL [R1+0x438], R11 ;  /* 0x0004380b01007387 */ /* 0x0001e80000100800 */
[----:B------:R-:W-:Y:S04]  /*363a0*/  STL [R1+0x884], R8 ;  /* 0x0008840801007387 */ /* 0x000fe80000100800 */
[----:B------:R1:W4:Y:S04]  /*363b0*/  @!P1 LDG.E.U16 R13, desc[UR20][R4.64] ;  /* 0x00000014040d9981 */ /* 0x000328000c1e1500 */
[----:B0-----:R-:W4:Y:S04]  /*363c0*/  LDL.LU R11, [R1+0x898] ;  /* 0x00089800010b7983 */ /* 0x001f280000300800 */
[----:B------:R-:W-:Y:S04]  /*363d0*/  STL [R1+0x878], R19 ;  /* 0x0008781301007387 */ /* 0x000fe80000100800 */
[----:B------:R-:W4:Y:S01]  /*363e0*/  LDL.LU R10, [R1+0x89c] ;  /* 0x00089c00010a7983 */ /* 0x000f220000300800 */
[----:B------:R-:W-:-:S02]  /*363f0*/  IADD3 R12, P3, PT, R12, R70, RZ ;  /* 0x000000460c0c7210 */ /* 0x000fc40007f7e0ff */
[----:B------:R-:W-:-:S03]  /*36400*/  PRMT R7, RZ, 0x7610, R7 ;  /* 0x00007610ff077816 */ /* 0x000fc60000000007 */
[----:B-1----:R-:W-:Y:S01]  /*36410*/  @!P1 IMAD.MOV.U32 R4, RZ, RZ, R12 ;  /* 0x000000ffff049224 */ /* 0x002fe200078e000c */
[----:B------:R-:W-:Y:S01]  /*36420*/  PRMT R6, RZ, 0x7610, R6 ;  /* 0x00007610ff067816 */ /* 0x000fe20000000006 */
[----:B--2---:R-:W-:Y:S04]  /*36430*/  STL [R1+0x12f4], R2 ;  /* 0x0012f40201007387 */ /* 0x004fe80000100800 */
[----:B------:R-:W-:Y:S04]  /*36440*/  STL [R1+0x40], R21 ;  /* 0x0000401501007387 */ /* 0x000fe80000100800 */
[----:B------:R-:W2:Y:S04]  /*36450*/  LDL.LU R9, [R1+0x8a4] ;  /* 0x0008a40001097983 */ /* 0x000ea80000300800 */
[----:B------:R-:W-:Y:S04]  /*36460*/  STL [R1+0x880], R15 ;  /* 0x0008800f01007387 */ /* 0x000fe80000100800 */
[----:B---3--:R0:W-:Y:S04]  /*36470*/  STL [R1+0x30], R16 ;  /* 0x0000301001007387 */ /* 0x0081e80000100800 */
[----:B0-----:R-:W3:Y:S04]  /*36480*/  LDL.LU R16, [R1+0x8a0] ;  /* 0x0008a00001107983 */ /* 0x001ee80000300800 */
[----:B------:R-:W3:Y:S01]  /*36490*/  LDL.LU R8, [R1+0x444] ;  /* 0x0004440001087983 */ /* 0x000ee20000300800 */
[----:B----4-:R-:W-:-:S03]  /*364a0*/  IMAD.X R18, R18, 0x1, R69, P3 ;  /* 0x0000000112127824 */ /* 0x010fc600018e0645 */
[----:B------:R-:W-:Y:S01]  /*364b0*/  STL [R1+0x88c], R12 ;  /* 0x00088c0c01007387 */ /* 0x000fe20000100800 */
[----:B------:R-:W-:-:S05]  /*364c0*/  @!P1 IMAD.MOV.U32 R5, RZ, RZ, R18 ;  /* 0x000000ffff059224 */ /* 0x000fca00078e0012 */
[----:B------:R0:W4:Y:S01]  /*364d0*/  @!P1 LDG.E.U16 R7, desc[UR20][R4.64] ;  /* 0x0000001404079981 */ /* 0x000122000c1e1500 */
[----:B------:R-:W-:-:S05]  /*364e0*/  IADD3 R14, P4, PT, R14, R70, RZ ;  /* 0x000000460e0e7210 */ /* 0x000fca0007f9e0ff */
[----:B------:R-:W-:Y:S02]  /*364f0*/  IMAD.X R17, R17, 0x1, R69, P4 ;  /* 0x0000000111117824 */ /* 0x000fe400020e0645 */
[----:B0-----:R-:W-:Y:S02]  /*36500*/  @!P1 IMAD.MOV.U32 R4, RZ, RZ, R14 ;  /* 0x000000ffff049224 */ /* 0x001fe400078e000e */
[----:B------:R-:W-:-:S05]  /*36510*/  @!P1 IMAD.MOV.U32 R5, RZ, RZ, R17 ;  /* 0x000000ffff059224 */ /* 0x000fca00078e0011 */
[----:B------:R0:W4:Y:S04]  /*36520*/  @!P1 LDG.E.U16 R6, desc[UR20][R4.64] ;  /* 0x0000001404069981 */ /* 0x000128000c1e1500 */
[----:B------:R1:W-:Y:S04]  /*36530*/  STL [R1+0x2c], R13 ;  /* 0x00002c0d01007387 */ /* 0x0003e80000100800 */
[----:B-1----:R-:W4:Y:S01]  /*36540*/  LDL.LU R13, [R1+0x440] ;  /* 0x00044000010d7983 */ /* 0x002f220000300800 */
[----:B------:R-:W-:-:S03]  /*36550*/  IADD3 R10, P3, PT, R10, R70, RZ ;  /* 0x000000460a0a7210 */ /* 0x000fc60007f7e0ff */
[----:B------:R-:W4:Y:S04]  /*36560*/  LDL.LU R15, [R1+0x448] ;  /* 0x00044800010f7983 */ /* 0x000f280000300800 */
[----:B------:R-:W-:Y:S04]  /*36570*/  STL [R1+0x894], R14 ;  /* 0x0008940e01007387 */ /* 0x000fe80000100800 */
[----:B------:R-:W-:Y:S04]  /*36580*/  STL [R1+0x888], R18 ;  /* 0x0008881201007387 */ /* 0x000fe80000100800 */
[----:B------:R-:W-:Y:S04]  /*36590*/  STL [R1+0x89c], R10 ;  /* 0x00089c0a01007387 */ /* 0x000fe80000100800 */
[----:B------:R-:W4:Y:S01]  /*365a0*/  LDL.LU R12, [R1+0x44c] ;  /* 0x00044c00010c7983 */ /* 0x000f220000300800 */
[----:B------:R-:W-:Y:S01]  /*365b0*/  IMAD.X R11, R11, 0x1, R69, P3 ;  /* 0x000000010b0b7824 */ /* 0x000fe200018e0645 */
[----:B------:R-:W-:Y:S01]  /*365c0*/  PRMT R2, RZ, 0x7610, R2 ;  /* 0x00007610ff027816 */ /* 0x000fe20000000002 */
[----:B0-----:R-:W-:-:S02]  /*365d0*/  @!P1 IMAD.MOV.U32 R4, RZ, RZ, R10 ;  /* 0x000000ffff049224 */ /* 0x001fc400078e000a */
[----:B------:R-:W-:Y:S01]  /*365e0*/  @!P1 IMAD.MOV.U32 R5, RZ, RZ, R11 ;  /* 0x000000ffff059224 */ /* 0x000fe200078e000b */
[----:B------:R-:W-:Y:S01]  /*365f0*/  PRMT R3, RZ, 0x7610, R3 ;  /* 0x00007610ff037816 */ /* 0x000fe20000000003 */
[----:B------:R-:W-:Y:S04]  /*36600*/  STL [R1+0x890], R17 ;  /* 0x0008901101007387 */ /* 0x000fe80000100800 */
[----:B------:R0:W4:Y:S01]  /*36610*/  @!P1 LDG.E.U16 R2, desc[UR20][R4.64] ;  /* 0x0000001404029981 */ /* 0x000122000c1e1500 */
[----:B------:R-:W-:Y:S02]  /*36620*/  PRMT R72, RZ, 0x7610, R72 ;  /* 0x00007610ff487816 */ /* 0x000fe40000000048 */
[----:B------:R-:W-:Y:S02]  /*36630*/  PRMT R0, RZ, 0x7610, R0 ;  /* 0x00007610ff007816 */ /* 0x000fe40000000000 */
[----:B--2---:R-:W-:-:S05]  /*36640*/  IADD3 R9, P3, PT, R9, R70, RZ ;  /* 0x0000004609097210 */ /* 0x004fca0007f7e0ff */
[----:B0-----:R-:W-:Y:S02]  /*36650*/  @!P1 IMAD.MOV.U32 R4, RZ, RZ, R9 ;  /* 0x000000ffff049224 */ /* 0x001fe400078e0009 */
[----:B---3--:R-:W-:Y:S01]  /*36660*/  IMAD.X R16, R16, 0x1, R69, P3 ;  /* 0x0000000110107824 */ /* 0x008fe200018e0645 */
[----:B------:R-:W-:-:S03]  /*36670*/  IADD3 R8, P4, PT, R8, R70, RZ ;  /* 0x0000004608087210 */ /* 0x000fc60007f9e0ff */
[----:B------:R-:W-:-:S05]  /*36680*/  @!P1 IMAD.MOV.U32 R5, RZ, RZ, R16 ;  /* 0x000000ffff059224 */ /* 0x000fca00078e0010 */
[----:B------:R0:W2:Y:S04]  /*36690*/  @!P1 LDG.E.U16 R3, desc[UR20][R4.64] ;  /* 0x0000001404039981 */ /* 0x0000a8000c1e1500 */
[----:B----4-:R1:W-:Y:S01]  /*366a0*/  STL [R1+0x28], R7 ;  /* 0x0000280701007387 */ /* 0x0103e20000100800 */
[----:B0-----:R-:W-:-:S03]  /*366b0*/  @!P1 IMAD.MOV.U32 R4, RZ, RZ, R8 ;  /* 0x000000ffff049224 */ /* 0x001fc600078e0008 */
[----:B-1----:R-:W3:Y:S04]  /*366c0*/  LDL.LU R7, [R1+0x8ac] ;  /* 0x0008ac0001077983 */ /* 0x002ee80000300800 */
[----:B------:R-:W-:Y:S04]  /*366d0*/  STL [R1+0x898], R11 ;  /* 0x0008980b01007387 */ /* 0x000fe80000100800 */
[----:B------:R0:W-:Y:S04]  /*366e0*/  STL [R1+0x24], R6 ;  /* 0x0000240601007387 */ /* 0x0001e80000100800 */
[----:B0-----:R-:W4:Y:S04]  /*366f0*/  LDL.LU R6, [R1+0x8b4] ;  /* 0x0008b40001067983 */ /* 0x001f280000300800 */
[----:B------:R-:W4:Y:S04]  /*36700*/  LDL.LU R17, [R1+0x8a8] ;  /* 0x0008a80001117983 */ /* 0x000f280000300800 */
[----:B------:R-:W4:Y:S01]  /*36710*/  LDL.LU R10, [R1+0x8b0] ;  /* 0x0008b000010a7983 */ /* 0x000f220000300800 */
[----:B------:R-:W-:-:S04]  /*36720*/  IMAD.X R13, R13, 0x1, R69, P4 ;  /* 0x000000010d0d7824 */ /* 0x000fc800020e0645 */
        /* <DEDUP_REMOVED lines=8> */
[----:B------:R-:W4:Y:S04]  /*367b0*/  LDL.LU R14, [R1+0x8b8] ;  /* 0x0008b800010e7983 */ /* 0x000f280000300800 */
[----:B------:R-:W4:Y:S04]  /*367c0*/  LDL.LU R11, [R1+0x8bc] ;  /* 0x0008bc00010b7983 */ /* 0x000f280000300800 */
[----:B------:R-:W-:Y:S04]  /*367d0*/  STL [R1+0x12f8], R2 ;  /* 0x0012f80201007387 */ /* 0x000fe80000100800 */
[----:B------:R0:W-:Y:S04]  /*367e0*/  STL [R1+0x444], R8 ;  /* 0x0004440801007387 */ /* 0x0001e80000100800 */
[----:B------:R-:W-:Y:S04]  /*367f0*/  STL [R1+0x8a0], R16 ;  /* 0x0008a01001007387 */ /* 0x000fe80000100800 */
[----:B------:R-:W-:Y:S04]  /*36800*/  STL [R1+0x44c], R12 ;  /* 0x00044c0c01007387 */ /* 0x000fe80000100800 */
[----:B-1----:R-:W4:Y:S04]  /*36810*/  LDL.LU R9, [R1+0x8c4] ;  /* 0x0008c40001097983 */ /* 0x002f280000300800 */
[----:B------:R1:W-:Y:S04]  /*36820*/  STL [R1+0x440], R13 ;  /* 0x0004400d01007387 */ /* 0x0003e80000100800 */
[----:B--2---:R-:W-:Y:S04]  /*36830*/  STL [R1+0x12fc], R3 ;  /* 0x0012fc0301007387 */ /* 0x004fe80000100800 */
[----:B0-----:R-:W2:Y:S04]  /*36840*/  LDL.LU R8, [R1+0x8cc] ;  /* 0x0008cc0001087983 */ /* 0x001ea80000300800 */
[----:B------:R-:W-:Y:S04]  /*36850*/  STL [R1+0x448], R15 ;  /* 0x0004480f01007387 */ /* 0x000fe80000100800 */
[----:B-1----:R-:W2:Y:S01]  /*36860*/  LDL.LU R13, [R1+0x8d4] ;  /* 0x0008d400010d7983 */ /* 0x002ea20000300800 */
[----:B---3--:R-:W-:-:S05]  /*36870*/  IADD3 R7, P3, PT, R7, R70, RZ ;  /* 0x0000004607077210 */ /* 0x008fca0007f7e0ff */
[----:B------:R-:W-:Y:S01]  /*36880*/  @!P1 IMAD.MOV.U32 R4, RZ, RZ, R7 ;  /* 0x000000ffff049224 */ /* 0x000fe200078e0007 */
[----:B----4-:R-:W-:Y:S01]  /*36890*/  IADD3 R6, P4, PT, R6, R70, RZ ;  /* 0x0000004606067210 */ /* 0x010fe20007f9e0ff */
[----:B------:R-:W-:-:S04]  /*368a0*/  IMAD.X R17, R17, 0x1, R69, P3 ;  /* 0x0000000111117824 */ /* 0x000fc800018e0645 */
[----:B------:R-:W-:Y:S02]  /*368b0*/  @!P1 IMAD.MOV.U32 R5, RZ, RZ, R17 ;  /* 0x000000ffff059224 */ /* 0x000fe400078e0011 */
[----:B------:R-:W-:Y:S01]  /*368c0*/  IMAD.X R10, R10, 0x1, R69, P4 ;  /* 0x000000010a0a7824 */ /* 0x000fe200020e0645 */
[----:B------:R0:W-:Y:S04]  /*368d0*/  STL [R1+0x1300], R72 ;  /* 0x0013004801007387 */ /* 0x0001e80000100800 */
[----:B------:R-:W3:Y:S04]  /*368e0*/  LDL.LU R12, [R1+0x8c0] ;  /* 0x0008c000010c7983 */ /* 0x000ee80000300800 */
[----:B------:R-:W4:Y:S01]  /*368f0*/  LDL.LU R16, [R1+0x8c8] ;  /* 0x0008c80001107983 */ /* 0x000f220000300800 */
[----:B0-----:R-:W-:-:S03]  /*36900*/  PRMT R72, RZ, 0x7610, R72 ;  /* 0x00007610ff487816 */ /* 0x001fc60000000048 */
[----:B------:R-:W-:Y:S04]  /*36910*/  STL [R1+0x8ac], R7 ;  /* 0x0008ac0701007387 */ /* 0x000fe80000100800 */
[----:B------:R-:W4:Y:S04]  /*36920*/  LDL.LU R15, [R1+0x8d0] ;  /* 0x0008d000010f7983 */ /* 0x000f280000300800 */
[----:B------:R0:W4:Y:S04]  /*36930*/  @!P1 LDG.E.U16 R72, desc[UR20][R4.64] ;  /* 0x0000001404489981 */ /* 0x000128000c1e1500 */
[----:B------:R1:W-:Y:S01]  /*36940*/  STL [R1+0x1304], R0 ;  /* 0x0013040001007387 */ /* 0x0003e20000100800 */
[----:B0-----:R-:W-:-:S02]  /*36950*/  @!P1 IMAD.MOV.U32 R4, RZ, RZ, R6 ;  /* 0x000000ffff049224 */ /* 0x001fc400078e0006 */
[----:B------:R-:W-:Y:S01]  /*36960*/  @!P1 IMAD.MOV.U32 R5, RZ, RZ, R10 ;  /* 0x000000ffff059224 */ /* 0x000fe200078e000a */
[----:B-1----:R-:W-:-:S06]  /*36970*/  PRMT R0, RZ, 0x7610, R0 ;  /* 0x00007610ff007816 */ /* 0x002fcc0000000000 */
[----:B------:R0:W4:Y:S01]  /*36980*/  @!P1 LDG.E.U16 R0, desc[UR20][R4.64] ;  /* 0x0000001404009981 */ /* 0x000122000c1e1500 */
[----:B------:R-:W-:-:S03]  /*36990*/  IADD3 R11, P3, PT, R11, R70, RZ ;  /* 0x000000460b0b7210 */ /* 0x000fc60007f7e0ff */
[----:B------:R-:W-:Y:S02]  /*369a0*/  STL [R1+0x8b4], R6 ;  /* 0x0008b40601007387 */ /* 0x000fe40000100800 */
[----:B------:R-:W-:Y:S02]  /*369b0*/  IMAD.X R14, R14, 0x1, R69, P3 ;  /* 0x000000010e0e7824 */ /* 0x000fe400018e0645 */
[----:B------:R-:W-:Y:S04]  /*369c0*/  STL [R1+0x8a8], R17 ;  /* 0x0008a81101007387 */ /* 0x000fe80000100800 */
[----:B------:R-:W-:Y:S04]  /*369d0*/  STL [R1+0x8bc], R11 ;  /* 0x0008bc0b01007387 */ /* 0x000fe80000100800 */
[----:B------:R-:W4:Y:S04]  /*369e0*/  LDL.LU R7, [R1+0x454] ;  /* 0x0004540001077983 */ /* 0x000f280000300800 */
[----:B------:R1:W-:Y:S01]  /*369f0*/  STL [R1+0x8b0], R10 ;  /* 0x0008b00a01007387 */ /* 0x0003e20000100800 */
[----:B------:R-:W-:Y:S01]  /*36a00*/  PRMT R3, RZ, 0x7610, R3 ;  /* 0x00007610ff037816 */ /* 0x000fe20000000003 */
[----:B0-----:R-:W-:-:S02]  /*36a10*/  @!P1 IMAD.MOV.U32 R4, RZ, RZ, R11 ;  /* 0x000000ffff049224 */ /* 0x001fc400078e000b */
[----:B------:R-:W-:Y:S01]  /*36a20*/  @!P1 IMAD.MOV.U32 R5, RZ, RZ, R14 ;  /* 0x000000ffff059224 */ /* 0x000fe200078e000e */
[----:B------:R-:W-:-:S04]  /*36a30*/  IADD3 R9, P3, PT, R9, R70, RZ ;  /* 0x0000004609097210 */ /* 0x000fc80007f7e0ff */
[----:B------:R0:W4:Y:S01]  /*36a40*/  @!P1 LDG.E.U16 R3, desc[UR20][R4.64] ;  /* 0x0000001404039981 */ /* 0x000122000c1e1500 */
[----:B------:R-:W-:Y:S02]  /*36a50*/  PRMT R2, RZ, 0x7610, R2 ;  /* 0x00007610ff027816 */ /* 0x000fe40000000002 */
[----:B------:R-:W-:Y:S01]  /*36a60*/  PRMT R71, RZ, 0x7610, R71 ;  /* 0x00007610ff477816 */ /* 0x000fe20000000047 */
[----:B0-----:R-:W-:Y:S01]  /*36a70*/  @!P1 IMAD.MOV.U32 R4, RZ, RZ, R9 ;  /* 0x000000ffff049224 */ /* 0x001fe200078e0009 */
[----:B--2---:R-:W-:Y:S01]  /*36a80*/  IADD3 R8, P4, PT, R8, R70, RZ ;  /* 0x0000004608087210 */ /* 0x004fe20007f9e0ff */
[----:B---3--:R-:W-:Y:S01]  /*36a90*/  IMAD.X R12, R12, 0x1, R69, P3 ;  /* 0x000000010c0c7824 */ /* 0x008fe200018e0645 */
[----:B----4-:R-:W-:Y:S04]  /*36aa0*/  STL [R1+0x132c], R72 ;  /* 0x00132c4801007387 */ /* 0x010fe80000100800 */
[----:B-1----:R-:W2:Y:S04]  /*36ab0*/  LDL.LU R10, [R1+0x45c] ;  /* 0x00045c00010a7983 */ /* 0x002ea80000300800 */
[----:B------:R0:W-:Y:S04]  /*36ac0*/  STL [R1+0x8b8], R14 ;  /* 0x0008b80e01007387 */ /* 0x0001e80000100800 */
[----:B------:R-:W3:Y:S04]  /*36ad0*/  LDL.LU R6, [R1+0x8dc] ;  /* 0x0008dc0001067983 */ /* 0x000ee80000300800 */
[----:B------:R-:W-:Y:S04]  /*36ae0*/  STL [R1+0x1308], R0 ;  /* 0x0013080001007387 */ /* 0x000fe80000100800 */
[----:B------:R-:W4:Y:S04]  /*36af0*/  LDL.LU R11, [R1+0x450] ;  /* 0x00045000010b7983 */ /* 0x000f280000300800 */
[----:B0-----:R-:W3:Y:S01]  /*36b00*/  LDL.LU R14, [R1+0x458] ;  /* 0x00045800010e7983 */ /* 0x001ee20000300800 */
[----:B------:R-:W-:-:S02]  /*36b10*/  @!P1 IMAD.MOV.U32 R5, RZ, RZ, R12 ;  /* 0x000000ffff059224 */ /* 0x000fc400078e000c */
[----:B------:R-:W-:-:S03]  /*36b20*/  IMAD.X R16, R16, 0x1, R69, P4 ;  /* 0x0000000110107824 */ /* 0x000fc600020e0645 */
[----:B------:R0:W3:Y:S02]  /*36b30*/  @!P1 LDG.E.U16 R2, desc[UR20][R4.64] ;  /* 0x0000001404029981 */ /* 0x0000e4000c1e1500 */
[----:B0-----:R-:W-:Y:S02]  /*36b40*/  @!P1 IMAD.MOV.U32 R4, RZ, RZ, R8 ;  /* 0x000000ffff049224 */ /* 0x001fe400078e0008 */
[----:B------:R-:W-:-:S05]  /*36b50*/  @!P1 IMAD.MOV.U32 R5, RZ, RZ, R16 ;  /* 0x000000ffff059224 */ /* 0x000fca00078e0010 */
[----:B------:R0:W3:Y:S01]  /*36b60*/  @!P1 LDG.E.U16 R71, desc[UR20][R4.64] ;  /* 0x0000001404479981 */ /* 0x0000e2000c1e1500 */
[----:B------:R-:W-:Y:S02]  /*36b70*/  IADD3 R13, P3, PT, R13, R70, RZ ;  /* 0x000000460d0d7210 */ /* 0x000fe40007f7e0ff */
[----:B------:R-:W-:-:S03]  /*36b80*/  PRMT R92, RZ, 0x7610, R92 ;  /* 0x00007610ff5c7816 */ /* 0x000fc6000000005c */
[----:B------:R-:W-:Y:S01]  /*36b90*/  IMAD.X R15, R15, 0x1, R69, P3 ;  /* 0x000000010f0f7824 */ /* 0x000fe200018e0645 */
[----:B------:R-:W-:Y:S01]  /*36ba0*/  IADD3 R7, P3, PT, R7, R70, RZ ;  /* 0x0000004607077210 */ /* 0x000fe20007f7e0ff */
[----:B0-----:R-:W-:Y:S02]  /*36bb0*/  @!P1 IMAD.MOV.U32 R4, RZ, RZ, R13 ;  /* 0x000000ffff049224 */ /* 0x001fe400078e000d */
[----:B------:R-:W-:Y:S01]  /*36bc0*/  @!P1 IMAD.MOV.U32 R5, RZ, RZ, R15 ;  /* 0x000000ffff059224 */ /* 0x000fe200078e000f */
[----:B------:R-:W-:Y:S01]  /*36bd0*/  PRMT R90, RZ, 0x7610, R90 ;  /* 0x00007610ff5a7816 */ /* 0x000fe2000000005a */
[----:B------:R0:W-:Y:S04]  /*36be0*/  STL [R1+0x8c4], R9 ;  /* 0x0008c40901007387 */ /* 0x0001e80000100800 */
[----:B------:R1:W3:Y:S04]  /*36bf0*/  @!P1 LDG.E.U16 R92, desc[UR20][R4.64] ;  /* 0x00000014045c9981 */ /* 0x0002e8000c1e1500 */
[----:B------:R-:W-:Y:S01]  /*36c00*/  STL [R1+0x130c], R3 ;  /* 0x00130c0301007387 */ /* 0x000fe20000100800 */
[----:B------:R-:W-:-:S03]  /*36c10*/  PRMT R88, RZ, 0x7610, R88 ;  /* 0x00007610ff587816 */ /* 0x000fc60000000058 */
[----:B------:R-:W-:Y:S01]  /*36c20*/  STL [R1+0x8cc], R8 ;  /* 0x0008cc0801007387 */ /* 0x000fe20000100800 */
[----:B-1----:R-:W-:-:S03]  /*36c30*/  @!P1 IMAD.MOV.U32 R4, RZ, RZ, R7 ;  /* 0x000000ffff049224 */ /* 0x002fc600078e0007 */
[----:B------:R1:W-:Y:S04]  /*36c40*/  STL [R1+0x8c0], R12 ;  /* 0x0008c00c01007387 */ /* 0x0003e80000100800 */
[----:B------:R-:W-:Y:S04]  /*36c50*/  STL [R1+0x8d4], R13 ;  /* 0x0008d40d01007387 */ /* 0x000fe80000100800 */
[----:B0-----:R-:W3:Y:S04]  /*36c60*/  LDL.LU R9, [R1+0x8d8] ;  /* 0x0008d80001097983 */ /* 0x001ee80000300800 */
[----:B------:R-:W-:Y:S04]  /*36c70*/  STL [R1+0x8c8], R16 ;  /* 0x0008c81001007387 */ /* 0x000fe80000100800 */
[----:B-1----:R-:W3:Y:S01]  /*36c80*/  LDL.LU R12, [R1+0x8e4] ;  /* 0x0008e400010c7983 */ /* 0x002ee20000300800 */
[----:B--2---:R-:W-:Y:S01]  /*36c90*/  IADD3 R10, P4, PT, R10, R70, RZ ;  /* 0x000000460a0a7210 */ /* 0x004fe20007f9e0ff */
[----:B----4-:R-:W-:-:S04]  /*36ca0*/  IMAD.X R11, R11, 0x1, R69, P3 ;  /* 0x000000010b0b7824 */ /* 0x010fc800018e0645 */
[----:B------:R-:W-:Y:S02]  /*36cb0*/  @!P1 IMAD.MOV.U32 R5, RZ, RZ, R11 ;  /* 0x000000ffff059224 */ /* 0x000fe400078e000b */
[----:B---3--:R-:W-:-:S03]  /*36cc0*/  IMAD.X R14, R14, 0x1, R69, P4 ;  /* 0x000000010e0e7824 */ /* 0x008fc600020e0645 */
[----:B------:R0:W2:Y:S02]  /*36cd0*/  @!P1 LDG.E.U16 R90, desc[UR20][R4.64] ;  /* 0x00000014045a9981 */ /* 0x0000a4000c1e1500 */
[----:B0-----:R-:W-:Y:S02]  /*36ce0*/  @!P1 IMAD.MOV.U32 R4, RZ, RZ, R10 ;  /* 0x000000ffff049224 */ /* 0x001fe400078e000a */
[----:B------:R-:W-:-:S05]  /*36cf0*/  @!P1 IMAD.MOV.U32 R5, RZ, RZ, R14 ;  /* 0x000000ffff059224 */ /* 0x000fca00078e000e */
[----:B------:R0:W3:Y:S04]  /*36d00*/  @!P1 LDG.E.U16 R88, desc[UR20][R4.64] ;  /* 0x0000001404589981 */ /* 0x0000e8000c1e1500 */
[----:B------:R1:W-:Y:S04]  /*36d10*/  STL [R1+0x1310], R2 ;  /* 0x0013100201007387 */ /* 0x0003e80000100800 */
[----:B------:R-:W4:Y:S04]  /*36d20*/  LDL.LU R8, [R1+0x8ec] ;  /* 0x0008ec0001087983 */ /* 0x000f280000300800 */
[----:B------:R-:W-:Y:S04]  /*36d30*/  STL [R1+0x8d0], R15 ;  /* 0x0008d00f01007387 */ /* 0x000fe80000100800 */
[----:B------:R-:W4:Y:S04]  /*36d40*/  LDL.LU R0, [R1+0x8f4] ;  /* 0x0008f40001007983 */ /* 0x000f280000300800 */
[----:B------:R-:W-:Y:S04]  /*36d50*/  STL [R1+0x1314], R71 ;  /* 0x0013144701007387 */ /* 0x000fe80000100800 */
[----:B-1----:R-:W4:Y:S01]  /*36d60*/  LDL.LU R2, [R1+0x8e0] ;  /* 0x0008e00001027983 */ /* 0x002f220000300800 */
[----:B------:R-:W-:-:S03]  /*36d70*/  IADD3 R6, P3, PT, R6, R70, RZ ;  /* 0x0000004606067210 */ /* 0x000fc60007f7e0ff */
[----:B------:R-:W4:Y:S04]  /*36d80*/  LDL.LU R13, [R1+0x8e8] ;  /* 0x0008e800010d7983 */ /* 0x000f280000300800 */
[----:B------:R-:W-:Y:S04]  /*36d90*/  STL [R1+0x454], R7 ;  /* 0x0004540701007387 */ /* 0x000fe80000100800 */
[----:B------:R-:W-:Y:S04]  /*36da0*/  STL [R1+0x1318], R92 ;  /* 0x0013185c01007387 */ /* 0x000fe80000100800 */
[----:B------:R-:W-:Y:S01]  /*36db0*/  STL [R1+0x45c], R10 ;  /* 0x00045c0a01007387 */ /* 0x000fe20000100800 */
[----:B------:R-:W-:-:S03]  /*36dc0*/  IMAD.X R9, R9, 0x1, R69, P3 ;  /* 0x0000000109097824 */ /* 0x000fc600018e0645 */
[----:B------:R1:W-:Y:S04]  /*36dd0*/  STL [R1+0x450], R11 ;  /* 0x0004500b01007387 */ /* 0x0003e80000100800 */
[----:B------:R0:W-:Y:S04]  /*36de0*/  STL [R1+0x8dc], R6 ;  /* 0x0008dc0601007387 */ /* 0x0001e80000100800 */
[----:B-1----:R-:W4:Y:S04]  /*36df0*/  LDL.LU R11, [R1+0x8f0] ;  /* 0x0008f000010b7983 */ /* 0x002f280000300800 */
[----:B------:R-:W-:Y:S04]  /*36e00*/  STL [R1+0x458], R14 ;  /* 0x0004580e01007387 */ /* 0x000fe80000100800 */
[----:B------:R-:W4:Y:S04]  /*36e10*/  LDL.LU R7, [R1+0x8fc] ;  /* 0x0008fc0001077983 */ /* 0x000f280000300800 */
[----:B------:R-:W4:Y:S01]  /*36e20*/  LDL.LU R3, [R1+0x904] ;  /* 0x0009040001037983 */ /* 0x000f220000300800 */
[----:B------:R-:W-:Y:S01]  /*36e30*/  PRMT R86, RZ, 0x7610, R86 ;  /* 0x00007610ff567816 */ /* 0x000fe20000000056 */
[----:B0-----:R-:W-:-:S02]  /*36e40*/  @!P1 IMAD.MOV.U32 R4, RZ, RZ, R6 ;  /* 0x000000ffff049224 */ /* 0x001fc400078e0006 */
[----:B------:R-:W-:Y:S01]  /*36e50*/  @!P1 IMAD.MOV.U32 R5, RZ, RZ, R9 ;  /* 0x000000ffff059224 */ /* 0x000fe200078e0009 */
[----:B------:R-:W-:-:S04]  /*36e60*/  IADD3 R12, P3, PT, R12, R70, RZ ;  /* 0x000000460c0c7210 */ /* 0x000fc80007f7e0ff */
[----:B------:R0:W4:Y:S01]  /*36e70*/  @!P1 LDG.E.U16 R86, desc[UR20][R4.64] ;  /* 0x0000001404569981 */ /* 0x000122000c1e1500 */
[----:B------:R-:W-:Y:S01]  /*36e80*/  PRMT R84, RZ, 0x7610, R84 ;  /* 0x00007610ff547816 */ /* 0x000fe20000000054 */
[----:B0-----:R-:W-:Y:S02]  /*36e90*/  @!P1 IMAD.MOV.U32 R4, RZ, RZ, R12 ;  /* 0x000000ffff049224 */ /* 0x001fe400078e000c */
[----:B--2---:R-:W-:Y:S04]  /*36ea0*/  STL [R1+0x131c], R90 ;  /* 0x00131c5a01007387 */ /* 0x004fe80000100800 */
[----:B------:R0:W-:Y:S04]  /*36eb0*/  STL [R1+0x8d8], R9 ;  /* 0x0008d80901007387 */ /* 0x0001e80000100800 */
[----:B---3--:R-:W-:Y:S04]  /*36ec0*/  STL [R1+0x1320], R88 ;  /* 0x0013205801007387 */ /* 0x008fe80000100800 */
[----:B------:R-:W2:Y:S01]  /*36ed0*/  LDL.LU R10, [R1+0x8f8] ;  /* 0x0008f800010a7983 */ /* 0x000ea20000300800 */
[----:B----4-:R-:W-:-:S03]  /*36ee0*/  IADD3 R8, P4, PT, R8, R70, RZ ;  /* 0x0000004608087210 */ /* 0x010fc60007f9e0ff */
[----:B------:R-:W3:Y:S01]  /*36ef0*/  LDL.LU R6, [R1+0x900] ;  /* 0x0009000001067983 */ /* 0x000ee20000300800 */
[----:B------:R-:W-:-:S04]  /*36f00*/  IMAD.X R2, R2, 0x1, R69, P3 ;  /* 0x0000000102027824 */ /* 0x000fc800018e0645 */
[----:B------:R-:W-:-:S05]  /*36f10*/  @!P1 IMAD.MOV.U32 R5, RZ, RZ, R2 ;  /* 0x000000ffff059224 */ /* 0x000fca00078e0002 */
[----:B------:R1:W4:Y:S01]  /*36f20*/  @!P1 LDG.E.U16 R84, desc[UR20][R4.64] ;  /* 0x0000001404549981 */ /* 0x000322000c1e1500 */
[----:B------:R-:W-:Y:S01]  /*36f30*/  IMAD.X R13, R13, 0x1, R69, P4 ;  /* 0x000000010d0d7824 */ /* 0x000fe200020e0645 */
[----:B------:R-:W-:Y:S02]  /*36f40*/  IADD3 R0, P3, PT, R0, R70, RZ ;  /* 0x0000004600007210 */ /* 0x000fe40007f7e0ff */
[----:B------:R-:W-:Y:S01]  /*36f50*/  PRMT R82, RZ, 0x7610, R82 ;  /* 0x00007610ff527816 */ /* 0x000fe20000000052 */
[----:B-1----:R-:W-:Y:S02]  /*36f60*/  @!P1 IMAD.MOV.U32 R4, RZ, RZ, R8 ;  /* 0x000000ffff049224 */ /* 0x002fe400078e0008 */
[----:B------:R-:W-:Y:S01]  /*36f70*/  @!P1 IMAD.MOV.U32 R5, RZ, RZ, R13 ;  /* 0x000000ffff059224 */ /* 0x000fe200078e000d */
[----:B------:R-:W-:-:S04]  /*36f80*/  PRMT R80, RZ, 0x7610, R80 ;  /* 0x00007610ff507816 */ /* 0x000fc80000000050 */
[----:B------:R1:W3:Y:S01]  /*36f90*/  @!P1 LDG.E.U16 R82, desc[UR20][R4.64] ;  /* 0x0000001404529981 */ /* 0x0002e2000c1e1500 */
[----:B------:R-:W-:Y:S02]  /*36fa0*/  IMAD.X R11, R11, 0x1, R69, P3 ;  /* 0x000000010b0b7824 */ /* 0x000fe400018e0645 */
[----:B-1----:R-:W-:Y:S01]  /*36fb0*/  @!P1 IMAD.MOV.U32 R4, RZ, RZ, R0 ;  /* 0x000000ffff049224 */ /* 0x002fe200078e0000 */
[----:B------:R-:W-:Y:S01]  /*36fc0*/  IADD3 R7, P4, PT, R7, R70, RZ ;  /* 0x0000004607077210 */ /* 0x000fe20007f9e0ff */
[----:B------:R-:W-:Y:S01]  /*36fd0*/  @!P1 IMAD.MOV.U32 R5, RZ, RZ, R11 ;  /* 0x000000ffff059224 */ /* 0x000fe200078e000b */
[----:B------:R1:W-:Y:S01]  /*36fe0*/  STL [R1+0x8e4], R12 ;  /* 0x0008e40c01007387 */ /* 0x0003e20000100800 */
[----:B------:R-:W-:-:S03]  /*36ff0*/  PRMT R78, RZ, 0x7610, R78 ;  /* 0x00007610ff4e7816 */ /* 0x000fc6000000004e */
[----:B------:R1:W3:Y:S04]  /*37000*/  @!P1 LDG.E.U16 R80, desc[UR20][R4.64] ;  /* 0x0000001404509981 */ /* 0x0002e8000c1e1500 */
[----:B0-----:R-:W3:Y:S04]  /*37010*/  LDL.LU R9, [R1+0x464] ;  /* 0x0004640001097983 */ /* 0x001ee80000300800 */
[----:B------:R-:W-:Y:S01]  /*37020*/  STL [R1+0x1330], R86 ;  /* 0x0013305601007387 */ /* 0x000fe20000100800 */
[----:B-1----:R-:W-:-:S03]  /*37030*/  @!P1 IMAD.MOV.U32 R4, RZ, RZ, R7 ;  /* 0x000000ffff049224 */ /* 0x002fc600078e0007 */
[----:B------:R-:W-:Y:S04]  /*37040*/  STL [R1+0x8ec], R8 ;  /* 0x0008ec0801007387 */ /* 0x000fe80000100800 */
[----:B------:R0:W-:Y:S04]  /*37050*/  STL [R1+0x8e0], R2 ;  /* 0x0008e00201007387 */ /* 0x0001e80000100800 */
[----:B------:R-:W-:Y:S04]  /*37060*/  STL [R1+0x8f4], R0 ;  /* 0x0008f40001007387 */ /* 0x000fe80000100800 */
[----:B------:R-:W3:Y:S04]  /*37070*/  LDL.LU R12, [R1+0x460] ;  /* 0x00046000010c7983 */ /* 0x000ee80000300800 */
[----:B------:R-:W-:Y:S04]  /*37080*/  STL [R1+0x8e8], R13 ;  /* 0x0008e80d01007387 */ /* 0x000fe80000100800 */
[----:B0-----:R-:W3:Y:S01]  /*37090*/  LDL.LU R2, [R1+0x46c] ;  /* 0x00046c0001027983 */ /* 0x001ee20000300800 */
[----:B--2---:R-:W-:-:S04]  /*370a0*/  IMAD.X R10, R10, 0x1, R69, P4 ;  /* 0x000000010a0a7824 */ /* 0x004fc800020e0645 */
[----:B------:R-:W-:-:S05]  /*370b0*/  @!P1 IMAD.MOV.U32 R5, RZ, RZ, R10 ;  /* 0x000000ffff059224 */ /* 0x000fca00078e000a */
[----:B------:R0:W2:Y:S04]  /*370c0*/  @!P1 LDG.E.U16 R78, desc[UR20][R4.64] ;  /* 0x00000014044e9981 */ /* 0x0000a8000c1e1500 */
[----:B----4-:R-:W-:Y:S04]  /*370d0*/  STL [R1+0x1324], R84 ;  /* 0x0013245401007387 */ /* 0x010fe80000100800 */
[----:B------:R-:W4:Y:S01]  /*370e0*/  LDL.LU R8, [R1+0x468] ;  /* 0x0004680001087983 */ /* 0x000f220000300800 */
[----:B------:R-:W-:-:S03]  /*370f0*/  IADD3 R3, P3, PT, R3, R70, RZ ;  /* 0x0000004603037210 */ /* 0x000fc60007f7e0ff */
[----:B------:R1:W-:Y:S02]  /*37100*/  STL [R1+0x8f0], R11 ;  /* 0x0008f00b01007387 */ /* 0x0003e40000100800 */
[----:B---3--:R-:W-:Y:S02]  /*37110*/  IMAD.X R6, R6, 0x1, R69, P3 ;  /* 0x0000000106067824 */ /* 0x008fe400018e0645 */
[----:B------:R-:W-:Y:S04]  /*37120*/  STL [R1+0x1328], R82 ;  /* 0x0013285201007387 */ /* 0x000fe80000100800 */
[----:B-1----:R-:W3:Y:S04]  /*37130*/  LDL.LU R11, [R1+0x908] ;  /* 0x00090800010b7983 */ /* 0x002ee80000300800 */
[----:B------:R-:W-:Y:S04]  /*37140*/  STL [R1+0x8fc], R7 ;  /* 0x0008fc0701007387 */ /* 0x000fe80000100800 */
[----:B------:R-:W3:Y:S04]  /*37150*/  LDL.LU R0, [R1+0x90c] ;  /* 0x00090c0001007983 */ /* 0x000ee80000300800 */
[----:B------:R-:W-:Y:S04]  /*37160*/  STL [R1+0x904], R3 ;  /* 0x0009040301007387 */ /* 0x000fe80000100800 */
[----:B------:R-:W-:Y:S01]  /*37170*/  STL [R1+0x1334], R80 ;  /* 0x0013345001007387 */ /* 0x000fe20000100800 */
[----:B------:R-:W-:-:S03]  /*37180*/  IADD3 R9, P3, PT, R9, R70, RZ ;  /* 0x0000004609097210 */ /* 0x000fc60007f7e0ff */
[----:B------:R1:W-:Y:S04]  /*37190*/  STL [R1+0x8f8], R10 ;  /* 0x0008f80a01007387 */ /* 0x0003e80000100800 */
[----:B------:R2:W-:Y:S01]  /*371a0*/  STL [R1+0x900], R6 ;  /* 0x0009000601007387 */ /* 0x0005e20000100800 */
[----:B------:R-:W-:Y:S01]  /*371b0*/  PRMT R76, RZ, 0x7610, R76 ;  /* 0x00007610ff4c7816 */ /* 0x000fe2000000004c */
[----:B0-----:R-:W-:Y:S02]  /*371c0*/  @!P1 IMAD.MOV.U32 R4, RZ, RZ, R3 ;  /* 0x000000ffff049224 */ /* 0x001fe400078e0003 */
[----:B-1----:R-:W3:Y:S01]  /*371d0*/  LDL.LU R10, [R1+0x910] ;  /* 0x00091000010a7983 */ /* 0x002ee20000300800 */
[----:B------:R-:W-:-:S03]  /*371e0*/  @!P1 IMAD.MOV.U32 R5, RZ, RZ, R6 ;  /* 0x000000ffff059224 */ /* 0x000fc600078e0006 */
[----:B------:R-:W3:Y:S04]  /*371f0*/  LDL.LU R7, [R1+0x914] ;  /* 0x0009140001077983 */ /* 0x000ee80000300800 */
[----:B------:R0:W-:Y:S01]  /*37200*/  STL [R1+0x464], R9 ;  /* 0x0004640901007387 */ /* 0x0001e20000100800 */
[----:B------:R-:W-:Y:S01]  /*37210*/  IMAD.X R12, R12, 0x1, R69, P3 ;  /* 0x000000010c0c7824 */ /* 0x000fe200018e0645 */
[----:B------:R-:W-:Y:S02]  /*37220*/  PRMT R74, RZ, 0x7610, R74 ;  /* 0x00007610ff4a7816 */ /* 0x000fe4000000004a */
[----:B------:R1:W3:Y:S01]  /*37230*/  @!P1 LDG.E.U16 R76, desc[UR20][R4.64] ;  /* 0x00000014044c9981 */ /* 0x0002e2000c1e1500 */
[----:B------:R-:W-:Y:S01]  /*37240*/  IADD3 R2, P3, PT, R2, R70, RZ ;  /* 0x0000004602027210 */ /* 0x000fe20007f7e0ff */
[----:B-1----:R-:W-:-:S02]  /*37250*/  @!P1 IMAD.MOV.U32 R4, RZ, RZ, R9 ;  /* 0x000000ffff049224 */ /* 0x002fc400078e0009 */
[----:B------:R-:W-:-:S05]  /*37260*/  @!P1 IMAD.MOV.U32 R5, RZ, RZ, R12 ;  /* 0x000000ffff059224 */ /* 0x000fca00078e000c */
[----:B------:R1:W3:Y:S01]  /*37270*/  @!P1 LDG.E.U16 R74, desc[UR20][R4.64] ;  /* 0x00000014044a9981 */ /* 0x0002e2000c1e1500 */
[----:B------:R-:W-:Y:S01]  /*37280*/  PRMT R67, RZ, 0x7610, R67 ;  /* 0x00007610ff437816 */ /* 0x000fe20000000043 */
[----:B-1----:R-:W-:Y:S02]  /*37290*/  @!P1 IMAD.MOV.U32 R4, RZ, RZ, R2 ;  /* 0x000000ffff049224 */ /* 0x002fe400078e0002 */
[----:B--2---:R-:W-:Y:S04]  /*372a0*/  STL [R1+0x1338], R78 ;  /* 0x0013384e01007387 */ /* 0x004fe80000100800 */
[----:B------:R-:W2:Y:S04]  /*372b0*/  LDL.LU R6, [R1+0x918] ;  /* 0x0009180001067983 */ /* 0x000ea80000300800 */
[----:B------:R-:W2:Y:S01]  /*372c0*/  LDL.LU R3, [R1+0x91c] ;  /* 0x00091c0001037983 */ /* 0x000ea20000300800 */
[----:B----4-:R-:W-:-:S04]  /*372d0*/  IMAD.X R8, R8, 0x1, R69, P3 ;  /* 0x0000000108087824 */ /* 0x010fc800018e0645 */
[----:B------:R-:W-:-:S05]  /*372e0*/  @!P1 IMAD.MOV.U32 R5, RZ, RZ, R8 ;  /* 0x000000ffff059224 */ /* 0x000fca00078e0008 */
[----:B------:R1:W4:Y:S01]  /*372f0*/  @!P1 LDG.E.U16 R67, desc[UR20][R4.64] ;  /* 0x0000001404439981 */ /* 0x000322000c1e1500 */
[----:B------:R-:W-:Y:S02]  /*37300*/  PRMT R65, RZ, 0x7610, R65 ;  /* 0x00007610ff417816 */ /* 0x000fe40000000041 */
[----:B---3--:R-:W-:-:S05]  /*37310*/  IADD3 R0, P3, PT, R0, R70, RZ ;  /* 0x0000004600007210 */ /* 0x008fca0007f7e0ff */
[----:B------:R-:W-:Y:S02]  /*37320*/  IMAD.X R11, R11, 0x1, R69, P3 ;  /* 0x000000010b0b7824 */ /* 0x000fe400018e0645 */
[----:B-1----:R-:W-:Y:S02]  /*37330*/  @!P1 IMAD.MOV.U32 R4, RZ, RZ, R0 ;  /* 0x000000ffff049224 */ /* 0x002fe400078e0000 */
[----:B------:R-:W-:Y:S01]  /*37340*/  @!P1 IMAD.MOV.U32 R5, RZ, RZ, R11 ;  /* 0x000000ffff059224 */ /* 0x000fe200078e000b */
[----:B------:R-:W-:-:S04]  /*37350*/  PRMT R63, RZ, 0x7610, R63 ;  /* 0x00007610ff3f7816 */ /* 0x000fc8000000003f */
[----:B------:R1:W3:Y:S01]  /*37360*/  @!P1 LDG.E.U16 R65, desc[UR20][R4.64] ;  /* 0x0000001404419981 */ /* 0x0002e2000c1e1500 */
[----:B------:R-:W-:-:S05]  /*37370*/  IADD3 R7, P3, PT, R7, R70, RZ ;  /* 0x0000004607077210 */ /* 0x000fca0007f7e0ff */
[----:B------:R-:W-:Y:S02]  /*37380*/  IMAD.X R10, R10, 0x1, R69, P3 ;  /* 0x000000010a0a7824 */ /* 0x000fe400018e0645 */
[----:B-1----:R-:W-:Y:S01]  /*37390*/  @!P1 IMAD.MOV.U32 R4, RZ, RZ, R7 ;  /* 0x000000ffff049224 */ /* 0x002fe200078e0007 */
[----:B------:R-:W-:Y:S01]  /*373a0*/  STL [R1+0x133c], R76 ;  /* 0x00133c4c01007387 */ /* 0x000fe20000100800 */
[----:B------:R-:W-:-:S03]  /*373b0*/  @!P1 IMAD.MOV.U32 R5, RZ, RZ, R10 ;  /* 0x000000ffff059224 */ /* 0x000fc600078e000a */
[----:B------:R1:W-:Y:S01]  /*373c0*/  STL [R1+0x460], R12 ;  /* 0x0004600c01007387 */ /* 0x0003e20000100800 */
[----:B------:R-:W-:-:S03]  /*373d0*/  PRMT R61, RZ, 0x7610, R61 ;  /* 0x00007610ff3d7816 */ /* 0x000fc6000000003d */
[----:B0-----:R-:W3:Y:S04]  /*373e0*/  LDL.LU R9, [R1+0x924] ;  /* 0x0009240001097983 */ /* 0x001ee80000300800 */
[----:B------:R-:W-:Y:S04]  /*373f0*/  STL [R1+0x46c], R2 ;  /* 0x00046c0201007387 */ /* 0x000fe80000100800 */
[----:B------:R0:W3:Y:S04]  /*37400*/  @!P1 LDG.E.U16 R63, desc[UR20][R4.64] ;  /* 0x00000014043f9981 */ /* 0x0000e8000c1e1500 */
[----:B------:R-:W-:Y:S04]  /*37410*/  STL [R1+0x1340], R74 ;  /* 0x0013404a01007387 */ /* 0x000fe80000100800 */
[----:B------:R0:W-:Y:S04]  /*37420*/  STL [R1+0x468], R8 ;  /* 0x0004680801007387 */ /* 0x0001e80000100800 */
[----:B-1----:R-:W3:Y:S04]  /*37430*/  LDL.LU R12, [R1+0x920] ;  /* 0x00092000010c7983 */ /* 0x002ee80000300800 */
[----:B0-----:R-:W3:Y:S04]  /*37440*/  LDL.LU R8, [R1+0x928] ;  /* 0x0009280001087983 */ /* 0x001ee80000300800 */
[----:B------:R-:W3:Y:S01]  /*37450*/  LDL.LU R2, [R1+0x92c] ;  /* 0x00092c0001027983 */ /* 0x000ee20000300800 */
[----:B--2---:R-:W-:-:S05]  /*37460*/  IADD3 R3, P3, PT, R3, R70, RZ ;  /* 0x0000004603037210 */ /* 0x004fca0007f7e0ff */
[----:B------:R-:W-:Y:S02]  /*37470*/  IMAD.X R6, R6, 0x1, R69, P3 ;  /* 0x0000000106067824 */ /* 0x000fe400018e0645 */
[----:B------:R-:W-:Y:S02]  /*37480*/  @!P1 IMAD.MOV.U32 R4, RZ, RZ, R3 ;  /* 0x000000ffff049224 */ /* 0x000fe400078e0003 */
[----:B------:R-:W-:-:S05]  /*37490*/  @!P1 IMAD.MOV.U32 R5, RZ, RZ, R6 ;  /* 0x000000ffff059224 */ /* 0x000fca00078e0006 */
[----:B------:R0:W2:Y:S04]  /*374a0*/  @!P1 LDG.E.U16 R61, desc[UR20][R4.64] ;  /* 0x00000014043d9981 */ /* 0x0000a8000c1e1500 */
[----:B----4-:R-:W-:Y:S04]  /*374b0*/  STL [R1+0x1344], R67 ;  /* 0x0013444301007387 */ /* 0x010fe80000100800 */
[----:B------:R-:W-:Y:S04]  /*374c0*/  STL [R1+0x90c], R0 ;  /* 0x00090c0001007387 */ /* 0x000fe80000100800 */
[----:B------:R1:W-:Y:S04]  /*374d0*/  STL [R1+0x908], R11 ;  /* 0x0009080b01007387 */ /* 0x0003e80000100800 */
[----:B-1----:R-:W4:Y:S04]  /*374e0*/  LDL.LU R11, [R1+0x930] ;  /* 0x00093000010b7983 */ /* 0x002f280000300800 */
[----:B------:R-:W4:Y:S04]  /*374f0*/  LDL.LU R0, [R1+0x934] ;  /* 0x0009340001007983 */ /* 0x000f280000300800 */
[----:B---3--:R-:W-:Y:S04]  /*37500*/  STL [R1+0x1348], R65 ;  /* 0x0013484101007387 */ /* 0x008fe80000100800 */
[----:B------:R-:W-:Y:S04]  /*37510*/  STL [R1+0x914], R7 ;  /* 0x0009140701007387 */ /* 0x000fe80000100800 */
[----:B------:R1:W-:Y:S04]  /*37520*/  STL [R1+0x910], R10 ;  /* 0x0009100a01007387 */ /* 0x0003e80000100800 */
[----:B-1----:R-:W3:Y:S04]  /*37530*/  LDL.LU R10, [R1+0x470] ;  /* 0x00047000010a7983 */ /* 0x002ee80000300800 */
[----:B------:R-:W3:Y:S01]  /*37540*/  LDL.LU R7, [R1+0x474] ;  /* 0x0004740001077983 */ /* 0x000ee20000300800 */
[----:B------:R-:W-:-:S03]  /*37550*/  IADD3 R9, P3, PT, R9, R70, RZ ;  /* 0x0000004609097210 */ /* 0x000fc60007f7e0ff */
[----:B------:R-:W-:Y:S04]  /*37560*/  STL [R1+0x134c], R63 ;  /* 0x00134c3f01007387 */ /* 0x000fe80000100800 */
[----:B------:R-:W-:Y:S04]  /*37570*/  STL [R1+0x91c], R3 ;  /* 0x00091c0301007387 */ /* 0x000fe80000100800 */
[----:B------:R1:W-:Y:S01]  /*37580*/  STL [R1+0x918], R6 ;  /* 0x0009180601007387 */ /* 0x0003e20000100800 */
[----:B------:R-:W-:Y:S01]  /*37590*/  IMAD.X R12, R12, 0x1, R69, P3 ;  /* 0x000000010c0c7824 */ /* 0x000fe200018e0645 */
[----:B------:R-:W-:-:S02]  /*375a0*/  PRMT R59, RZ, 0x7610, R59 ;  /* 0x00007610ff3b7816 */ /* 0x000fc4000000003b */
[----:B-1----:R-:W3:Y:S04]  /*375b0*/  LDL.LU R6, [R1+0x478] ;  /* 0x0004780001067983 */ /* 0x002ee80000300800 */
[----:B------:R-:W3:Y:S01]  /*375c0*/  LDL.LU R3, [R1+0x47c] ;  /* 0x00047c0001037983 */ /* 0x000ee20000300800 */
[----:B------:R-:W-:Y:S01]  /*375d0*/  IADD3 R2, P3, PT, R2, R70, RZ ;  /* 0x0000004602027210 */ /* 0x000fe20007f7e0ff */
[----:B0-----:R-:W-:Y:S02]  /*375e0*/  @!P1 IMAD.MOV.U32 R4, RZ, RZ, R9 ;  /* 0x000000ffff049224 */ /* 0x001fe400078e0009 */
[----:B------:R-:W-:Y:S02]  /*375f0*/  @!P1 IMAD.MOV.U32 R5, RZ, RZ, R12 ;  /* 0x000000ffff059224 */ /* 0x000fe400078e000c */
[----:B------:R-:W-:-:S03]  /*37600*/  IMAD.X R8, R8, 0x1, R69, P3 ;  /* 0x0000000108087824 */ /* 0x000fc600018e0645 */
[----:B------:R0:W3:Y:S01]  /*37610*/  @!P1 LDG.E.U16 R59, desc[UR20][R4.64] ;  /* 0x00000014043b9981 */ /* 0x0000e2000c1e1500 */
[----:B------:R-:W-:Y:S01]  /*37620*/  PRMT R57, RZ, 0x7610, R57 ;  /* 0x00007610ff397816 */ /* 0x000fe20000000039 */
[----:B0-----:R-:W-:Y:S02]  /*37630*/  @!P1 IMAD.MOV.U32 R5, RZ, RZ, R8 ;  /* 0x000000ffff059224 */ /* 0x001fe400078e0008 */
[----:B------:R-:W-:-:S05]  /*37640*/  @!P1 IMAD.MOV.U32 R4, RZ, RZ, R2 ;  /* 0x000000ffff049224 */ /* 0x000fca00078e0002 */
[----:B------:R0:W3:Y:S04]  /*37650*/  @!P1 LDG.E.U16 R57, desc[UR20][R4.64] ;  /* 0x0000001404399981 */ /* 0x0000e8000c1e1500 */
[----:B--2---:R-:W-:Y:S04]  /*37660*/  STL [R1+0x1350], R61 ;  /* 0x0013503d01007387 */ /* 0x004fe80000100800 */
[----:B------:R-:W-:Y:S04]  /*37670*/  STL [R1+0x924], R9 ;  /* 0x0009240901007387 */ /* 0x000fe80000100800 */
[----:B------:R1:W-:Y:S04]  /*37680*/  STL [R1+0x920], R12 ;  /* 0x0009200c01007387 */ /* 0x0003e80000100800 */
[----:B-1----:R-:W2:Y:S04]  /*37690*/  LDL.LU R12, [R1+0x938] ;  /* 0x00093800010c7983 */ /* 0x002ea80000300800 */
[----:B------:R-:W2:Y:S04]  /*376a0*/  LDL.LU R9, [R1+0x93c] ;  /* 0x00093c0001097983 */ /* 0x000ea80000300800 */
[----:B------:R-:W-:Y:S04]  /*376b0*/  STL [R1+0x92c], R2 ;  /* 0x00092c0201007387 */ /* 0x000fe80000100800 */
[----:B------:R1:W-:Y:S01]  /*376c0*/  STL [R1+0x928], R8 ;  /* 0x0009280801007387 */ /* 0x0003e20000100800 */
[----:B----4-:R-:W-:-:S03]  /*376d0*/  IADD3 R0, P3, PT, R0, R70, RZ ;  /* 0x0000004600007210 */ /* 0x010fc60007f7e0ff */
[----:B-1----:R-:W4:Y:S04]  /*376e0*/  LDL.LU R8, [R1+0x940] ;  /* 0x0009400001087983 */ /* 0x002f280000300800 */
[----:B------:R-:W4:Y:S01]  /*376f0*/  LDL.LU R2, [R1+0x944] ;  /* 0x0009440001027983 */ /* 0x000f220000300800 */
[----:B------:R-:W-:-:S03]  /*37700*/  IMAD.X R11, R11, 0x1, R69, P3 ;  /* 0x000000010b0b7824 */ /* 0x000fc600018e0645 */
[----:B------:R-:W-:Y:S01]  /*37710*/  STL [R1+0x934], R0 ;  /* 0x0009340001007387 */ /* 0x000fe20000100800 */
[----:B0-----:R-:W-:Y:S02]  /*37720*/  @!P1 IMAD.MOV.U32 R5, RZ, RZ, R11 ;  /* 0x000000ffff059224 */ /* 0x001fe400078e000b */
[----:B------:R-:W-:Y:S01]  /*37730*/  @!P1 IMAD.MOV.U32 R4, RZ, RZ, R0 ;  /* 0x000000ffff049224 */ /* 0x000fe200078e0000 */
[----:B------:R0:W-:Y:S04]  /*37740*/  STL [R1+0x930], R11 ;  /* 0x0009300b01007387 */ /* 0x0001e80000100800 */
[----:B0-----:R-:W4:Y:S04]  /*37750*/  LDL.LU R11, [R1+0x948] ;  /* 0x00094800010b7983 */ /* 0x001f280000300800 */
[----:B------:R-:W4:Y:S01]  /*37760*/  LDL.LU R0, [R1+0x94c] ;  /* 0x00094c0001007983 */ /* 0x000f220000300800 */
[----:B---3--:R-:W-:-:S02]  /*37770*/  IADD3 R7, P3, PT, R7, R70, RZ ;  /* 0x0000004607077210 */ /* 0x008fc40007f7e0ff */
[----:B------:R-:W-:-:S03]  /*37780*/  PRMT R55, RZ, 0x7610, R55 ;  /* 0x00007610ff377816 */ /* 0x000fc60000000037 */
[----:B------:R-:W-:Y:S01]  /*37790*/  IMAD.X R10, R10, 0x1, R69, P3 ;  /* 0x000000010a0a7824 */ /* 0x000fe200018e0645 */
[----:B------:R-:W-:Y:S01]  /*377a0*/  PRMT R53, RZ, 0x7610, R53 ;  /* 0x00007610ff357816 */ /* 0x000fe20000000035 */
[----:B------:R-:W-:Y:S04]  /*377b0*/  STL [R1+0x474], R7 ;  /* 0x0004740701007387 */ /* 0x000fe80000100800 */
[----:B------:R0:W3:Y:S04]  /*377c0*/  @!P1 LDG.E.U16 R55, desc[UR20][R4.64] ;  /* 0x0000001404379981 */ /* 0x0000e8000c1e1500 */
[----:B------:R1:W-:Y:S01]  /*377d0*/  STL [R1+0x470], R10 ;  /* 0x0004700a01007387 */ /* 0x0003e20000100800 */
[----:B------:R-:W-:Y:S01]  /*377e0*/  PRMT R51, RZ, 0x7610, R51 ;  /* 0x00007610ff337816 */ /* 0x000fe20000000033 */
[----:B0-----:R-:W-:-:S02]  /*377f0*/  @!P1 IMAD.MOV.U32 R4, RZ, RZ, R7 ;  /* 0x000000ffff049224 */ /* 0x001fc400078e0007 */
[----:B------:R-:W-:Y:S02]  /*37800*/  @!P1 IMAD.MOV.U32 R5, RZ, RZ, R10 ;  /* 0x000000ffff059224 */ /* 0x000fe400078e000a */
[----:B-1----:R-:W3:Y:S04]  /*37810*/  LDL.LU R10, [R1+0x950] ;  /* 0x00095000010a7983 */ /* 0x002ee80000300800 */
[----:B------:R-:W3:Y:S01]  /*37820*/  LDL.LU R7, [R1+0x954] ;  /* 0x0009540001077983 */ /* 0x000ee20000300800 */
[----:B------:R-:W-:-:S03]  /*37830*/  IADD3 R3, P3, PT, R3, R70, RZ ;  /* 0x0000004603037210 */ /* 0x000fc60007f7e0ff */
[----:B------:R0:W3:Y:S02]  /*37840*/  @!P1 LDG.E.U16 R53, desc[UR20][R4.64] ;  /* 0x0000001404359981 */ /* 0x0000e4000c1e1500 */
[----:B------:R-:W-:Y:S02]  /*37850*/  IMAD.X R6, R6, 0x1, R69, P3 ;  /* 0x0000000106067824 */ /* 0x000fe400018e0645 */
[----:B------:R-:W-:Y:S04]  /*37860*/  STL [R1+0x47c], R3 ;  /* 0x00047c0301007387 */ /* 0x000fe80000100800 */
[----:B------:R1:W-:Y:S01]  /*37870*/  STL [R1+0x478], R6 ;  /* 0x0004780601007387 */ /* 0x0003e20000100800 */
[----:B0-----:R-:W-:Y:S02]  /*37880*/  @!P1 IMAD.MOV.U32 R4, RZ, RZ, R3 ;  /* 0x000000ffff049224 */ /* 0x001fe400078e0003 */
[----:B------:R-:W-:Y:S01]  /*37890*/  @!P1 IMAD.MOV.U32 R5, RZ, RZ, R6 ;  /* 0x000000ffff059224 */ /* 0x000fe200078e0006 */
[----:B------:R-:W-:-:S04]  /*378a0*/  PRMT R49, RZ, 0x7610, R49 ;  /* 0x00007610ff317816 */ /* 0x000fc80000000031 */
[----:B------:R0:W3:Y:S04]  /*378b0*/  @!P1 LDG.E.U16 R51, desc[UR20][R4.64] ;  /* 0x0000001404339981 */ /* 0x0000e8000c1e1500 */
[----:B-1----:R-:W3:Y:S04]  /*378c0*/  LDL.LU R6, [R1+0x958] ;  /* 0x0009580001067983 */ /* 0x002ee80000300800 */
[----:B------:R-:W3:Y:S01]  /*378d0*/  LDL.LU R3, [R1+0x95c] ;  /* 0x00095c0001037983 */ /* 0x000ee20000300800 */
[----:B------:R-:W-:Y:S02]  /*378e0*/  PRMT R47, RZ, 0x7610, R47 ;  /* 0x00007610ff2f7816 */ /* 0x000fe4000000002f */
[----:B--2---:R-:W-:-:S05]  /*378f0*/  IADD3 R9, P3, PT, R9, R70, RZ ;  /* 0x0000004609097210 */ /* 0x004fca0007f7e0ff */
[----:B------:R-:W-:Y:S01]  /*37900*/  IMAD.X R12, R12, 0x1, R69, P3 ;  /* 0x000000010c0c7824 */ /* 0x000fe200018e0645 */
[----:B------:R-:W-:Y:S01]  /*37910*/  STL [R1+0x93c], R9 ;  /* 0x00093c0901007387 */ /* 0x000fe20000100800 */
[----:B0-----:R-:W-:Y:S02]  /*37920*/  @!P1 IMAD.MOV.U32 R4, RZ, RZ, R9 ;  /* 0x000000ffff049224 */ /* 0x001fe400078e0009 */
[----:B------:R-:W-:Y:S01]  /*37930*/  @!P1 IMAD.MOV.U32 R5, RZ, RZ, R12 ;  /* 0x000000ffff059224 */ /* 0x000fe200078e000c */
[----:B------:R0:W-:Y:S04]  /*37940*/  STL [R1+0x938], R12 ;  /* 0x0009380c01007387 */ /* 0x0001e80000100800 */
[----:B------:R1:W2:Y:S04]  /*37950*/  @!P1 LDG.E.U16 R49, desc[UR20][R4.64] ;  /* 0x0000001404319981 */ /* 0x0002a8000c1e1500 */
[----:B0-----:R-:W2:Y:S01]  /*37960*/  LDL.LU R12, [R1+0x960] ;  /* 0x00096000010c7983 */ /* 0x001ea20000300800 */
[----:B----4-:R-:W-:-:S03]  /*37970*/  IADD3 R2, P3, PT, R2, R70, RZ ;  /* 0x0000004602027210 */ /* 0x010fc60007f7e0ff */
[----:B------:R-:W4:Y:S02]  /*37980*/  LDL.LU R9, [R1+0x964] ;  /* 0x0009640001097983 */ /* 0x000f240000300800 */
[----:B------:R-:W-:Y:S02]  /*37990*/  IMAD.X R8, R8, 0x1, R69, P3 ;  /* 0x0000000108087824 */ /* 0x000fe400018e0645 */
[----:B------:R-:W-:Y:S01]  /*379a0*/  STL [R1+0x944], R2 ;  /* 0x0009440201007387 */ /* 0x000fe20000100800 */
[----:B-1----:R-:W-:Y:S02]  /*379b0*/  @!P1 IMAD.MOV.U32 R4, RZ, RZ, R2 ;  /* 0x000000ffff049224 */ /* 0x002fe400078e0002 */
[----:B------:R-:W-:Y:S01]  /*379c0*/  @!P1 IMAD.MOV.U32 R5, RZ, RZ, R8 ;  /* 0x000000ffff059224 */ /* 0x000fe200078e0008 */
[----:B------:R0:W-:Y:S04]  /*379d0*/  STL [R1+0x940], R8 ;  /* 0x0009400801007387 */ /* 0x0001e80000100800 */
[----:B------:R1:W2:Y:S04]  /*379e0*/  @!P1 LDG.E.U16 R47, desc[UR20][R4.64] ;  /* 0x00000014042f9981 */ /* 0x0002a8000c1e1500 */
[----:B0-----:R-:W2:Y:S01]  /*379f0*/  LDL.LU R8, [R1+0x480] ;  /* 0x0004800001087983 */ /* 0x001ea20000300800 */
[----:B------:R-:W-:-:S03]  /*37a00*/  IADD3 R0, P3, PT, R0, R70, RZ ;  /* 0x0000004600007210 */ /* 0x000fc60007f7e0ff */
[----:B------:R-:W2:Y:S02]  /*37a10*/  LDL.LU R2, [R1+0x484] ;  /* 0x0004840001027983 */ /* 0x000ea40000300800 */
[----:B------:R-:W-:Y:S02]  /*37a20*/  IMAD.X R11, R11, 0x1, R69, P3 ;  /* 0x000000010b0b7824 */ /* 0x000fe400018e0645 */
[----:B------:R0:W-:Y:S01]  /*37a30*/  STL [R1+0x94c], R0 ;  /* 0x00094c0001007387 */ /* 0x0001e20000100800 */
[----:B-1----:R-:W-:-:S03]  /*37a40*/  @!P1 IMAD.MOV.U32 R4, RZ, RZ, R0 ;  /* 0x000000ffff049224 */ /* 0x002fc600078e0000 */
[----:B------:R1:W-:Y:S04]  /*37a50*/  STL [R1+0x948], R11 ;  /* 0x0009480b01007387 */ /* 0x0003e80000100800 */
[----:B------:R-:W2:Y:S04]  /*37a60*/  LDL.LU R14, [R1+0x488] ;  /* 0x00048800010e7983 */ /* 0x000ea80000300800 */
[----:B0-----:R-:W2:Y:S01]  /*37a70*/  LDL.LU R0, [R1+0x48c] ;  /* 0x00048c0001007983 */ /* 0x001ea20000300800 */
[----:B------:R-:W-:Y:S01]  /*37a80*/  PRMT R45, RZ, 0x7610, R45 ;  /* 0x00007610ff2d7816 */ /* 0x000fe2000000002d */
[----:B------:R-:W-:Y:S01]  /*37a90*/  @!P1 IMAD.MOV.U32 R5, RZ, RZ, R11 ;  /* 0x000000ffff059224 */ /* 0x000fe200078e000b */
[----:B------:R-:W-:-:S04]  /*37aa0*/  PRMT R41, RZ, 0x7610, R41 ;  /* 0x00007610ff297816 */ /* 0x000fc80000000029 */
[----:B------:R0:W2:Y:S01]  /*37ab0*/  @!P1 LDG.E.U16 R45, desc[UR20][R4.64] ;  /* 0x00000014042d9981 */ /* 0x0000a2000c1e1500 */
[----:B---3--:R-:W-:-:S05]  /*37ac0*/  IADD3 R7, P3, PT, R7, R70, RZ ;  /* 0x0000004607077210 */ /* 0x008fca0007f7e0ff */
[----:B------:R-:W-:Y:S01]  /*37ad0*/  IMAD.X R10, R10, 0x1, R69, P3 ;  /* 0x000000010a0a7824 */ /* 0x000fe200018e0645 */
[----:B------:R-:W-:Y:S01]  /*37ae0*/  STL [R1+0x954], R7 ;  /* 0x0009540701007387 */ /* 0x000fe20000100800 */
[----:B0-----:R-:W-:Y:S02]  /*37af0*/  @!P1 IMAD.MOV.U32 R4, RZ, RZ, R7 ;  /* 0x000000ffff049224 */ /* 0x001fe400078e0007 */
[----:B------:R-:W-:Y:S01]  /*37b00*/  @!P1 IMAD.MOV.U32 R5, RZ, RZ, R10 ;  /* 0x000000ffff059224 */ /* 0x000fe200078e000a */
[----:B------:R0:W-:Y:S04]  /*37b10*/  STL [R1+0x950], R10 ;  /* 0x0009500a01007387 */ /* 0x0001e80000100800 */
[----:B-1----:R-:W3:Y:S04]  /*37b20*/  LDL.LU R11, [R1+0x968] ;  /* 0x00096800010b7983 */ /* 0x002ee80000300800 */
[----:B------:R1:W3:Y:S04]  /*37b30*/  @!P1 LDG.E.U16 R41, desc[UR20][R4.64] ;  /* 0x0000001404299981 */ /* 0x0002e8000c1e1500 */
[----:B0-----:R-:W3:Y:S01]  /*37b40*/  LDL.LU R10, [R1+0x96c] ;  /* 0x00096c00010a7983 */ /* 0x001ee20000300800 */
[----:B------:R-:W-:-:S05]  /*37b50*/  IADD3 R3, P3, PT, R3, R70, RZ ;  /* 0x0000004603037210 */ /* 0x000fca0007f7e0ff */
[----:B------:R-:W-:Y:S01]  /*37b60*/  IMAD.X R6, R6, 0x1, R69, P3 ;  /* 0x0000000106067824 */ /* 0x000fe200018e0645 */
[----:B------:R-:W-:Y:S01]  /*37b70*/  STL [R1+0x95c], R3 ;  /* 0x00095c0301007387 */ /* 0x000fe20000100800 */
[----:B-1----:R-:W-:Y:S02]  /*37b80*/  PRMT R4, RZ, 0x7610, R4 ;  /* 0x00007610ff047816 */ /* 0x002fe40000000004 */
[----:B------:R-:W-:Y:S01]  /*37b90*/  @!P1 IMAD.MOV.U32 R7, RZ, RZ, R6 ;  /* 0x000000ffff079224 */ /* 0x000fe200078e0006 */
[----:B------:R0:W-:Y:S04]  /*37ba0*/  STL [R1+0x958], R6 ;  /* 0x0009580601007387 */ /* 0x0001e80000100800 */
[----:B------:R-:W3:Y:S01]  /*37bb0*/  LDL.LU R16, [R1+0x970] ;  /* 0x0009700001107983 */ /* 0x000ee20000300800 */
[----:B0-----:R-:W-:-:S03]  /*37bc0*/  @!P1 IMAD.MOV.U32 R6, RZ, RZ, R3 ;  /* 0x000000ffff069224 */ /* 0x001fc600078e0003 */
[----:B------:R-:W3:Y:S01]  /*37bd0*/  LDL.LU R3, [R1+0x974] ;  /* 0x0009740001037983 */ /* 0x000ee20000300800 */
[----:B------:R-:W-:-:S03]  /*37be0*/  PRMT R5, RZ, 0x7610, R5 ;  /* 0x00007610ff057816 */ /* 0x000fc60000000005 */
[----:B------:R0:W3:Y:S01]  /*37bf0*/  @!P1 LDG.E.U16 R4, desc[UR20][R6.64] ;  /* 0x0000001406049981 */ /* 0x0000e2000c1e1500 */
[----:B----4-:R-:W-:-:S05]  /*37c00*/  IADD3 R9, P3, PT, R9, R70, RZ ;  /* 0x0000004609097210 */ /* 0x010fca0007f7e0ff */
[----:B--2---:R-:W-:Y:S01]  /*37c10*/  IMAD.X R12, R12, 0x1, R69, P3 ;  /* 0x000000010c0c7824 */ /* 0x004fe200018e0645 */
[----:B------:R-:W-:Y:S03]  /*37c20*/  STL [R1+0x964], R9 ;  /* 0x0009640901007387 */ /* 0x000fe60000100800 */
[----:B0-----:R-:W-:Y:S01]  /*37c30*/  @!P1 IMAD.MOV.U32 R7, RZ, RZ, R12 ;  /* 0x000000ffff079224 */ /* 0x001fe200078e000c */
[----:B------:R0:W-:Y:S01]  /*37c40*/  STL [R1+0x960], R12 ;  /* 0x0009600c01007387 */ /* 0x0001e20000100800 */
[----:B------:R-:W-:-:S03]  /*37c50*/  @!P1 IMAD.MOV.U32 R6, RZ, RZ, R9 ;  /* 0x000000ffff069224 */ /* 0x000fc600078e0009 */
[----:B------:R-:W2:Y:S04]  /*37c60*/  LDL.LU R13, [R1+0x978] ;  /* 0x00097800010d7983 */ /* 0x000ea80000300800 */
[----:B------:R1:W4:Y:S01]  /*37c70*/  @!P1 LDG.E.U16 R5, desc[UR20][R6.64] ;  /* 0x0000001406059981 */ /* 0x000322000c1e1500 */
[----:B------:R-:W-:-:S03]  /*37c80*/  IADD3 R2, P3, PT, R2, R70, RZ ;  /* 0x0000004602027210 */ /* 0x000fc60007f7e0ff */
[----:B0-----:R-:W2:Y:S02]  /*37c90*/  LDL.LU R12, [R1+0x97c] ;  /* 0x00097c00010c7983 */ /* 0x001ea40000300800 */
[----:B------:R-:W-:Y:S02]  /*37ca0*/  IMAD.X R8, R8, 0x1, R69, P3 ;  /* 0x0000000108087824 */ /* 0x000fe400018e0645 */
[----:B------:R-:W-:Y:S02]  /*37cb0*/  STL [R1+0x484], R2 ;  /* 0x0004840201007387 */ /* 0x000fe40000100800 */
[----:B------:R-:W-:Y:S02]  /*37cc0*/  @!P1 IMAD.MOV.U32 R9, RZ, RZ, R8 ;  /* 0x000000ffff099224 */ /* 0x000fe400078e0008 */
[----:B------:R0:W-:Y:S01]  /*37cd0*/  STL [R1+0x480], R8 ;  /* 0x0004800801007387 */ /* 0x0001e20000100800 */
[----:B-1----:R-:W-:-:S03]  /*37ce0*/  PRMT R6, RZ, 0x7610, R6 ;  /* 0x00007610ff067816 */ /* 0x002fc60000000006 */
[----:B------:R-:W4:Y:S01]  /*37cf0*/  LDL.LU R15, [R1+0x980] ;  /* 0x00098000010f7983 */ /* 0x000f220000300800 */
[----:B------:R-:W-:Y:S01]  /*37d00*/  IADD3 R0, P3, PT, R0, R70, RZ ;  /* 0x0000004600007210 */ /* 0x000fe20007f7e0ff */
[----:B0-----:R-:W-:Y:S02]  /*37d10*/  @!P1 IMAD.MOV.U32 R8, RZ, RZ, R2 ;  /* 0x000000ffff089224 */ /* 0x001fe400078e0002 */
[----:B------:R-:W4:Y:S02]  /*37d20*/  LDL.LU R2, [R1+0x984] ;  /* 0x0009840001027983 */ /* 0x000f240000300800 */
[----:B------:R-:W-:Y:S02]  /*37d30*/  IMAD.X R14, R14, 0x1, R69, P3 ;  /* 0x000000010e0e7824 */ /* 0x000fe400018e0645 */
[----:B------:R0:W4:Y:S04]  /*37d40*/  @!P1 LDG.E.U16 R6, desc[UR20][R8.64] ;  /* 0x0000001408069981 */ /* 0x000128000c1e1500 */
[----:B------:R-:W-:Y:S04]  /*37d50*/  STL [R1+0x48c], R0 ;  /* 0x00048c0001007387 */ /* 0x000fe80000100800 */
[----:B------:R1:W-:Y:S01]  /*37d60*/  STL [R1+0x488], R14 ;  /* 0x0004880e01007387 */ /* 0x0003e20000100800 */
[----:B0-----:R-:W-:-:S02]  /*37d70*/  @!P1 IMAD.MOV.U32 R9, RZ, RZ, R14 ;  /* 0x000000ffff099224 */ /* 0x001fc400078e000e */
[----:B------:R-:W-:Y:S01]  /*37d80*/  @!P1 IMAD.MOV.U32 R8, RZ, RZ, R0 ;  /* 0x000000ffff089224 */ /* 0x000fe200078e0000 */
[----:B-1----:R-:W4:Y:S04]  /*37d90*/  LDL.LU R14, [R1+0x988] ;  /* 0x00098800010e7983 */ /* 0x002f280000300800 */
[----:B------:R-:W4:Y:S01]  /*37da0*/  LDL.LU R0, [R1+0x98c] ;  /* 0x00098c0001007983 */ /* 0x000f220000300800 */
[----:B---3--:R-:W-:Y:S02]  /*37db0*/  IADD3 R10, P3, PT, R10, R70, RZ ;  /* 0x000000460a0a7210 */ /* 0x008fe40007f7e0ff */
[----:B------:R-:W-:-:S03]  /*37dc0*/  PRMT R7, RZ, 0x7610, R7 ;  /* 0x00007610ff077816 */ /* 0x000fc60000000007 */
[----:B------:R-:W-:Y:S01]  /*37dd0*/  IMAD.X R11, R11, 0x1, R69, P3 ;  /* 0x000000010b0b7824 */ /* 0x000fe200018e0645 */
[----:B------:R0:W-:Y:S04]  /*37de0*/  STL [R1+0x96c], R10 ;  /* 0x00096c0a01007387 */ /* 0x0001e80000100800 */
[----:B------:R1:W3:Y:S04]  /*37df0*/  @!P1 LDG.E.U16 R7, desc[UR20][R8.64] ;  /* 0x0000001408079981 */ /* 0x0002e8000c1e1500 */
[----:B------:R0:W-:Y:S04]  /*37e00*/  STL [R1+0x968], R11 ;  /* 0x0009680b01007387 */ /* 0x0001e80000100800 */
[----:B------:R-:W3:Y:S01]  /*37e10*/  LDL.LU R20, [R1+0x990] ;  /* 0x0009900001147983 */ /* 0x000ee20000300800 */
[----:B-1----:R-:W-:-:S03]  /*37e20*/  PRMT R8, RZ, 0x7610, R8 ;  /* 0x00007610ff087816 */ /* 0x002fc60000000008 */
[----:B------:R-:W3:Y:S01]  /*37e30*/  LDL.LU R17, [R1+0x994] ;  /* 0x0009940001117983 */ /* 0x000ee20000300800 */
[----:B------:R-:W-:-:S03]  /*37e40*/  IADD3 R3, P3, PT, R3, R70, RZ ;  /* 0x0000004603037210 */ /* 0x000fc60007f7e0ff */
[----:B------:R0:W3:Y:S02]  /*37e50*/  @!P1 LDG.E.U16 R8, desc[UR20][R10.64] ;  /* 0x000000140a089981 */ /* 0x0000e4000c1e1500 */
[----:B------:R-:W-:Y:S01]  /*37e60*/  IMAD.X R16, R16, 0x1, R69, P3 ;  /* 0x0000000110107824 */ /* 0x000fe200018e0645 */
[----:B------:R-:W-:Y:S01]  /*37e70*/  PRMT R9, RZ, 0x7610, R9 ;  /* 0x00007610ff097816 */ /* 0x000fe20000000009 */
[----:B------:R-:W-:Y:S04]  /*37e80*/  STL [R1+0x974], R3 ;  /* 0x0009740301007387 */ /* 0x000fe80000100800 */
[----:B------:R1:W-:Y:S01]  /*37e90*/  STL [R1+0x970], R16 ;  /* 0x0009701001007387 */ /* 0x0003e20000100800 */
[----:B0-----:R-:W-:Y:S02]  /*37ea0*/  @!P1 IMAD.MOV.U32 R10, RZ, RZ, R3 ;  /* 0x000000ffff0a9224 */ /* 0x001fe400078e0003 */
[----:B------:R-:W-:-:S05]  /*37eb0*/  @!P1 IMAD.MOV.U32 R11, RZ, RZ, R16 ;  /* 0x000000ffff0b9224 */ /* 0x000fca00078e0010 */
[----:B------:R0:W3:Y:S04]  /*37ec0*/  @!P1 LDG.E.U16 R9, desc[UR20][R10.64] ;  /* 0x000000140a099981 */ /* 0x0000e8000c1e1500 */
[----:B-1----:R-:W3:Y:S04]  /*37ed0*/  LDL.LU R16, [R1+0x490] ;  /* 0x0004900001107983 */ /* 0x002ee80000300800 */
[----:B------:R-:W3:Y:S01]  /*37ee0*/  LDL.LU R3, [R1+0x494] ;  /* 0x0004940001037983 */ /* 0x000ee20000300800 */
[----:B0-----:R-:W-:Y:S02]  /*37ef0*/  PRMT R10, RZ, 0x7610, R10 ;  /* 0x00007610ff0a7816 */ /* 0x001fe4000000000a */
[----:B--2---:R-:W-:-:S05]  /*37f00*/  IADD3 R12, P3, PT, R12, R70, RZ ;  /* 0x000000460c0c7210 */ /* 0x004fca0007f7e0ff */
[----:B------:R-:W-:Y:S01]  /*37f10*/  IMAD.X R13, R13, 0x1, R69, P3 ;  /* 0x000000010d0d7824 */ /* 0x000fe200018e0645 */
[----:B------:R0:W-:Y:S04]  /*37f20*/  STL [R1+0x97c], R12 ;  /* 0x00097c0c01007387 */ /* 0x0001e80000100800 */
[----:B------:R-:W-:Y:S04]  /*37f30*/  STL [R1+0x978], R13 ;  /* 0x0009780d01007387 */ /* 0x000fe80000100800 */
[----:B------:R-:W2:Y:S04]  /*37f40*/  LDL.LU R22, [R1+0x498] ;  /* 0x0004980001167983 */ /* 0x000ea80000300800 */
[----:B------:R-:W2:Y:S01]  /*37f50*/  LDL.LU R19, [R1+0x49c] ;  /* 0x00049c0001137983 */ /* 0x000ea20000300800 */
[----:B----4-:R-:W-:-:S03]  /*37f60*/  IADD3 R2, P3, PT, R2, R70, RZ ;  /* 0x0000004602027210 */ /* 0x010fc60007f7e0ff */
[----:B------:R0:W4:Y:S02]  /*37f70*/  @!P1 LDG.E.U16 R10, desc[UR20][R12.64] ;  /* 0x000000140c0a9981 */ /* 0x000124000c1e1500 */
[----:B------:R-:W-:Y:S02]  /*37f80*/  IMAD.X R15, R15, 0x1, R69, P3 ;  /* 0x000000010f0f7824 */ /* 0x000fe400018e0645 */
[----:B------:R1:W-:Y:S04]  /*37f90*/  STL [R1+0x984], R2 ;  /* 0x0009840201007387 */ /* 0x0003e80000100800 */
[----:B------:R1:W-:Y:S01]  /*37fa0*/  STL [R1+0x980], R15 ;  /* 0x0009800f01007387 */ /* 0x0003e20000100800 */
[----:B0-----:R-:W-:-:S03]  /*37fb0*/  @!P1 IMAD.MOV.U32 R12, RZ, RZ, R2 ;  /* 0x000000ffff0c9224 */ /* 0x001fc600078e0002 */
[----:B------:R-:W4:Y:S04]  /*37fc0*/  LDL.LU R18, [R1+0x998] ;  /* 0x0009980001127983 */ /* 0x000f280000300800 */
[----:B-1----:R-:W4:Y:S01]  /*37fd0*/  LDL.LU R2, [R1+0x99c] ;  /* 0x00099c0001027983 */ /* 0x002f220000300800 */
[----:B------:R-:W-:Y:S01]  /*37fe0*/  IADD3 R0, P3, PT, R0, R70, RZ ;  /* 0x0000004600007210 */ /* 0x000fe20007f7e0ff */
[----:B------:R-:W-:-:S04]  /*37ff0*/  @!P1 IMAD.MOV.U32 R13, RZ, RZ, R15 ;  /* 0x000000ffff0d9224 */ /* 0x000fc800078e000f */
[----:B------:R-:W-:Y:S01]  /*38000*/  IMAD.X R14, R14, 0x1, R69, P3 ;  /* 0x000000010e0e7824 */ /* 0x000fe200018e0645 */
[----:B------:R-:W-:Y:S03]  /*38010*/  STL [R1+0x98c], R0 ;  /* 0x00098c0001007387 */ /* 0x000fe60000100800 */
[----:B------:R-:W-:Y:S01]  /*38020*/  @!P1 IMAD.MOV.U32 R15, RZ, RZ, R14 ;  /* 0x000000ffff0f9224 */ /* 0x000fe200078e000e */
[----:B------:R0:W-:Y:S04]  /*38030*/  STL [R1+0x988], R14 ;  /* 0x0009880e01007387 */ /* 0x0001e80000100800 */
[----:B------:R-:W4:Y:S01]  /*38040*/  LDL.LU R24, [R1+0x9a0] ;  /* 0x0009a00001187983 */ /* 0x000f220000300800 */
[----:B0-----:R-:W-:-:S03]  /*38050*/  @!P1 IMAD.MOV.U32 R14, RZ, RZ, R0 ;  /* 0x000000ffff0e9224 */ /* 0x001fc600078e0000 */
[----:B------:R-:W4:Y:S01]  /*38060*/  LDL.LU R0, [R1+0x9a4] ;  /* 0x0009a40001007983 */ /* 0x000f220000300800 */
[----:B------:R-:W-:Y:S02]  /*38070*/  PRMT R11, RZ, 0x7610, R11 ;  /* 0x00007610ff0b7816 */ /* 0x000fe4000000000b */
[----:B---3--:R-:W-:-:S04]  /*38080*/  IADD3 R17, P3, PT, R17, R70, RZ ;  /* 0x0000004611117210 */ /* 0x008fc80007f7e0ff */
[----:B------:R0:W3:Y:S01]  /*38090*/  @!P1 LDG.E.U16 R11, desc[UR20][R12.64] ;  /* 0x000000140c0b9981 */ /* 0x0000e2000c1e1500 */
[----:B------:R-:W-:-:S03]  /*380a0*/  IMAD.X R20, R20, 0x1, R69, P3 ;  /* 0x0000000114147824 */ /* 0x000fc600018e0645 */
[----:B------:R-:W-:Y:S01]  /*380b0*/  STL [R1+0x994], R17 ;  /* 0x0009941101007387 */ /* 0x000fe20000100800 */
[----:B0-----:R-:W-:-:S03]  /*380c0*/  PRMT R12, RZ, 0x7610, R12 ;  /* 0x00007610ff0c7816 */ /* 0x001fc6000000000c */
[----:B------:R0:W-:Y:S01]  /*380d0*/  STL [R1+0x990], R20 ;  /* 0x0009901401007387 */ /* 0x0001e20000100800 */
[----:B------:R-:W-:-:S03]  /*380e0*/  PRMT R13, RZ, 0x7610, R13 ;  /* 0x00007610ff0d7816 */ /* 0x000fc6000000000d */
[----:B------:R-:W3:Y:S04]  /*380f0*/  LDL.LU R21, [R1+0x9a8] ;  /* 0x0009a80001157983 */ /* 0x000ee80000300800 */
[----:B------:R1:W3:Y:S01]  /*38100*/  @!P1 LDG.E.U16 R12, desc[UR20][R14.64] ;  /* 0x000000140e0c9981 */ /* 0x0002e2000c1e1500 */
[----:B------:R-:W-:Y:S01]  /*38110*/  IADD3 R3, P3, PT, R3, R70, RZ ;  /* 0x0000004603037210 */ /* 0x000fe20007f7e0ff */
[----:B-1----:R-:W-:Y:S02]  /*38120*/  @!P1 IMAD.MOV.U32 R14, RZ, RZ, R17 ;  /* 0x000000ffff0e9224 */ /* 0x002fe400078e0011 */
[----:B------:R-:W-:Y:S02]  /*38130*/  @!P1 IMAD.MOV.U32 R15, RZ, RZ, R20 ;  /* 0x000000ffff0f9224 */ /* 0x000fe400078e0014 */
[----:B------:R-:W-:Y:S01]  /*38140*/  IMAD.X R16, R16, 0x1, R69, P3 ;  /* 0x0000000110107824 */ /* 0x000fe200018e0645 */
[----:B0-----:R-:W3:Y:S03]  /*38150*/  LDL.LU R20, [R1+0x9ac] ;  /* 0x0009ac0001147983 */ /* 0x001ee60000300800 */
[----:B------:R-:W-:Y:S01]  /*38160*/  @!P1 IMAD.MOV.U32 R17, RZ, RZ, R16 ;  /* 0x000000ffff119224 */ /* 0x000fe200078e0010 */
[----:B------:R0:W3:Y:S04]  /*38170*/  @!P1 LDG.E.U16 R13, desc[UR20][R14.64] ;  /* 0x000000140e0d9981 */ /* 0x0000e8000c1e1500 */
[----:B------:R-:W-:Y:S04]  /*38180*/  STL [R1+0x494], R3 ;  /* 0x0004940301007387 */ /* 0x000fe80000100800 */
[----:B------:R1:W-:Y:S01]  /*38190*/  STL [R1+0x490], R16 ;  /* 0x0004901001007387 */ /* 0x0003e20000100800 */
[----:B0-----:R-:W-:-:S03]  /*381a0*/  PRMT R14, RZ, 0x7610, R14 ;  /* 0x00007610ff0e7816 */ /* 0x001fc6000000000e */
[----:B------:R-:W3:Y:S01]  /*381b0*/  LDL.LU R26, [R1+0x9b0] ;  /* 0x0009b000011a7983 */ /* 0x000ee20000300800 */
[----:B-1----:R-:W-:-:S03]  /*381c0*/  @!P1 IMAD.MOV.U32 R16, RZ, RZ, R3 ;  /* 0x000000ffff109224 */ /* 0x002fc600078e0003 */
[----:B------:R-:W3:Y:S01]  /*381d0*/  LDL.LU R3, [R1+0x9b4] ;  /* 0x0009b40001037983 */ /* 0x000ee20000300800 */
[----:B------:R-:W-:-:S03]  /*381e0*/  PRMT R15, RZ, 0x7610, R15 ;  /* 0x00007610ff0f7816 */ /* 0x000fc6000000000f */
[----:B------:R0:W3:Y:S01]  /*381f0*/  @!P1 LDG.E.U16 R14, desc[UR20][R16.64] ;  /* 0x00000014100e9981 */ /* 0x0000e2000c1e1500 */
[----:B--2---:R-:W-:-:S05]  /*38200*/  IADD3 R19, P3, PT, R19, R70, RZ ;  /* 0x0000004613137210 */ /* 0x004fca0007f7e0ff */
[----:B------:R-:W-:Y:S01]  /*38210*/  IMAD.X R22, R22, 0x1, R69, P3 ;  /* 0x0000000116167824 */ /* 0x000fe200018e0645 */
[----:B------:R-:W-:Y:S03]  /*38220*/  STL [R1+0x49c], R19 ;  /* 0x00049c1301007387 */ /* 0x000fe60000100800 */
[----:B0-----:R-:W-:Y:S01]  /*38230*/  @!P1 IMAD.MOV.U32 R17, RZ, RZ, R22 ;  /* 0x000000ffff119224 */ /* 0x001fe200078e0016 */
[----:B------:R0:W-:Y:S01]  /*38240*/  STL [R1+0x498], R22 ;  /* 0x0004981601007387 */ /* 0x0001e20000100800 */
[----:B------:R-:W-:-:S03]  /*38250*/  @!P1 IMAD.MOV.U32 R16, RZ, RZ, R19 ;  /* 0x000000ffff109224 */ /* 0x000fc600078e0013 */
[----:B------:R-:W2:Y:S04]  /*38260*/  LDL.LU R23, [R1+0x9b8] ;  /* 0x0009b80001177983 */ /* 0x000ea80000300800 */
[----:B------:R1:W2:Y:S01]  /*38270*/  @!P1 LDG.E.U16 R15, desc[UR20][R16.64] ;  /* 0x00000014100f9981 */ /* 0x0002a2000c1e1500 */
[----:B----4-:R-:W-:-:S03]  /*38280*/  IADD3 R2, P3, PT, R2, R70, RZ ;  /* 0x0000004602027210 */ /* 0x010fc60007f7e0ff */
[----:B0-----:R-:W4:Y:S02]  /*38290*/  LDL.LU R22, [R1+0x9bc] ;  /* 0x0009bc0001167983 */ /* 0x001f240000300800 */
[----:B------:R-:W-:Y:S02]  /*382a0*/  IMAD.X R18, R18, 0x1, R69, P3 ;  /* 0x0000000112127824 */ /* 0x000fe400018e0645 */
[----:B------:R-:W-:Y:S02]  /*382b0*/  STL [R1+0x99c], R2 ;  /* 0x00099c0201007387 */ /* 0x000fe40000100800 */
[----:B------:R-:W-:Y:S02]  /*382c0*/  @!P1 IMAD.MOV.U32 R19, RZ, RZ, R18 ;  /* 0x000000ffff139224 */ /* 0x000fe400078e0012 */
[----:B------:R0:W-:Y:S01]  /*382d0*/  STL [R1+0x998], R18 ;  /* 0x0009981201007387 */ /* 0x0001e20000100800 */
[----:B-1----:R-:W-:-:S03]  /*382e0*/  PRMT R16, RZ, 0x7610, R16 ;  /* 0x00007610ff107816 */ /* 0x002fc60000000010 */
[----:B------:R-:W2:Y:S01]  /*382f0*/  LDL.LU R25, [R1+0x9c0] ;  /* 0x0009c00001197983 */ /* 0x000ea20000300800 */
[----:B0-----:R-:W-:-:S03]  /*38300*/  @!P1 IMAD.MOV.U32 R18, RZ, RZ, R2 ;  /* 0x000000ffff129224 */ /* 0x001fc600078e0002 */
[----:B------:R-:W2:Y:S04]  /*38310*/  LDL.LU R2, [R1+0x9c4] ;  /* 0x0009c40001027983 */ /* 0x000ea80000300800 */
[----:B------:R0:W2:Y:S01]  /*38320*/  @!P1 LDG.E.U16 R16, desc[UR20][R18.64] ;  /* 0x0000001412109981 */ /* 0x0000a2000c1e1500 */
[----:B------:R-:W-:-:S05]  /*38330*/  IADD3 R0, P3, PT, R0, R70, RZ ;  /* 0x0000004600007210 */ /* 0x000fca0007f7e0ff */
[----:B------:R-:W-:Y:S01]  /*38340*/  IMAD.X R24, R24, 0x1, R69, P3 ;  /* 0x0000000118187824 */ /* 0x000fe200018e0645 */
[----:B------:R-:W-:Y:S01]  /*38350*/  STL [R1+0x9a4], R0 ;  /* 0x0009a40001007387 */ /* 0x000fe20000100800 */
[----:B0-----:R-:W-:Y:S02]  /*38360*/  @!P1 IMAD.MOV.U32 R18, RZ, RZ, R0 ;  /* 0x000000ffff129224 */ /* 0x001fe400078e0000 */
[----:B------:R-:W-:Y:S01]  /*38370*/  @!P1 IMAD.MOV.U32 R19, RZ, RZ, R24 ;  /* 0x000000ffff139224 */ /* 0x000fe200078e0018 */
[----:B------:R0:W-:Y:S04]  /*38380*/  STL [R1+0x9a0], R24 ;  /* 0x0009a01801007387 */ /* 0x0001e80000100800 */
[----:B0-----:R-:W2:Y:S04]  /*38390*/  LDL.LU R24, [R1+0x4a0] ;  /* 0x0004a00001187983 */ /* 0x001ea80000300800 */
[----:B------:R-:W2:Y:S01]  /*383a0*/  LDL.LU R0, [R1+0x4a4] ;  /* 0x0004a40001007983 */ /* 0x000ea20000300800 */
[----:B------:R-:W-:-:S06]  /*383b0*/  PRMT R17, RZ, 0x7610, R17 ;  /* 0x00007610ff117816 */ /* 0x000fcc0000000011 */
[----:B------:R0:W2:Y:S01]  /*383c0*/  @!P1 LDG.E.U16 R17, desc[UR20][R18.64] ;  /* 0x0000001412119981 */ /* 0x0000a2000c1e1500 */
[----:B---3--:R-:W-:-:S05]  /*383d0*/  IADD3 R20, P3, PT, R20, R70, RZ ;  /* 0x0000004614147210 */ /* 0x008fca0007f7e0ff */
[----:B------:R-:W-:Y:S01]  /*383e0*/  IMAD.X R21, R21, 0x1, R69, P3 ;  /* 0x0000000115157824 */ /* 0x000fe200018e0645 */
[----:B0-----:R-:W-:Y:S01]  /*383f0*/  PRMT R18, RZ, 0x7610, R18 ;  /* 0x00007610ff127816 */ /* 0x001fe20000000012 */
[----:B------:R0:W-:Y:S04]  /*38400*/  STL [R1+0x9ac], R20 ;  /* 0x0009ac1401007387 */ /* 0x0001e80000100800 */
[----:B------:R1:W-:Y:S04]  /*38410*/  STL [R1+0x9a8], R21 ;  /* 0x0009a81501007387 */ /* 0x0003e80000100800 */
[----:B------:R-:W3:Y:S01]  /*38420*/  LDL.LU R30, [R1+0x4a8] ;  /* 0x0004a800011e7983 */ /* 0x000ee20000300800 */
[----:B------:R-:W-:-:S03]  /*38430*/  PRMT R19, RZ, 0x7610, R19 ;  /* 0x00007610ff137816 */ /* 0x000fc60000000013 */
[----:B------:R-:W3:Y:S04]  /*38440*/  LDL.LU R27, [R1+0x4ac] ;  /* 0x0004ac00011b7983 */ /* 0x000ee80000300800 */
[----:B------:R0:W3:Y:S01]  /*38450*/  @!P1 LDG.E.U16 R18, desc[UR20][R20.64] ;  /* 0x0000001414129981 */ /* 0x0000e2000c1e1500 */
[----:B------:R-:W-:-:S05]  /*38460*/  IADD3 R3, P3, PT, R3, R70, RZ ;  /* 0x0000004603037210 */ /* 0x000fca0007f7e0ff */
[----:B------:R-:W-:Y:S01]  /*38470*/  IMAD.X R26, R26, 0x1, R69, P3 ;  /* 0x000000011a1a7824 */ /* 0x000fe200018e0645 */
[----:B------:R-:W-:Y:S01]  /*38480*/  STL [R1+0x9b4], R3 ;  /* 0x0009b40301007387 */ /* 0x000fe20000100800 */
[----:B0-----:R-:W-:-:S03]  /*38490*/  @!P1 IMAD.MOV.U32 R20, RZ, RZ, R3 ;  /* 0x000000ffff149224 */ /* 0x001fc600078e0003 */
[----:B------:R0:W-:Y:S01]  /*384a0*/  STL [R1+0x9b0], R26 ;  /* 0x0009b01a01007387 */ /* 0x0001e20000100800 */
[----:B-1----:R-:W-:-:S05]  /*384b0*/  @!P1 IMAD.MOV.U32 R21, RZ, RZ, R26 ;  /* 0x000000ffff159224 */ /* 0x002fca00078e001a */
[----:B------:R1:W3:Y:S04]  /*384c0*/  @!P1 LDG.E.U16 R19, desc[UR20][R20.64] ;  /* 0x0000001414139981 */ /* 0x0002e8000c1e1500 */
[----:B0-----:R-:W3:Y:S04]  /*384d0*/  LDL.LU R26, [R1+0x9c8] ;  /* 0x0009c800011a7983 */ /* 0x001ee80000300800 */
[----:B------:R-:W3:Y:S01]  /*384e0*/  LDL.LU R3, [R1+0x9cc] ;  /* 0x0009cc0001037983 */ /* 0x000ee20000300800 */
[----:B-1----:R-:W-:Y:S02]  /*384f0*/  PRMT R20, RZ, 0x7610, R20 ;  /* 0x00007610ff147816 */ /* 0x002fe40000000014 */
[----:B----4-:R-:W-:-:S05]  /*38500*/  IADD3 R22, P3, PT, R22, R70, RZ ;  /* 0x0000004616167210 */ /* 0x010fca0007f7e0ff */
[----:B--2---:R-:W-:Y:S01]  /*38510*/  IMAD.X R23, R23, 0x1, R69, P3 ;  /* 0x0000000117177824 */ /* 0x004fe200018e0645 */
[----:B------:R0:W-:Y:S04]  /*38520*/  STL [R1+0x9bc], R22 ;  /* 0x0009bc1601007387 */ /* 0x0001e80000100800 */
[----:B------:R-:W-:Y:S04]  /*38530*/  STL [R1+0x9b8], R23 ;  /* 0x0009b81701007387 */ /* 0x000fe80000100800 */
[----:B------:R-:W2:Y:S04]  /*38540*/  LDL.LU R32, [R1+0x9d0] ;  /* 0x0009d00001207983 */ /* 0x000ea80000300800 */
[----:B------:R-:W4:Y:S01]  /*38550*/  LDL.LU R29, [R1+0x9d4] ;  /* 0x0009d400011d7983 */ /* 0x000f220000300800 */
[----:B------:R-:W-:-:S03]  /*38560*/  IADD3 R2, P3, PT, R2, R70, RZ ;  /* 0x0000004602027210 */ /* 0x000fc60007f7e0ff */
[----:B------:R0:W2:Y:S02]  /*38570*/  @!P1 LDG.E.U16 R20, desc[UR20][R22.64] ;  /* 0x0000001416149981 */ /* 0x0000a4000c1e1500 */
[----:B------:R-:W-:Y:S02]  /*38580*/  IMAD.X R25, R25, 0x1, R69, P3 ;  /* 0x0000000119197824 */ /* 0x000fe400018e0645 */
[----:B------:R1:W-:Y:S04]  /*38590*/  STL [R1+0x9c4], R2 ;  /* 0x0009c40201007387 */ /* 0x0003e80000100800 */
[----:B------:R1:W-:Y:S01]  /*385a0*/  STL [R1+0x9c0], R25 ;  /* 0x0009c01901007387 */ /* 0x0003e20000100800 */
[----:B0-----:R-:W-:-:S03]  /*385b0*/  @!P1 IMAD.MOV.U32 R22, RZ, RZ, R2 ;  /* 0x000000ffff169224 */ /* 0x001fc600078e0002 */
[----:B------:R-:W2:Y:S04]  /*385c0*/  LDL.LU R28, [R1+0x9d8] ;  /* 0x0009d800011c7983 */ /* 0x000ea80000300800 */
[----:B-1----:R-:W2:Y:S01]  /*385d0*/  LDL.LU R2, [R1+0x9dc] ;  /* 0x0009dc0001027983 */ /* 0x002ea20000300800 */
[----:B------:R-:W-:Y:S01]  /*385e0*/  @!P1 IMAD.MOV.U32 R23, RZ, RZ, R25 ;  /* 0x000000ffff179224 */ /* 0x000fe200078e0019 */
[----:B------:R-:W-:-:S05]  /*385f0*/  IADD3 R0, P3, PT, R0, R70, RZ ;  /* 0x0000004600007210 */ /* 0x000fca0007f7e0ff */
[----:B------:R-:W-:Y:S01]  /*38600*/  IMAD.X R24, R24, 0x1, R69, P3 ;  /* 0x0000000118187824 */ /* 0x000fe200018e0645 */
[----:B------:R-:W-:Y:S03]  /*38610*/  STL [R1+0x4a4], R0 ;  /* 0x0004a40001007387 */ /* 0x000fe60000100800 */
[----:B------:R-:W-:Y:S01]  /*38620*/  @!P1 IMAD.MOV.U32 R25, RZ, RZ, R24 ;  /* 0x000000ffff199224 */ /* 0x000fe200078e0018 */
[----:B------:R0:W-:Y:S04]  /*38630*/  STL [R1+0x4a0], R24 ;  /* 0x0004a01801007387 */ /* 0x0001e80000100800 */
[----:B------:R-:W2:Y:S01]  /*38640*/  LDL.LU R34, [R1+0x9e0] ;  /* 0x0009e00001227983 */ /* 0x000ea20000300800 */
[----:B0-----:R-:W-:-:S03]  /*38650*/  @!P1 IMAD.MOV.U32 R24, RZ, RZ, R0 ;  /* 0x000000ffff189224 */ /* 0x001fc600078e0000 */
[----:B------:R-:W2:Y:S01]  /*38660*/  LDL.LU R0, [R1+0x9e4] ;  /* 0x0009e40001007983 */ /* 0x000ea20000300800 */
[----:B------:R-:W-:-:S06]  /*38670*/  PRMT R21, RZ, 0x7610, R21 ;  /* 0x00007610ff157816 */ /* 0x000fcc0000000015 */
[----:B------:R0:W2:Y:S01]  /*38680*/  @!P1 LDG.E.U16 R21, desc[UR20][R22.64] ;  /* 0x0000001416159981 */ /* 0x0000a2000c1e1500 */
[----:B---3--:R-:W-:Y:S02]  /*38690*/  IADD3 R27, P3, PT, R27, R70, RZ ;  /* 0x000000461b1b7210 */ /* 0x008fe40007f7e0ff */
[----:B0-----:R-:W-:-:S03]  /*386a0*/  PRMT R22, RZ, 0x7610, R22 ;  /* 0x00007610ff167816 */ /* 0x001fc60000000016 */
[----:B------:R-:W-:Y:S01]  /*386b0*/  IMAD.X R30, R30, 0x1, R69, P3 ;  /* 0x000000011e1e7824 */ /* 0x000fe200018e0645 */
[----:B------:R-:W-:Y:S01]  /*386c0*/  PRMT R23, RZ, 0x7610, R23 ;  /* 0x00007610ff177816 */ /* 0x000fe20000000017 */
[----:B------:R-:W-:Y:S04]  /*386d0*/  STL [R1+0x4ac], R27 ;  /* 0x0004ac1b01007387 */ /* 0x000fe80000100800 */
[----:B------:R0:W3:Y:S04]  /*386e0*/  @!P1 LDG.E.U16 R22, desc[UR20][R24.64] ;  /* 0x0000001418169981 */ /* 0x0000e8000c1e1500 */
[----:B------:R1:W-:Y:S04]  /*386f0*/  STL [R1+0x4a8], R30 ;  /* 0x0004a81e01007387 */ /* 0x0003e80000100800 */
[----:B------:R-:W3:Y:S01]  /*38700*/  LDL.LU R31, [R1+0x9e8] ;  /* 0x0009e800011f7983 */ /* 0x000ee20000300800 */
[----:B0-----:R-:W-:-:S02]  /*38710*/  @!P1 IMAD.MOV.U32 R24, RZ, RZ, R27 ;  /* 0x000000ffff189224 */ /* 0x001fc400078e001b */
[----:B------:R-:W-:Y:S02]  /*38720*/  @!P1 IMAD.MOV.U32 R25, RZ, RZ, R30 ;  /* 0x000000ffff199224 */ /* 0x000fe400078e001e */
[----:B-1----:R-:W3:Y:S01]  /*38730*/  LDL.LU R30, [R1+0x9ec] ;  /* 0x0009ec00011e7983 */ /* 0x002ee20000300800 */
[----:B------:R-:W-:-:S03]  /*38740*/  IADD3 R3, P3, PT, R3, R70, RZ ;  /* 0x0000004603037210 */ /* 0x000fc60007f7e0ff */
[----:B------:R0:W3:Y:S02]  /*38750*/  @!P1 LDG.E.U16 R23, desc[UR20][R24.64] ;  /* 0x0000001418179981 */ /* 0x0000e4000c1e1500 */
[----:B------:R-:W-:Y:S02]  /*38760*/  IMAD.X R26, R26, 0x1, R69, P3 ;  /* 0x000000011a1a7824 */ /* 0x000fe400018e0645 */
[----:B------:R-:W-:Y:S02]  /*38770*/  STL [R1+0x9cc], R3 ;  /* 0x0009cc0301007387 */ /* 0x000fe40000100800 */
[----:B------:R-:W-:Y:S02]  /*38780*/  @!P1 IMAD.MOV.U32 R27, RZ, RZ, R26 ;  /* 0x000000ffff1b9224 */ /* 0x000fe400078e001a */
[----:B------:R1:W-:Y:S01]  /*38790*/  STL [R1+0x9c8], R26 ;  /* 0x0009c81a01007387 */ /* 0x0003e20000100800 */
[----:B0-----:R-:W-:-:S03]  /*387a0*/  PRMT R24, RZ, 0x7610, R24 ;  /* 0x00007610ff187816 */ /* 0x001fc60000000018 */
[----:B------:R-:W3:Y:S01]  /*387b0*/  LDL.LU R36, [R1+0x9f0] ;  /* 0x0009f00001247983 */ /* 0x000ee20000300800 */
[----:B-1----:R-:W-:-:S03]  /*387c0*/  @!P1 IMAD.MOV.U32 R26, RZ, RZ, R3 ;  /* 0x000000ffff1a9224 */ /* 0x002fc600078e0003 */
        /* <DEDUP_REMOVED lines=19> */
[----:B0-----:R-:W-:-:S03]  /*38900*/  @!P1 IMAD.MOV.U32 R28, RZ, RZ, R2 ;  /* 0x000000ffff1c9224 */ /* 0x001fc600078e0002 */
[----:B------:R-:W4:Y:S04]  /*38910*/  LDL.LU R2, [R1+0x4bc] ;  /* 0x0004bc0001027983 */ /* 0x000f280000300800 */
[----:B------:R0:W4:Y:S01]  /*38920*/  @!P1 LDG.E.U16 R26, desc[UR20][R28.64] ;  /* 0x000000141c1a9981 */ /* 0x000122000c1e1500 */
[----:B------:R-:W-:-:S05]  /*38930*/  IADD3 R0, P3, PT, R0, R70, RZ ;  /* 0x0000004600007210 */ /* 0x000fca0007f7e0ff */
[----:B------:R-:W-:Y:S01]  /*38940*/  IMAD.X R34, R34, 0x1, R69, P3 ;  /* 0x0000000122227824 */ /* 0x000fe200018e0645 */
[----:B------:R-:W-:Y:S01]  /*38950*/  STL [R1+0x9e4], R0 ;  /* 0x0009e40001007387 */ /* 0x000fe20000100800 */
[----:B0-----:R-:W-:Y:S02]  /*38960*/  @!P1 IMAD.MOV.U32 R28, RZ, RZ, R0 ;  /* 0x000000ffff1c9224 */ /* 0x001fe400078e0000 */
[----:B------:R-:W-:Y:S01]  /*38970*/  @!P1 IMAD.MOV.U32 R29, RZ, RZ, R34 ;  /* 0x000000ffff1d9224 */ /* 0x000fe200078e0022 */
[----:B------:R0:W-:Y:S04]  /*38980*/  STL [R1+0x9e0], R34 ;  /* 0x0009e02201007387 */ /* 0x0001e80000100800 */
[----:B0-----:R-:W4:Y:S04]  /*38990*/  LDL.LU R34, [R1+0x9f8] ;  /* 0x0009f80001227983 */ /* 0x001f280000300800 */
[----:B------:R-:W4:Y:S01]  /*389a0*/  LDL.LU R0, [R1+0x9fc] ;  /* 0x0009fc0001007983 */ /* 0x000f220000300800 */
[----:B------:R-:W-:-:S06]  /*389b0*/  PRMT R27, RZ, 0x7610, R27 ;  /* 0x00007610ff1b7816 */ /* 0x000fcc000000001b */
[----:B------:R0:W4:Y:S01]  /*389c0*/  @!P1 LDG.E.U16 R27, desc[UR20][R28.64] ;  /* 0x000000141c1b9981 */ /* 0x000122000c1e1500 */
[----:B---3--:R-:W-:-:S05]  /*389d0*/  IADD3 R30, P3, PT, R30, R70, RZ ;  /* 0x000000461e1e7210 */ /* 0x008fca0007f7e0ff */
[----:B------:R-:W-:Y:S01]  /*389e0*/  IMAD.X R31, R31, 0x1, R69, P3 ;  /* 0x000000011f1f7824 */ /* 0x000fe200018e0645 */
[----:B0-----:R-:W-:Y:S01]  /*389f0*/  PRMT R28, RZ, 0x7610, R28 ;  /* 0x00007610ff1c7816 */ /* 0x001fe2000000001c */
[----:B------:R0:W-:Y:S01]  /*38a00*/  STL [R1+0x9ec], R30 ;  /* 0x0009ec1e01007387 */ /* 0x0001e20000100800 */
[----:B------:R-:W-:-:S03]  /*38a10*/  PRMT R29, RZ, 0x7610, R29 ;  /* 0x00007610ff1d7816 */ /* 0x000fc6000000001d */
[----:B------:R1:W-:Y:S04]  /*38a20*/  STL [R1+0x9e8], R31 ;  /* 0x0009e81f01007387 */ /* 0x0003e80000100800 */
[----:B------:R-:W3:Y:S04]  /*38a30*/  LDL.LU R42, [R1+0xa00] ;  /* 0x000a0000012a7983 */ /* 0x000ee80000300800 */
[----:B------:R0:W3:Y:S01]  /*38a40*/  @!P1 LDG.E.U16 R28, desc[UR20][R30.64] ;  /* 0x000000141e1c9981 */ /* 0x0000e2000c1e1500 */
[----:B------:R-:W-:-:S05]  /*38a50*/  IADD3 R3, P3, PT, R3, R70, RZ ;  /* 0x0000004603037210 */ /* 0x000fca0007f7e0ff */
[----:B------:R-:W-:Y:S01]  /*38a60*/  IMAD.X R36, R36, 0x1, R69, P3 ;  /* 0x0000000124247824 */ /* 0x000fe200018e0645 */
[----:B------:R-:W-:Y:S01]  /*38a70*/  STL [R1+0x9f4], R3 ;  /* 0x0009f40301007387 */ /* 0x000fe20000100800 */
[----:B0-----:R-:W-:Y:S02]  /*38a80*/  @!P1 IMAD.MOV.U32 R30, RZ, RZ, R3 ;  /* 0x000000ffff1e9224 */ /* 0x001fe400078e0003 */
[----:B-1----:R-:W-:Y:S01]  /*38a90*/  @!P1 IMAD.MOV.U32 R31, RZ, RZ, R36 ;  /* 0x000000ffff1f9224 */ /* 0x002fe200078e0024 */
[----:B------:R0:W-:Y:S04]  /*38aa0*/  STL [R1+0x9f0], R36 ;  /* 0x0009f02401007387 */ /* 0x0001e80000100800 */
[----:B------:R-:W3:Y:S04]  /*38ab0*/  LDL.LU R37, [R1+0xa04] ;  /* 0x000a040001257983 */ /* 0x000ee80000300800 */
[----:B------:R1:W3:Y:S04]  /*38ac0*/  @!P1 LDG.E.U16 R29, desc[UR20][R30.64] ;  /* 0x000000141e1d9981 */ /* 0x0002e8000c1e1500 */
[----:B0-----:R-:W3:Y:S04]  /*38ad0*/  LDL.LU R36, [R1+0xa08] ;  /* 0x000a080001247983 */ /* 0x001ee80000300800 */
[----:B------:R-:W3:Y:S01]  /*38ae0*/  LDL.LU R3, [R1+0xa0c] ;  /* 0x000a0c0001037983 */ /* 0x000ee20000300800 */
[----:B-1----:R-:W-:-:S02]  /*38af0*/  PRMT R30, RZ, 0x7610, R30 ;  /* 0x00007610ff1e7816 */ /* 0x002fc4000000001e */
[----:B--2---:R-:W-:-:S05]  /*38b00*/  IADD3 R32, P3, PT, R32, R70, RZ ;  /* 0x0000004620207210 */ /* 0x004fca0007f7e0ff */
[----:B------:R-:W-:Y:S01]  /*38b10*/  IMAD.X R33, R33, 0x1, R69, P3 ;  /* 0x0000000121217824 */ /* 0x000fe200018e0645 */
[----:B------:R0:W-:Y:S04]  /*38b20*/  STL [R1+0x4b4], R32 ;  /* 0x0004b42001007387 */ /* 0x0001e80000100800 */
[----:B------:R-:W-:Y:S04]  /*38b30*/  STL [R1+0x4b0], R33 ;  /* 0x0004b02101007387 */ /* 0x000fe80000100800 */
[----:B------:R0:W2:Y:S01]  /*38b40*/  @!P1 LDG.E.U16 R30, desc[UR20][R32.64] ;  /* 0x00000014201e9981 */ /* 0x0000a2000c1e1500 */
[----:B----4-:R-:W-:-:S05]  /*38b50*/  IADD3 R2, P3, PT, R2, R70, RZ ;  /* 0x0000004602027210 */ /* 0x010fca0007f7e0ff */
[----:B------:R-:W-:Y:S01]  /*38b60*/  IMAD.X R35, R35, 0x1, R69, P3 ;  /* 0x0000000123237824 */ /* 0x000fe200018e0645 */
[----:B------:R1:W-:Y:S01]  /*38b70*/  STL [R1+0x4bc], R2 ;  /* 0x0004bc0201007387 */ /* 0x0003e20000100800 */
[----:B0-----:R-:W-:-:S03]  /*38b80*/  @!P1 IMAD.MOV.U32 R32, RZ, RZ, R2 ;  /* 0x000000ffff209224 */ /* 0x001fc600078e0002 */
[----:B------:R0:W-:Y:S04]  /*38b90*/  STL [R1+0x4b8], R35 ;  /* 0x0004b82301007387 */ /* 0x0001e80000100800 */
[----:B------:R-:W4:Y:S04]  /*38ba0*/  LDL.LU R61, [R1+0xa10] ;  /* 0x000a1000013d7983 */ /* 0x000f280000300800 */
[----:B-1----:R-:W2:Y:S01]  /*38bb0*/  LDL.LU R2, [R1+0xa14] ;  /* 0x000a140001027983 */ /* 0x002ea20000300800 */
[----:B------:R-:W-:Y:S01]  /*38bc0*/  @!P1 IMAD.MOV.U32 R33, RZ, RZ, R35 ;  /* 0x000000ffff219224 */ /* 0x000fe200078e0023 */
[----:B------:R-:W-:-:S05]  /*38bd0*/  IADD3 R0, P3, PT, R0, R70, RZ ;  /* 0x0000004600007210 */ /* 0x000fca0007f7e0ff */
[----:B------:R-:W-:Y:S01]  /*38be0*/  IMAD.X R34, R34, 0x1, R69, P3 ;  /* 0x0000000122227824 */ /* 0x000fe200018e0645 */
[----:B------:R-:W-:Y:S03]  /*38bf0*/  STL [R1+0x9fc], R0 ;  /* 0x0009fc0001007387 */ /* 0x000fe60000100800 */
[----:B0-----:R-:W-:Y:S01]  /*38c00*/  @!P1 IMAD.MOV.U32 R35, RZ, RZ, R34 ;  /* 0x000000ffff239224 */ /* 0x001fe200078e0022 */
[----:B------:R0:W-:Y:S04]  /*38c10*/  STL [R1+0x9f8], R34 ;  /* 0x0009f82201007387 */ /* 0x0001e80000100800 */
[----:B------:R-:W4:Y:S01]  /*38c20*/  LDL.LU R38, [R1+0xa18] ;  /* 0x000a180001267983 */ /* 0x000f220000300800 */
[----:B0-----:R-:W-:-:S03]  /*38c30*/  @!P1 IMAD.MOV.U32 R34, RZ, RZ, R0 ;  /* 0x000000ffff229224 */ /* 0x001fc600078e0000 */
[----:B------:R-:W4:Y:S01]  /*38c40*/  LDL.LU R0, [R1+0xa1c] ;  /* 0x000a1c0001007983 */ /* 0x000f220000300800 */
[----:B------:R-:W-:-:S06]  /*38c50*/  PRMT R31, RZ, 0x7610, R31 ;  /* 0x00007610ff1f7816 */ /* 0x000fcc000000001f */
[----:B------:R0:W4:Y:S02]  /*38c60*/  @!P1 LDG.E.U16 R31, desc[UR20][R32.64] ;  /* 0x00000014201f9981 */ /* 0x000124000c1e1500 */
[----:B0-----:R-:W-:Y:S02]  /*38c70*/  PRMT R32, RZ, 0x7610, R32 ;  /* 0x00007610ff207816 */ /* 0x001fe40000000020 */
[----:B------:R-:W-:-:S04]  /*38c80*/  PRMT R33, RZ, 0x7610, R33 ;  /* 0x00007610ff217816 */ /* 0x000fc80000000021 */
[----:B------:R0:W4:Y:S01]  /*38c90*/  @!P1 LDG.E.U16 R32, desc[UR20][R34.64] ;  /* 0x0000001422209981 */ /* 0x000122000c1e1500 */
[----:B---3--:R-:W-:-:S05]  /*38ca0*/  IADD3 R37, P3, PT, R37, R70, RZ ;  /* 0x0000004625257210 */ /* 0x008fca0007f7e0ff */
[----:B------:R-:W-:Y:S02]  /*38cb0*/  IMAD.X R42, R42, 0x1, R69, P3 ;  /* 0x000000012a2a7824 */ /* 0x000fe400018e0645 */
[----:B0-----:R-:W-:Y:S01]  /*38cc0*/  @!P1 IMAD.MOV.U32 R34, RZ, RZ, R37 ;  /* 0x000000ffff229224 */ /* 0x001fe200078e0025 */
[----:B------:R-:W-:Y:S01]  /*38cd0*/  IADD3 R3, P3, PT, R3, R70, RZ ;  /* 0x0000004603037210 */ /* 0x000fe20007f7e0ff */
[----:B------:R-:W-:Y:S01]  /*38ce0*/  @!P1 IMAD.MOV.U32 R35, RZ, RZ, R42 ;  /* 0x000000ffff239224 */ /* 0x000fe200078e002a */
[----:B------:R0:W-:Y:S03]  /*38cf0*/  STL [R1+0xa04], R37 ;  /* 0x000a042501007387 */ /* 0x0001e60000100800 */
[----:B------:R-:W-:Y:S01]  /*38d00*/  IMAD.X R36, R36, 0x1, R69, P3 ;  /* 0x0000000124247824 */ /* 0x000fe200018e0645 */
[----:B------:R-:W-:Y:S04]  /*38d10*/  STL [R1+0xa00], R42 ;  /* 0x000a002a01007387 */ /* 0x000fe80000100800 */
[----:B------:R1:W3:Y:S01]  /*38d20*/  @!P1 LDG.E.U16 R33, desc[UR20][R34.64] ;  /* 0x0000001422219981 */ /* 0x0002e2000c1e1500 */
[----:B0-----:R-:W-:-:S03]  /*38d30*/  @!P1 IMAD.MOV.U32 R37, RZ, RZ, R36 ;  /* 0x000000ffff259224 */ /* 0x001fc600078e0024 */
[----:B------:R-:W-:Y:S04]  /*38d40*/  STL [R1+0xa0c], R3 ;  /* 0x000a0c0301007387 */ /* 0x000fe80000100800 */
[----:B------:R0:W-:Y:S01]  /*38d50*/  STL [R1+0xa08], R36 ;  /* 0x000a082401007387 */ /* 0x0001e20000100800 */
[----:B-1----:R-:W-:-:S03]  /*38d60*/  PRMT R34, RZ, 0x7610, R34 ;  /* 0x00007610ff227816 */ /* 0x002fc60000000022 */
[----:B------:R-:W3:Y:S01]  /*38d70*/  LDL.LU R43, [R1+0xa20] ;  /* 0x000a2000012b7983 */ /* 0x000ee20000300800 */
[----:B0-----:R-:W-:-:S03]  /*38d80*/  @!P1 IMAD.MOV.U32 R36, RZ, RZ, R3 ;  /* 0x000000ffff249224 */ /* 0x001fc600078e0003 */
[----:B------:R-:W3:Y:S04]  /*38d90*/  LDL.LU R3, [R1+0xa24] ;  /* 0x000a240001037983 */ /* 0x000ee80000300800 */
[----:B------:R-:W3:Y:S04]  /*38da0*/  LDL.LU R42, [R1+0x4c0] ;  /* 0x0004c000012a7983 */ /* 0x000ee80000300800 */
[----:B------:R0:W3:Y:S01]  /*38db0*/  @!P1 LDG.E.U16 R34, desc[UR20][R36.64] ;  /* 0x0000001424229981 */ /* 0x0000e2000c1e1500 */
[----:B------:R-:W-:Y:S01]  /*38dc0*/  IMAD.MOV.U32 R72, RZ, RZ, R39 ;  /* 0x000000ffff487224 */ /* 0x000fe200078e0027 */
[----:B--2---:R-:W-:-:S05]  /*38dd0*/  IADD3 R2, P3, PT, R2, R70, RZ ;  /* 0x0000004602027210 */ /* 0x004fca0007f7e0ff */
[----:B----4-:R-:W-:Y:S01]  /*38de0*/  IMAD.X R61, R61, 0x1, R69, P3 ;  /* 0x000000013d3d7824 */ /* 0x010fe200018e0645 */
[----:B------:R1:W-:Y:S01]  /*38df0*/  STL [R1+0xa14], R2 ;  /* 0x000a140201007387 */ /* 0x0003e20000100800 */
[----:B0-----:R-:W-:-:S03]  /*38e00*/  @!P1 IMAD.MOV.U32 R36, RZ, RZ, R2 ;  /* 0x000000ffff249224 */ /* 0x001fc600078e0002 */
[----:B------:R-:W-:Y:S04]  /*38e10*/  STL [R1+0xa10], R61 ;  /* 0x000a103d01007387 */ /* 0x000fe80000100800 */
[----:B-1----:R-:W2:Y:S04]  /*38e20*/  LDL.LU R2, [R1+0x4c4] ;  /* 0x0004c40001027983 */ /* 0x002ea80000300800 */
[----:B------:R-:W4:Y:S01]  /*38e30*/  LDL.LU R65, [R1+0x4c8] ;  /* 0x0004c80001417983 */ /* 0x000f220000300800 */
[----:B------:R-:W-:-:S05]  /*38e40*/  IADD3 R0, P3, PT, R0, R70, RZ ;  /* 0x0000004600007210 */ /* 0x000fca0007f7e0ff */
[----:B------:R-:W-:Y:S01]  /*38e50*/  IMAD.X R38, R38, 0x1, R69, P3 ;  /* 0x0000000126267824 */ /* 0x000fe200018e0645 */
[----:B------:R-:W-:Y:S03]  /*38e60*/  STL [R1+0xa1c], R0 ;  /* 0x000a1c0001007387 */ /* 0x000fe60000100800 */
[----:B------:R-:W-:Y:S01]  /*38e70*/  @!P1 IMAD.MOV.U32 R39, RZ, RZ, R38 ;  /* 0x000000ffff279224 */ /* 0x000fe200078e0026 */
[----:B------:R0:W-:Y:S02]  /*38e80*/  STL [R1+0xa18], R38 ;  /* 0x000a182601007387 */ /* 0x0001e40000100800 */
[----:B0-----:R-:W-:Y:S02]  /*38e90*/  @!P1 IMAD.MOV.U32 R38, RZ, RZ, R0 ;  /* 0x000000ffff269224 */ /* 0x001fe400078e0000 */
[----:B------:R-:W4:Y:S01]  /*38ea0*/  LDL.LU R0, [R1+0x4cc] ;  /* 0x0004cc0001007983 */ /* 0x000f220000300800 */
[----:B------:R-:W-:Y:S01]  /*38eb0*/  PRMT R35, RZ, 0x7610, R35 ;  /* 0x00007610ff237816 */ /* 0x000fe20000000023 */
[----:B------:R-:W-:-:S02]  /*38ec0*/  @!P1 IMAD.MOV.U32 R37, RZ, RZ, R61 ;  /* 0x000000ffff259224 */ /* 0x000fc400078e003d */
[----:B------:R-:W4:Y:S04]  /*38ed0*/  LDL.LU R63, [R1+0xa28] ;  /* 0x000a2800013f7983 */ /* 0x000f280000300800 */
[----:B------:R0:W4:Y:S02]  /*38ee0*/  @!P1 LDG.E.U16 R35, desc[UR20][R36.64] ;  /* 0x0000001424239981 */ /* 0x000124000c1e1500 */
[----:B0-----:R-:W-:-:S06]  /*38ef0*/  PRMT R36, RZ, 0x7610, R36 ;  /* 0x00007610ff247816 */ /* 0x001fcc0000000024 */
[----:B------:R0:W4:Y:S01]  /*38f00*/  @!P1 LDG.E.U16 R36, desc[UR20][R38.64] ;  /* 0x0000001426249981 */ /* 0x000122000c1e1500 */
[----:B------:R-:W-:Y:S02]  /*38f10*/  PRMT R37, RZ, 0x7610, R37 ;  /* 0x00007610ff257816 */ /* 0x000fe40000000025 */
[----:B---3--:R-:W-:-:S05]  /*38f20*/  IADD3 R3, P3, PT, R3, R70, RZ ;  /* 0x0000004603037210 */ /* 0x008fca0007f7e0ff */
[----:B------:R-:W-:Y:S01]  /*38f30*/  IMAD.X R43, R43, 0x1, R69, P3 ;  /* 0x000000012b2b7824 */ /* 0x000fe200018e0645 */
[----:B------:R1:W-:Y:S01]  /*38f40*/  STL [R1+0xa24], R3 ;  /* 0x000a240301007387 */ /* 0x0003e20000100800 */
[----:B0-----:R-:W-:-:S03]  /*38f50*/  @!P1 IMAD.MOV.U32 R38, RZ, RZ, R3 ;  /* 0x000000ffff269224 */ /* 0x001fc600078e0003 */
[----:B------:R0:W-:Y:S01]  /*38f60*/  STL [R1+0xa20], R43 ;  /* 0x000a202b01007387 */ /* 0x0001e20000100800 */
[----:B------:R-:W-:-:S03]  /*38f70*/  @!P1 IMAD.MOV.U32 R39, RZ, RZ, R43 ;  /* 0x000000ffff279224 */ /* 0x000fc600078e002b */
[----:B-1----:R-:W3:Y:S04]  /*38f80*/  LDL.LU R3, [R1+0xa2c] ;  /* 0x000a2c0001037983 */ /* 0x002ee80000300800 */
[----:B------:R1:W3:Y:S02]  /*38f90*/  @!P1 LDG.E.U16 R37, desc[UR20][R38.64] ;  /* 0x0000001426259981 */ /* 0x0002e4000c1e1500 */
[----:B-1----:R-:W-:Y:S02]  /*38fa0*/  PRMT R38, RZ, 0x7610, R38 ;  /* 0x00007610ff267816 */ /* 0x002fe40000000026 */
[----:B--2---:R-:W-:-:S05]  /*38fb0*/  IADD3 R2, P3, PT, R2, R70, RZ ;  /* 0x0000004602027210 */ /* 0x004fca0007f7e0ff */
[----:B------:R-:W-:Y:S01]  /*38fc0*/  IMAD.X R42, R42, 0x1, R69, P3 ;  /* 0x000000012a2a7824 */ /* 0x000fe200018e0645 */
[----:B------:R-:W-:Y:S03]  /*38fd0*/  STL [R1+0x4c4], R2 ;  /* 0x0004c40201007387 */ /* 0x000fe60000100800 */
[----:B0-----:R-:W-:Y:S01]  /*38fe0*/  @!P1 IMAD.MOV.U32 R43, RZ, RZ, R42 ;  /* 0x000000ffff2b9224 */ /* 0x001fe200078e002a */
[----:B------:R0:W-:Y:S04]  /*38ff0*/  STL [R1+0x4c0], R42 ;  /* 0x0004c02a01007387 */ /* 0x0001e80000100800 */
[----:B------:R-:W2:Y:S01]  /*39000*/  LDL.LU R61, [R1+0xa58] ;  /* 0x000a5800013d7983 */ /* 0x000ea20000300800 */
[----:B0-----:R-:W-:-:S03]  /*39010*/  @!P1 IMAD.MOV.U32 R42, RZ, RZ, R2 ;  /* 0x000000ffff2a9224 */ /* 0x001fc600078e0002 */
[----:B------:R-:W2:Y:S04]  /*39020*/  LDL.LU R2, [R1+0xa5c] ;  /* 0x000a5c0001027983 */ /* 0x000ea80000300800 */
[----:B------:R0:W2:Y:S01]  /*39030*/  @!P1 LDG.E.U16 R38, desc[UR20][R42.64] ;  /* 0x000000142a269981 */ /* 0x0000a2000c1e1500 */
[----:B----4-:R-:W-:-:S05]  /*39040*/  IADD3 R0, P3, PT, R0, R70, RZ ;  /* 0x0000004600007210 */ /* 0x010fca0007f7e0ff */
[----:B------:R-:W-:Y:S01]  /*39050*/  IMAD.X R65, R65, 0x1, R69, P3 ;  /* 0x0000000141417824 */ /* 0x000fe200018e0645 */
[----:B------:R1:W-:Y:S01]  /*39060*/  STL [R1+0x4cc], R0 ;  /* 0x0004cc0001007387 */ /* 0x0003e20000100800 */
[----:B0-----:R-:W-:-:S03]  /*39070*/  @!P1 IMAD.MOV.U32 R42, RZ, RZ, R0 ;  /* 0x000000ffff2a9224 */ /* 0x001fc600078e0000 */
[----:B------:R-:W-:Y:S04]  /*39080*/  STL [R1+0x4c8], R65 ;  /* 0x0004c84101007387 */ /* 0x000fe80000100800 */
[----:B------:R-:W4:Y:S04]  /*39090*/  LDL.LU R67, [R1+0xa88] ;  /* 0x000a880001437983 */ /* 0x000f280000300800 */
[----:B-1----:R-:W4:Y:S01]  /*390a0*/  LDL.LU R0, [R1+0xa8c] ;  /* 0x000a8c0001007983 */ /* 0x002f220000300800 */
[----:B------:R-:W-:Y:S01]  /*390b0*/  PRMT R39, RZ, 0x7610, R39 ;  /* 0x00007610ff277816 */ /* 0x000fe20000000027 */
[----:B------:R-:W-:Y:S01]  /*390c0*/  @!P1 IMAD.MOV.U32 R43, RZ, RZ, R65 ;  /* 0x000000ffff2b9224 */ /* 0x000fe200078e0041 */
[----:B------:R-:W-:-:S04]  /*390d0*/  PRMT R40, RZ, 0x7610, R40 ;  /* 0x00007610ff287816 */ /* 0x000fc80000000028 */
[----:B------:R0:W4:Y:S01]  /*390e0*/  @!P1 LDG.E.U16 R39, desc[UR20][R42.64] ;  /* 0x000000142a279981 */ /* 0x000122000c1e1500 */
[----:B------:R-:W-:Y:S02]  /*390f0*/  PRMT R44, RZ, 0x7610, R44 ;  /* 0x00007610ff2c7816 */ /* 0x000fe4000000002c */
[----:B---3--:R-:W-:-:S05]  /*39100*/  IADD3 R3, P3, PT, R3, R70, RZ ;  /* 0x0000004603037210 */ /* 0x008fca0007f7e0ff */
[----:B------:R-:W-:Y:S01]  /*39110*/  IMAD.X R63, R63, 0x1, R69, P3 ;  /* 0x000000013f3f7824 */ /* 0x000fe200018e0645 */
[----:B------:R-:W-:Y:S01]  /*39120*/  STL [R1+0xa2c], R3 ;  /* 0x000a2c0301007387 */ /* 0x000fe20000100800 */
[----:B0-----:R-:W-:Y:S02]  /*39130*/  @!P1 IMAD.MOV.U32 R42, RZ, RZ, R3 ;  /* 0x000000ffff2a9224 */ /* 0x001fe400078e0003 */
[----:B------:R-:W-:Y:S01]  /*39140*/  @!P1 IMAD.MOV.U32 R43, RZ, RZ, R63 ;  /* 0x000000ffff2b9224 */ /* 0x000fe200078e003f */
[----:B------:R0:W-:Y:S04]  /*39150*/  STL [R1+0xa28], R63 ;  /* 0x000a283f01007387 */ /* 0x0001e80000100800 */
[----:B------:R1:W3:Y:S04]  /*39160*/  @!P1 LDG.E.U16 R40, desc[UR20][R42.64] ;  /* 0x000000142a289981 */ /* 0x0002e8000c1e1500 */
[----:B0-----:R-:W3:Y:S04]  /*39170*/  LDL.LU R63, [R1+0xa30] ;  /* 0x000a3000013f7983 */ /* 0x001ee80000300800 */
[----:B------:R-:W3:Y:S04]  /*39180*/  LDL.LU R3, [R1+0xa34] ;  /* 0x000a340001037983 */ /* 0x000ee80000300800 */
[----:B------:R-:W3:Y:S01]  /*39190*/  LDL.LU R65, [R1+0xa60] ;  /* 0x000a600001417983 */ /* 0x000ee20000300800 */
[----:B--2---:R-:W-:-:S05]  /*391a0*/  IADD3 R2, P3, PT, R2, R70, RZ ;  /* 0x0000004602027210 */ /* 0x004fca0007f7e0ff */
[----:B------:R-:W-:Y:S01]  /*391b0*/  IMAD.X R61, R61, 0x1, R69, P3 ;  /* 0x000000013d3d7824 */ /* 0x000fe200018e0645 */
[----:B------:R0:W-:Y:S01]  /*391c0*/  STL [R1+0xa5c], R2 ;  /* 0x000a5c0201007387 */ /* 0x0001e20000100800 */
[----:B-1----:R-:W-:-:S03]  /*391d0*/  @!P1 IMAD.MOV.U32 R42, RZ, RZ, R2 ;  /* 0x000000ffff2a9224 */ /* 0x002fc600078e0002 */
[----:B------:R1:W-:Y:S01]  /*391e0*/  STL [R1+0xa58], R61 ;  /* 0x000a583d01007387 */ /* 0x0003e20000100800 */
[----:B------:R-:W-:-:S03]  /*391f0*/  @!P1 IMAD.MOV.U32 R43, RZ, RZ, R61 ;  /* 0x000000ffff2b9224 */ /* 0x000fc600078e003d */
[----:B0-----:R-:W2:Y:S04]  /*39200*/  LDL.LU R2, [R1+0xa64] ;  /* 0x000a640001027983 */ /* 0x001ea80000300800 */
[----:B-1----:R-:W2:Y:S04]  /*39210*/  LDL.LU R61, [R1+0xa90] ;  /* 0x000a9000013d7983 */ /* 0x002ea80000300800 */
[----:B------:R0:W2:Y:S01]  /*39220*/  @!P1 LDG.E.U16 R44, desc[UR20][R42.64] ;  /* 0x000000142a2c9981 */ /* 0x0000a2000c1e1500 */
[----:B----4-:R-:W-:-:S05]  /*39230*/  IADD3 R0, P3, PT, R0, R70, RZ ;  /* 0x0000004600007210 */ /* 0x010fca0007f7e0ff */
[----:B------:R-:W-:Y:S01]  /*39240*/  IMAD.X R67, R67, 0x1, R69, P3 ;  /* 0x0000000143437824 */ /* 0x000fe200018e0645 */
[----:B------:R1:W-:Y:S01]  /*39250*/  STL [R1+0xa8c], R0 ;  /* 0x000a8c0001007387 */ /* 0x0003e20000100800 */
[----:B0-----:R-:W-:-:S03]  /*39260*/  @!P1 IMAD.MOV.U32 R42, RZ, RZ, R0 ;  /* 0x000000ffff2a9224 */ /* 0x001fc600078e0000 */
[----:B------:R-:W-:Y:S04]  /*39270*/  STL [R1+0xa88], R67 ;  /* 0x000a884301007387 */ /* 0x000fe80000100800 */
        /* <DEDUP_REMOVED lines=14> */
[----:B------:R-:W3:Y:S01]  /*39360*/  LDL.LU R3, [R1+0xa3c] ;  /* 0x000a3c0001037983 */ /* 0x000ee20000300800 */
[----:B--2---:R-:W-:-:S05]  /*39370*/  IADD3 R2, P3, PT, R2, R70, RZ ;  /* 0x0000004602027210 */ /* 0x004fca0007f7e0ff */
[----:B------:R-:W-:Y:S01]  /*39380*/  IMAD.X R65, R65, 0x1, R69, P3 ;  /* 0x0000000141417824 */ /* 0x000fe200018e0645 */
[----:B------:R0:W-:Y:S01]  /*39390*/  STL [R1+0xa64], R2 ;  /* 0x000a640201007387 */ /* 0x0001e20000100800 */
[----:B-1----:R-:W-:-:S03]  /*393a0*/  @!P1 IMAD.MOV.U32 R42, RZ, RZ, R2 ;  /* 0x000000ffff2a9224 */ /* 0x002fc600078e0002 */
[----:B------:R-:W-:Y:S04]  /*393b0*/  STL [R1+0xa60], R65 ;  /* 0x000a604101007387 */ /* 0x000fe80000100800 */
[----:B------:R-:W2:Y:S04]  /*393c0*/  LDL.LU R67, [R1+0xa68] ;  /* 0x000a680001437983 */ /* 0x000ea80000300800 */
[----:B0-----:R-:W2:Y:S01]  /*393d0*/  LDL.LU R2, [R1+0xa6c] ;  /* 0x000a6c0001027983 */ /* 0x001ea20000300800 */
[----:B------:R-:W-:-:S05]  /*393e0*/  @!P1 IMAD.MOV.U32 R43, RZ, RZ, R65 ;  /* 0x000000ffff2b9224 */ /* 0x000fca00078e0041 */
[----:B------:R0:W2:Y:S01]  /*393f0*/  @!P1 LDG.E.U16 R50, desc[UR20][R42.64] ;  /* 0x000000142a329981 */ /* 0x0000a2000c1e1500 */
[----:B----4-:R-:W-:-:S05]  /*39400*/  IADD3 R0, P3, PT, R0, R70, RZ ;  /* 0x0000004600007210 */ /* 0x010fca0007f7e0ff */
[----:B------:R-:W-:Y:S01]  /*39410*/  IMAD.X R61, R61, 0x1, R69, P3 ;  /* 0x000000013d3d7824 */ /* 0x000fe200018e0645 */
[----:B------:R-:W-:Y:S01]  /*39420*/  STL [R1+0xa94], R0 ;  /* 0x000a940001007387 */ /* 0x000fe20000100800 */
[----:B0-----:R-:W-:Y:S02]  /*39430*/  @!P1 IMAD.MOV.U32 R42, RZ, RZ, R0 ;  /* 0x000000ffff2a9224 */ /* 0x001fe400078e0000 */
[----:B------:R-:W-:Y:S01]  /*39440*/  @!P1 IMAD.MOV.U32 R43, RZ, RZ, R61 ;  /* 0x000000ffff2b9224 */ /* 0x000fe200078e003d */
[----:B------:R0:W-:Y:S04]  /*39450*/  STL [R1+0xa90], R61 ;  /* 0x000a903d01007387 */ /* 0x0001e80000100800 */
[----:B0-----:R-:W4:Y:S04]  /*39460*/  LDL.LU R61, [R1+0xa98] ;  /* 0x000a9800013d7983 */ /* 0x001f280000300800 */
[----:B------:R-:W4:Y:S01]  /*39470*/  LDL.LU R0, [R1+0xa9c] ;  /* 0x000a9c0001007983 */ /* 0x000f220000300800 */
[----:B------:R-:W-:-:S02]  /*39480*/  PRMT R52, RZ, 0x7610, R52 ;  /* 0x00007610ff347816 */ /* 0x000fc40000000034 */
[----:B------:R-:W-:Y:S01]  /*39490*/  PRMT R54, RZ, 0x7610, R54 ;  /* 0x00007610ff367816 */ /* 0x000fe20000000036 */
[----:B------:R-:W4:Y:S04]  /*394a0*/  LDL.LU R65, [R1+0xa40] ;  /* 0x000a400001417983 */ /* 0x000f280000300800 */
        /* <DEDUP_REMOVED lines=15> */
[----:B------:R-:W-:Y:S01]  /*395a0*/  STL [R1+0xa68], R67 ;  /* 0x000a684301007387 */ /* 0x000fe20000100800 */
[----:B------:R-:W-:-:S03]  /*395b0*/  @!P1 IMAD.MOV.U32 R43, RZ, RZ, R67 ;  /* 0x000000ffff2b9224 */ /* 0x000fc600078e0043 */
[----:B0-----:R-:W2:Y:S04]  /*395c0*/  LDL.LU R2, [R1+0xa74] ;  /* 0x000a740001027983 */ /* 0x001ea80000300800 */
        /* <DEDUP_REMOVED lines=18> */
[----:B------:R-:W-:Y:S04]  /*396f0*/  STL [R1+0xa40], R65 ;  /* 0x000a404101007387 */ /* 0x000fe80000100800 */
[----:B------:R-:W3:Y:S04]  /*39700*/  LDL.LU R71, [R1+0xa48] ;  /* 0x000a480001477983 */ /* 0x000ee80000300800 */
[----:B------:R-:W3:Y:S04]  /*39710*/  LDL.LU R67, [R1+0xa4c] ;  /* 0x000a4c0001437983 */ /* 0x000ee80000300800 */
[----:B------:R0:W3:Y:S01]  /*39720*/  @!P1 LDG.E.U16 R60, desc[UR20][R42.64] ;  /* 0x000000142a3c9981 */ /* 0x0000e2000c1e1500 */
[----:B--2---:R-:W-:-:S05]  /*39730*/  IADD3 R2, P3, PT, R2, R70, RZ ;  /* 0x0000004602027210 */ /* 0x004fca0007f7e0ff */
[----:B------:R-:W-:Y:S01]  /*39740*/  IMAD.X R3, R3, 0x1, R69, P3 ;  /* 0x0000000103037824 */ /* 0x000fe200018e0645 */
[----:B------:R-:W-:Y:S01]  /*39750*/  STL [R1+0xa74], R2 ;  /* 0x000a740201007387 */ /* 0x000fe20000100800 */
[----:B0-----:R-:W-:Y:S02]  /*39760*/  @!P1 IMAD.MOV.U32 R42, RZ, RZ, R2 ;  /* 0x000000ffff2a9224 */ /* 0x001fe400078e0002 */
[----:B------:R-:W-:Y:S01]  /*39770*/  @!P1 IMAD.MOV.U32 R43, RZ, RZ, R3 ;  /* 0x000000ffff2b9224 */ /* 0x000fe200078e0003 */
[----:B------:R0:W-:Y:S04]  /*39780*/  STL [R1+0xa70], R3 ;  /* 0x000a700301007387 */ /* 0x0001e80000100800 */
[----:B------:R1:W2:Y:S04]  /*39790*/  @!P1 LDG.E.U16 R62, desc[UR20][R42.64] ;  /* 0x000000142a3e9981 */ /* 0x0002a8000c1e1500 */
[----:B0-----:R-:W2:Y:S04]  /*397a0*/  LDL.LU R3, [R1+0xa78] ;  /* 0x000a780001037983 */ /* 0x001ea80000300800 */
[----:B------:R-:W2:Y:S04]  /*397b0*/  LDL.LU R2, [R1+0xa7c] ;  /* 0x000a7c0001027983 */ /* 0x000ea80000300800 */
[----:B------:R-:W2:Y:S01]  /*397c0*/  LDL.LU R65, [R1+0xaa8] ;  /* 0x000aa80001417983 */ /* 0x000ea20000300800 */
[----:B----4-:R-:W-:-:S05]  /*397d0*/  IADD3 R0, P3, PT, R0, R70, RZ ;  /* 0x0000004600007210 */ /* 0x010fca0007f7e0ff */
[----:B------:R-:W-:Y:S01]  /*397e0*/  IMAD.X R61, R61, 0x1, R69, P3 ;  /* 0x000000013d3d7824 */ /* 0x000fe200018e0645 */
[----:B------:R0:W-:Y:S01]  /*397f0*/  STL [R1+0xaa4], R0 ;  /* 0x000aa40001007387 */ /* 0x0001e20000100800 */
[----:B-1----:R-:W-:-:S03]  /*39800*/  @!P1 IMAD.MOV.U32 R42, RZ, RZ, R0 ;  /* 0x000000ffff2a9224 */ /* 0x002fc600078e0000 */
[----:B------:R1:W-:Y:S01]  /*39810*/  STL [R1+0xaa0], R61 ;  /* 0x000aa03d01007387 */ /* 0x0003e20000100800 */
[----:B------:R-:W-:-:S03]  /*39820*/  @!P1 IMAD.MOV.U32 R43, RZ, RZ, R61 ;  /* 0x000000ffff2b9224 */ /* 0x000fc600078e003d */
[----:B0-----:R-:W4:Y:S04]  /*39830*/  LDL.LU R0, [R1+0xaac] ;  /* 0x000aac0001007983 */ /* 0x001f280000300800 */
[----:B------:R-:W4:Y:S04]  /*39840*/  LDL.LU R63, [R1+0xa50] ;  /* 0x000a5000013f7983 */ /* 0x000f280000300800 */
[----:B-1----:R-:W4:Y:S01]  /*39850*/  LDL.LU R61, [R1+0xa54] ;  /* 0x000a5400013d7983 */ /* 0x002f220000300800 */
[----:B------:R-:W-:Y:S02]  /*39860*/  PRMT R64, RZ, 0x7610, R64 ;  /* 0x00007610ff407816 */ /* 0x000fe40000000040 */
[----:B------:R-:W-:-:S04]  /*39870*/  PRMT R66, RZ, 0x7610, R66 ;  /* 0x00007610ff427816 */ /* 0x000fc80000000042 */
[----:B------:R0:W4:Y:S01]  /*39880*/  @!P1 LDG.E.U16 R64, desc[UR20][R42.64] ;  /* 0x000000142a409981 */ /* 0x000122000c1e1500 */
[----:B------:R-:W-:Y:S02]  /*39890*/  PRMT R73, RZ, 0x7610, R73 ;  /* 0x00007610ff497816 */ /* 0x000fe40000000049 */
[----:B---3--:R-:W-:-:S05]  /*398a0*/  IADD3 R67, P3, PT, R67, R70, RZ ;  /* 0x0000004643437210 */ /* 0x008fca0007f7e0ff */
[----:B------:R-:W-:Y:S02]  /*398b0*/  IMAD.X R71, R71, 0x1, R69, P3 ;  /* 0x0000000147477824 */ /* 0x000fe400018e0645 */
[----:B0-----:R-:W-:Y:S02]  /*398c0*/  @!P1 IMAD.MOV.U32 R42, RZ, RZ, R67 ;  /* 0x000000ffff2a9224 */ /* 0x001fe400078e0043 */
[----:B------:R-:W-:Y:S01]  /*398d0*/  @!P1 IMAD.MOV.U32 R43, RZ, RZ, R71 ;  /* 0x000000ffff2b9224 */ /* 0x000fe200078e0047 */
[----:B------:R-:W-:Y:S04]  /*398e0*/  STL [R1+0xa4c], R67 ;  /* 0x000a4c4301007387 */ /* 0x000fe80000100800 */
[----:B------:R-:W-:Y:S04]  /*398f0*/  STL [R1+0xa48], R71 ;  /* 0x000a484701007387 */ /* 0x000fe80000100800 */
        /* <DEDUP_REMOVED lines=9> */
[----:B------:R-:W2:Y:S01]  /*39990*/  LDL.LU R2, [R1+0xa84] ;  /* 0x000a840001027983 */ /* 0x000ea20000300800 */
[----:B----4-:R-:W-:-:S05]  /*399a0*/  IADD3 R0, P3, PT, R0, R70, RZ ;  /* 0x0000004600007210 */ /* 0x010fca0007f7e0ff */
[----:B------:R-:W-:Y:S01]  /*399b0*/  IMAD.X R65, R65, 0x1, R69, P3 ;  /* 0x0000000141417824 */ /* 0x000fe200018e0645 */
[----:B------:R-:W-:Y:S01]  /*399c0*/  IADD3 R61, P3, PT, R61, R70, RZ ;  /* 0x000000463d3d7210 */ /* 0x000fe20007f7e0ff */
[----:B------:R0:W-:Y:S01]  /*399d0*/  STL [R1+0xaac], R0 ;  /* 0x000aac0001007387 */ /* 0x0001e20000100800 */
[----:B-1----:R-:W-:-:S03]  /*399e0*/  @!P1 IMAD.MOV.U32 R42, RZ, RZ, R0 ;  /* 0x000000ffff2a9224 */ /* 0x002fc600078e0000 */
[----:B------:R1:W-:Y:S01]  /*399f0*/  STL [R1+0xaa8], R65 ;  /* 0x000aa84101007387 */ /* 0x0003e20000100800 */
[----:B------:R-:W-:-:S03]  /*39a00*/  IMAD.X R63, R63, 0x1, R69, P3 ;  /* 0x000000013f3f7824 */ /* 0x000fc600018e0645 */
[----:B0-----:R-:W4:Y:S04]  /*39a10*/  LDL.LU R0, [R1+0xab4] ;  /* 0x000ab40001007983 */ /* 0x001f280000300800 */
[----:B------:R-:W-:Y:S04]  /*39a20*/  STL [R1+0xa54], R61 ;  /* 0x000a543d01007387 */ /* 0x000fe80000100800 */
[----:B------:R0:W-:Y:S04]  /*39a30*/  STL [R1+0xa50], R63 ;  /* 0x000a503f01007387 */ /* 0x0001e80000100800 */
[----:B------:R-:W3:Y:S01]  /*39a40*/  LDL.LU R74, [R1+0xab0] ;  /* 0x000ab000014a7983 */ /* 0x000ee20000300800 */
[----:B------:R-:W-:Y:S01]  /*39a50*/  PRMT R75, RZ, 0x7610, R75 ;  /* 0x00007610ff4b7816 */ /* 0x000fe2000000004b */
[----:B------:R-:W-:-:S02]  /*39a60*/  @!P1 IMAD.MOV.U32 R43, RZ, RZ, R65 ;  /* 0x000000ffff2b9224 */ /* 0x000fc400078e0041 */
[----:B------:R-:W3:Y:S04]  /*39a70*/  LDL.LU R71, [R1+0x4d0] ;  /* 0x0004d00001477983 */ /* 0x000ee80000300800 */
[----:B------:R-:W3:Y:S01]  /*39a80*/  LDL.LU R67, [R1+0x4d4] ;  /* 0x0004d40001437983 */ /* 0x000ee20000300800 */
[----:B------:R-:W-:-:S03]  /*39a90*/  PRMT R77, RZ, 0x7610, R77 ;  /* 0x00007610ff4d7816 */ /* 0x000fc6000000004d */
[----:B-1----:R-:W3:Y:S04]  /*39aa0*/  LDL.LU R65, [R1+0x4e0] ;  /* 0x0004e00001417983 */ /* 0x002ee80000300800 */
[----:B------:R1:W3:Y:S01]  /*39ab0*/  @!P1 LDG.E.U16 R75, desc[UR20][R42.64] ;  /* 0x000000142a4b9981 */ /* 0x0002e2000c1e1500 */
[----:B------:R-:W-:Y:S01]  /*39ac0*/  PRMT R79, RZ, 0x7610, R79 ;  /* 0x00007610ff4f7816 */ /* 0x000fe2000000004f */
[----:B-1----:R-:W-:Y:S02]  /*39ad0*/  @!P1 IMAD.MOV.U32 R42, RZ, RZ, R61 ;  /* 0x000000ffff2a9224 */ /* 0x002fe400078e003d */
[----:B------:R-:W-:-:S05]  /*39ae0*/  @!P1 IMAD.MOV.U32 R43, RZ, RZ, R63 ;  /* 0x000000ffff2b9224 */ /* 0x000fca00078e003f */
[----:B------:R1:W3:Y:S01]  /*39af0*/  @!P1 LDG.E.U16 R77, desc[UR20][R42.64] ;  /* 0x000000142a4d9981 */ /* 0x0002e2000c1e1500 */
[----:B--2---:R-:W-:-:S05]  /*39b00*/  IADD3 R2, P3, PT, R2, R70, RZ ;  /* 0x0000004602027210 */ /* 0x004fca0007f7e0ff */
[----:B------:R-:W-:Y:S01]  /*39b10*/  IMAD.X R3, R3, 0x1, R69, P3 ;  /* 0x0000000103037824 */ /* 0x000fe200018e0645 */
[----:B------:R-:W-:Y:S04]  /*39b20*/  STL [R1+0xa84], R2 ;  /* 0x000a840201007387 */ /* 0x000fe80000100800 */
[----:B------:R2:W-:Y:S04]  /*39b30*/  STL [R1+0xa80], R3 ;  /* 0x000a800301007387 */ /* 0x0005e80000100800 */
[----:B0-----:R-:W3:Y:S01]  /*39b40*/  LDL.LU R63, [R1+0x4e4] ;  /* 0x0004e400013f7983 */ /* 0x001ee20000300800 */
[----:B-1----:R-:W-:-:S02]  /*39b50*/  @!P1 IMAD.MOV.U32 R42, RZ, RZ, R2 ;  /* 0x000000ffff2a9224 */ /* 0x002fc400078e0002 */
[----:B------:R-:W-:Y:S01]  /*39b60*/  @!P1 IMAD.MOV.U32 R43, RZ, RZ, R3 ;  /* 0x000000ffff2b9224 */ /* 0x000fe200078e0003 */
[----:B------:R-:W3:Y:S04]  /*39b70*/  LDL.LU R61, [R1+0x4f0] ;  /* 0x0004f000013d7983 */ /* 0x000ee80000300800 */
[----:B--2---:R-:W2:Y:S04]  /*39b80*/  LDL.LU R3, [R1+0x4f4] ;  /* 0x0004f40001037983 */ /* 0x004ea80000300800 */
[----:B------:R-:W2:Y:S04]  /*39b90*/  LDL.LU R2, [R1+0x4d8] ;  /* 0x0004d80001027983 */ /* 0x000ea80000300800 */
[----:B------:R0:W2:Y:S01]  /*39ba0*/  @!P1 LDG.E.U16 R79, desc[UR20][R42.64] ;  /* 0x000000142a4f9981 */ /* 0x0000a2000c1e1500 */
[----:B----4-:R-:W-:-:S05]  /*39bb0*/  IADD3 R0, P3, PT, R0, R70, RZ ;  /* 0x0000004600007210 */ /* 0x010fca0007f7e0ff */
[----:B------:R1:W-:Y:S01]  /*39bc0*/  STL [R1+0xab4], R0 ;  /* 0x000ab40001007387 */ /* 0x0003e20000100800 */
[----:B0-----:R-:W-:Y:S02]  /*39bd0*/  @!P1 IMAD.MOV.U32 R42, RZ, RZ, R0 ;  /* 0x000000ffff2a9224 */ /* 0x001fe400078e0000 */
[----:B---3--:R-:W-:-:S05]  /*39be0*/  IMAD.X R74, R74, 0x1, R69, P3 ;  /* 0x000000014a4a7824 */ /* 0x008fca00018e0645 */
[----:B------:R-:W-:Y:S04]  /*39bf0*/  STL [R1+0xab0], R74 ;  /* 0x000ab04a01007387 */ /* 0x000fe80000100800 */
[----:B-1----:R-:W3:Y:S01]  /*39c00*/  LDL.LU R0, [R1+0x4dc] ;  /* 0x0004dc0001007983 */ /* 0x002ee20000300800 */
[----:B------:R-:W-:-:S05]  /*39c10*/  IADD3 R67, P3, PT, R67, R70, RZ ;  /* 0x0000004643437210 */ /* 0x000fca0007f7e0ff */
[----:B------:R-:W-:Y:S01]  /*39c20*/  IMAD.X R71, R71, 0x1, R69, P3 ;  /* 0x0000000147477824 */ /* 0x000fe200018e0645 */
[----:B------:R-:W-:Y:S01]  /*39c30*/  PRMT R81, RZ, 0x7610, R81 ;  /* 0x00007610ff517816 */ /* 0x000fe20000000051 */
[----:B------:R-:W-:Y:S01]  /*39c40*/  @!P1 IMAD.MOV.U32 R43, RZ, RZ, R74 ;  /* 0x000000ffff2b9224 */ /* 0x000fe200078e004a */
[----:B------:R-:W-:Y:S01]  /*39c50*/  PRMT R83, RZ, 0x7610, R83 ;  /* 0x00007610ff537816 */ /* 0x000fe20000000053 */
[----:B------:R-:W-:Y:S04]  /*39c60*/  STL [R1+0x4d4], R67 ;  /* 0x0004d44301007387 */ /* 0x000fe80000100800 */
[----:B------:R0:W4:Y:S04]  /*39c70*/  @!P1 LDG.E.U16 R81, desc[UR20][R42.64] ;  /* 0x000000142a519981 */ /* 0x000128000c1e1500 */
[----:B------:R-:W-:Y:S01]  /*39c80*/  STL [R1+0x4d0], R71 ;  /* 0x0004d04701007387 */ /* 0x000fe20000100800 */
[----:B0-----:R-:W-:-:S02]  /*39c90*/  @!P1 IMAD.MOV.U32 R42, RZ, RZ, R67 ;  /* 0x000000ffff2a9224 */ /* 0x001fc400078e0043 */
[----:B------:R-:W-:Y:S01]  /*39ca0*/  @!P1 IMAD.MOV.U32 R43, RZ, RZ, R71 ;  /* 0x000000ffff2b9224 */ /* 0x000fe200078e0047 */
[----:B------:R-:W-:-:S04]  /*39cb0*/  PRMT R85, RZ, 0x7610, R85 ;  /* 0x00007610ff557816 */ /* 0x000fc80000000055 */
[----:B------:R0:W4:Y:S01]  /*39cc0*/  @!P1 LDG.E.U16 R83, desc[UR20][R42.64] ;  /* 0x000000142a539981 */ /* 0x000122000c1e1500 */
[----:B------:R-:W-:Y:S02]  /*39cd0*/  PRMT R87, RZ, 0x7610, R87 ;  /* 0x00007610ff577816 */ /* 0x000fe40000000057 */
[----:B------:R-:W-:Y:S02]  /*39ce0*/  PRMT R89, RZ, 0x7610, R89 ;  /* 0x00007610ff597816 */ /* 0x000fe40000000059 */
[----:B------:R-:W-:-:S05]  /*39cf0*/  IADD3 R63, P3, PT, R63, R70, RZ ;  /* 0x000000463f3f7210 */ /* 0x000fca0007f7e0ff */
[----:B------:R-:W-:Y:S01]  /*39d00*/  IMAD.X R65, R65, 0x1, R69, P3 ;  /* 0x0000000141417824 */ /* 0x000fe200018e0645 */
[----:B--2---:R-:W-:-:S05]  /*39d10*/  IADD3 R3, P3, PT, R3, R70, RZ ;  /* 0x0000004603037210 */ /* 0x004fca0007f7e0ff */
[----:B------:R-:W-:Y:S01]  /*39d20*/  IMAD.X R61, R61, 0x1, R69, P3 ;  /* 0x000000013d3d7824 */ /* 0x000fe200018e0645 */
[----:B------:R1:W-:Y:S04]  /*39d30*/  STL [R1+0x4e4], R63 ;  /* 0x0004e43f01007387 */ /* 0x0003e80000100800 */
[----:B------:R2:W-:Y:S01]  /*39d40*/  STL [R1+0x4e0], R65 ;  /* 0x0004e04101007387 */ /* 0x0005e20000100800 */
[----:B0-----:R-:W-:-:S03]  /*39d50*/  @!P1 IMAD.MOV.U32 R42, RZ, RZ, R63 ;  /* 0x000000ffff2a9224 */ /* 0x001fc600078e003f */
[----:B------:R-:W-:Y:S01]  /*39d60*/  STL [R1+0x4f4], R3 ;  /* 0x0004f40301007387 */ /* 0x000fe20000100800 */
[----:B------:R-:W-:-:S03]  /*39d70*/  @!P1 IMAD.MOV.U32 R43, RZ, RZ, R65 ;  /* 0x000000ffff2b9224 */ /* 0x000fc600078e0041 */
[----:B------:R0:W-:Y:S04]  /*39d80*/  STL [R1+0x4f0], R61 ;  /* 0x0004f03d01007387 */ /* 0x0001e80000100800 */
[----:B------:R0:W4:Y:S01]  /*39d90*/  @!P1 LDG.E.U16 R85, desc[UR20][R42.64] ;  /* 0x000000142a559981 */ /* 0x000122000c1e1500 */
[----:B---3--:R-:W-:-:S05]  /*39da0*/  IADD3 R0, P3, PT, R0, R70, RZ ;  /* 0x0000004600007210 */ /* 0x008fca0007f7e0ff */
[----:B------:R-:W-:Y:S01]  /*39db0*/  IMAD.X R2, R2, 0x1, R69, P3 ;  /* 0x0000000102027824 */ /* 0x000fe200018e0645 */
[----:B------:R-:W-:Y:S04]  /*39dc0*/  STL [R1+0x4dc], R0 ;  /* 0x0004dc0001007387 */ /* 0x000fe80000100800 */
[----:B------:R3:W-:Y:S04]  /*39dd0*/  STL [R1+0x4d8], R2 ;  /* 0x0004d80201007387 */ /* 0x0007e80000100800 */
[----:B-1----:R-:W4:Y:S04]  /*39de0*/  LDL.LU R63, [R1+0x290] ;  /* 0x00029000013f7983 */ /* 0x002f280000300800 */
[----:B--2---:R-:W2:Y:S04]  /*39df0*/  LDL.LU R65, [R1+0x270] ;  /* 0x0002700001417983 */ /* 0x004ea80000300800 */
[----:B------:R-:W2:Y:S01]  /*39e00*/  LDL.LU R67, [R1+0x250] ;  /* 0x0002500001437983 */ /* 0x000ea20000300800 */
[----:B0-----:R-:W-:-:S03]  /*39e10*/  @!P1 IMAD.MOV.U32 R42, RZ, RZ, R3 ;  /* 0x000000ffff2a9224 */ /* 0x001fc600078e0003 */
[----:B------:R-:W2:Y:S01]  /*39e20*/  LDL.LU R74, [R1+0x230] ;  /* 0x00023000014a7983 */ /* 0x000ea20000300800 */
[----:B------:R-:W-:-:S03]  /*39e30*/  @!P1 IMAD.MOV.U32 R43, RZ, RZ, R61 ;  /* 0x000000ffff2b9224 */ /* 0x000fc600078e003d */
[----:B------:R-:W2:Y:S01]  /*39e40*/  LDL.LU R76, [R1+0x210] ;  /* 0x00021000014c7983 */ /* 0x000ea20000300800 */
[----:B------:R-:W-:-:S03]  /*39e50*/  IMAD.MOV.U32 R61, RZ, RZ, R72 ;  /* 0x000000ffff3d7224 */ /* 0x000fc600078e0048 */
[----:B------:R-:W2:Y:S04]  /*39e60*/  LDL.LU R78, [R1+0x1f0] ;  /* 0x0001f000014e7983 */ /* 0x000ea80000300800 */
[----:B------:R-:W2:Y:S04]  /*39e70*/  LDL.LU R80, [R1+0x1d0] ;  /* 0x0001d00001507983 */ /* 0x000ea80000300800 */
[----:B------:R-:W2:Y:S04]  /*39e80*/  LDL.LU R86, [R1+0x1b0] ;  /* 0x0001b00001567983 */ /* 0x000ea80000300800 */
[----:B------:R-:W2:Y:S04]  /*39e90*/  LDL.LU R72, [R1+0x190] ;  /* 0x0001900001487983 */ /* 0x000ea80000300800 */
[----:B------:R-:W2:Y:S04]  /*39ea0*/  LDL.LU R82, [R1+0x130] ;  /* 0x0001300001527983 */ /* 0x000ea80000300800 */
[----:B------:R-:W2:Y:S04]  /*39eb0*/  LDL.LU R84, [R1+0x110] ;  /* 0x0001100001547983 */ /* 0x000ea80000300800 */
[----:B------:R0:W2:Y:S04]  /*39ec0*/  @!P1 LDG.E.U16 R87, desc[UR20][R42.64] ;  /* 0x000000142a579981 */ /* 0x0000a8000c1e1500 */
[----:B------:R-:W2:Y:S04]  /*39ed0*/  LDL.LU R88, [R1+0xf0] ;  /* 0x0000f00001587983 */ /* 0x000ea80000300800 */
[----:B------:R-:W2:Y:S01]  /*39ee0*/  LDL.LU R90, [R1+0xd0] ;  /* 0x0000d000015a7983 */ /* 0x000ea20000300800 */
[----:B0-----:R-:W-:-:S02]  /*39ef0*/  @!P1 IMAD.MOV.U32 R42, RZ, RZ, R0 ;  /* 0x000000ffff2a9224 */ /* 0x001fc400078e0000 */
[----:B------:R-:W-:Y:S01]  /*39f00*/  @!P1 IMAD.MOV.U32 R43, RZ, RZ, R2 ;  /* 0x000000ffff2b9224 */ /* 0x000fe200078e0002 */
[----:B------:R-:W2:Y:S04]  /*39f10*/  LDL.LU R92, [R1+0xb0] ;  /* 0x0000b000015c7983 */ /* 0x000ea80000300800 */
[----:B------:R-:W2:Y:S04]  /*39f20*/  LDL.LU R71, [R1+0x90] ;  /* 0x0000900001477983 */ /* 0x000ea80000300800 */
[----:B---3--:R-:W3:Y:S04]  /*39f30*/  LDL.LU R2, [R1+0x70] ;  /* 0x0000700001027983 */ /* 0x008ee80000300800 */
[----:B------:R-:W2:Y:S04]  /*39f40*/  LDL.LU R3, [R1+0x50] ;  /* 0x0000500001037983 */ /* 0x000ea80000300800 */
[----:B------:R-:W2:Y:S04]  /*39f50*/  LDL.LU R0, [R1+0x30] ;  /* 0x0000300001007983 */ /* 0x000ea80000300800 */
[----:B------:R0:W2:Y:S04]  /*39f60*/  @!P1 LDG.E.U16 R89, desc[UR20][R42.64] ;  /* 0x000000142a599981 */ /* 0x0000a8000c1e1500 */
[----:B------:R-:W2:Y:S04]  /*39f70*/  LDL.LU R42, [R1+0x4e8] ;  /* 0x0004e800012a7983 */ /* 0x000ea80000300800 */
[----:B------:R-:W0:Y:S01]  /*39f80*/  LDL.LU R43, [R1+0x4ec] ;  /* 0x0004ec00012b7983 */ /* 0x000e220000300800 */
[----:B------:R-:W-:-:S02]  /*39f90*/  PRMT R91, RZ, 0x7610, R91 ;  /* 0x00007610ff5b7816 */ /* 0x000fc4000000005b */
[----:B0-----:R-:W-:-:S05]  /*39fa0*/  IADD3 R43, P3, PT, R43, R70, RZ ;  /* 0x000000462b2b7210 */ /* 0x001fca0007f7e0ff */
[----:B--2---:R-:W-:Y:S01]  /*39fb0*/  IMAD.X R42, R42, 0x1, R69, P3 ;  /* 0x000000012a2a7824 */ /* 0x004fe200018e0645 */
[----:B------:R0:W-:Y:S04]  /*39fc0*/  STL [R1+0x4ec], R43 ;  /* 0x0004ec2b01007387 */ /* 0x0001e80000100800 */
[----:B------:R1:W-:Y:S01]  /*39fd0*/  STL [R1+0x4e8], R42 ;  /* 0x0004e82a01007387 */ /* 0x0003e20000100800 */
[----:B0-----:R-:W-:-:S04]  /*39fe0*/  @!P1 LOP3.LUT R43, R43, R42, RZ, 0x3c, !PT ;  /* 0x0000002a2b2b9212 */ /* 0x001fc800078e3cff */
[----:B-1----:R-:W-:-:S04]  /*39ff0*/  @!P1 LOP3.LUT R42, R43, R42, RZ, 0x3c, !PT ;  /* 0x0000002a2b2a9212 */ /* 0x002fc800078e3cff */
[----:B------:R-:W-:-:S05]  /*3a000*/  @!P1 LOP3.LUT R43, R43, R42, RZ, 0x3c, !PT ;  /* 0x0000002a2b2b9212 */ /* 0x000fca00078e3cff */
[----:B------:R0:W2:Y:S04]  /*3a010*/  @!P1 LDG.E.U16 R91, desc[UR20][R42.64] ;  /* 0x000000142a5b9981 */ /* 0x0000a8000c1e1500 */
[----:B------:R-:W2:Y:S04]  /*3a020*/  LDL.LU R42, [R1+0x30c] ;  /* 0x00030c00012a7983 */ /* 0x000ea80000300800 */
[----:B------:R-:W0:Y:S01]  /*3a030*/  LDL.LU R43, [R1+0x310] ;  /* 0x00031000012b7983 */ /* 0x000e220000300800 */
[----:B------:R-:W-:Y:S02]  /*3a040*/  PRMT R93, RZ, 0x7610, R93 ;  /* 0x00007610ff5d7816 */ /* 0x000fe4000000005d */
[----:B0-----:R-:W-:-:S05]  /*3a050*/  IADD3 R43, P3, PT, R43, R70, RZ ;  /* 0x000000462b2b7210 */ /* 0x001fca0007f7e0ff */
[----:B--2---:R-:W-:Y:S01]  /*3a060*/  IMAD.X R42, R42, 0x1, R69, P3 ;  /* 0x000000012a2a7824 */ /* 0x004fe200018e0645 */
[----:B------:R0:W-:Y:S04]  /*3a070*/  STL [R1+0x310], R43 ;  /* 0x0003102b01007387 */ /* 0x0001e80000100800 */
[----:B------:R1:W-:Y:S01]  /*3a080*/  STL [R1+0x30c], R42 ;  /* 0x00030c2a01007387 */ /* 0x0003e20000100800 */
[----:B0-----:R-:W-:-:S04]  /*3a090*/  @!P1 LOP3.LUT R43, R43, R42, RZ, 0x3c, !PT ;  /* 0x0000002a2b2b9212 */ /* 0x001fc800078e3cff */
[----:B-1----:R-:W-:-:S04]  /*3a0a0*/  @!P1 LOP3.LUT R42, R43, R42, RZ, 0x3c, !PT ;  /* 0x0000002a2b2a9212 */ /* 0x002fc800078e3cff */
[----:B------:R-:W-:-:S05]  /*3a0b0*/  @!P1 LOP3.LUT R43, R43, R42, RZ, 0x3c, !PT ;  /* 0x0000002a2b2b9212 */ /* 0x000fca00078e3cff */
[----:B------:R-:W2:Y:S01]  /*3a0c0*/  @!P1 LDG.E.U16 R93, desc[UR20][R42.64] ;  /* 0x000000142a5d9981 */ /* 0x000ea2000c1e1500 */
[----:B------:R-:W-:Y:S06]  /*3a0d0*/  BAR.SYNC.DEFER_BLOCKING 0x0 ;  /* 0x0000000000007b1d */ /* 0x000fec0000010000 */
[----:B------:R-:W2:Y:S04]  /*3a0e0*/  LDL.LU R42, [R1+0x170] ;  /* 0x00017000012a7983 */ /* 0x000ea80000300800 */
[----:B------:R-:W2:Y:S04]  /*3a0f0*/  LDL.LU R43, [R1+0x150] ;  /* 0x00015000012b7983 */ /* 0x000ea80000300800 */
[----:B------:R0:W-:Y:S04]  /*3a100*/  STS.U16 [R68+UR9+0x10000], R61 ;  /* 0x0100003d44007988 */ /* 0x0001e80008000409 */
[----:B----4-:R1:W-:Y:S04]  /*3a110*/  STS.U16 [R68+UR9+0x10400], R63 ;  /* 0x0104003f44007988 */ /* 0x0103e80008000409 */
[----:B------:R4:W-:Y:S04]  /*3a120*/  STS.U16 [R68+UR9+0x10800], R65 ;  /* 0x0108004144007988 */ /* 0x0009e80008000409 */
[----:B0-----:R-:W2:Y:S04]  /*3a130*/  LDL.LU R61, [R1+0x1350] ;  /* 0x00135000013d7983 */ /* 0x001ea80000300800 */
[----:B-1----:R-:W2:Y:S04]  /*3a140*/  LDL.LU R63, [R1+0x134c] ;  /* 0x00134c00013f7983 */ /* 0x002ea80000300800 */
[----:B----4-:R-:W4:Y:S04]  /*3a150*/  LDL.LU R65, [R1+0x1348] ;  /* 0x0013480001417983 */ /* 0x010f280000300800 */
[----:B------:R0:W-:Y:S04]  /*3a160*/  STS.U16 [R68+UR9+0x10c00], R67 ;  /* 0x010c004344007988 */ /* 0x0001e80008000409 */
[----:B------:R1:W-:Y:S04]  /*3a170*/  STS.U16 [R68+UR9+0x11000], R74 ;  /* 0x0110004a44007988 */ /* 0x0003e80008000409 */
[----:B------:R3:W-:Y:S04]  /*3a180*/  STS.U16 [R68+UR9+0x11400], R76 ;  /* 0x0114004c44007988 */ /* 0x0007e80008000409 */
[----:B0-----:R-:W4:Y:S04]  /*3a190*/  LDL.LU R67, [R1+0x1344] ;  /* 0x0013440001437983 */ /* 0x001f280000300800 */
[----:B-1----:R-:W4:Y:S04]  /*3a1a0*/  LDL.LU R74, [R1+0x1340] ;  /* 0x00134000014a7983 */ /* 0x002f280000300800 */
[----:B---3--:R-:W3:Y:S04]  /*3a1b0*/  LDL.LU R76, [R1+0x133c] ;  /* 0x00133c00014c7983 */ /* 0x008ee80000300800 */
[----:B------:R0:W-:Y:S04]  /*3a1c0*/  STS.U16 [R68+UR9+0x11800], R78 ;  /* 0x0118004e44007988 */ /* 0x0001e80008000409 */
[----:B------:R1:W-:Y:S04]  /*3a1d0*/  STS.U16 [R68+UR9+0x11c00], R80 ;  /* 0x011c005044007988 */ /* 0x0003e80008000409 */
[----:B------:R1:W-:Y:S04]  /*3a1e0*/  STS.U16 [R68+UR9+0x12000], R86 ;  /* 0x0120005644007988 */ /* 0x0003e80008000409 */
[----:B0-----:R-:W3:Y:S04]  /*3a1f0*/  LDL.LU R78, [R1+0x1338] ;  /* 0x00133800014e7983 */ /* 0x001ee80000300800 */
[----:B-1----:R-:W3:Y:S04]  /*3a200*/  LDL.LU R80, [R1+0x1334] ;  /* 0x0013340001507983 */ /* 0x002ee80000300800 */
[----:B------:R-:W3:Y:S04]  /*3a210*/  LDL.LU R86, [R1+0x1330] ;  /* 0x0013300001567983 */ /* 0x000ee80000300800 */
[----:B------:R0:W-:Y:S04]  /*3a220*/  STS.U16 [R68+UR9+0x12400], R72 ;  /* 0x0124004844007988 */ /* 0x0001e80008000409 */
        /* <DEDUP_REMOVED lines=18> */
[----:B-1----:R-:W3:Y:S04]  /*3a350*/  LDL.LU R0, [R1+0x1ac] ;  /* 0x0001ac0001007983 */ /* 0x002ee80000300800 */
        /* <DEDUP_REMOVED lines=9> */
[----:B------:R1:W-:Y:S04]  /*3a3f0*/  STS.U16 [R68+UR9+0x12c00], R43 ;  /* 0x012c002b44007988 */ /* 0x0003e80008000409 */
[----:B0-----:R-:W2:Y:S04]  /*3a400*/  LDL.LU R42, [R1+0x4c] ;  /* 0x00004c00012a7983 */ /* 0x001ea80000300800 */
[----:B-1----:R-:W2:Y:S04]  /*3a410*/  LDL.LU R43, [R1+0x2c] ;  /* 0x00002c00012b7983 */ /* 0x002ea80000300800 */
[----:B----4-:R-:W-:Y:S04]  /*3a420*/  STS.U16 [R68+UR9+0x15c00], R65 ;  /* 0x015c004144007988 */ /* 0x010fe80008000409 */
[----:B---3--:R0:W-:Y:S04]  /*3a430*/  STS.U16 [R68+UR9+0x15800], R86 ;  /* 0x0158005644007988 */ /* 0x0081e80008000409 */
[----:B0-----:R-:W3:Y:S04]  /*3a440*/  LDL.LU R86, [R1+0x6c] ;  /* 0x00006c0001567983 */ /* 0x001ee80000300800 */
[----:B------:R-:W4:Y:S04]  /*3a450*/  LDL.LU R65, [R1+0x8c] ;  /* 0x00008c0001417983 */ /* 0x000f280000300800 */
[----:B------:R-:W2:Y:S04]  /*3a460*/  LDL.LU R49, [R1+0xac] ;  /* 0x0000ac0001317983 */ /* 0x000ea80000300800 */
[----:B------:R-:W2:Y:S04]  /*3a470*/  LDL.LU R8, [R1+0xcc] ;  /* 0x0000cc0001087983 */ /* 0x000ea80000300800 */
[----:B------:R-:W2:Y:S04]  /*3a480*/  LDL.LU R16, [R1+0xec] ;  /* 0x0000ec0001107983 */ /* 0x000ea80000300800 */
[----:B------:R-:W2:Y:S04]  /*3a490*/  LDL.LU R24, [R1+0x10c] ;  /* 0x00010c0001187983 */ /* 0x000ea80000300800 */
[----:B------:R0:W-:Y:S04]  /*3a4a0*/  STS.U16 [R68+UR9+0x15400], R72 ;  /* 0x0154004844007988 */ /* 0x0001e80008000409 */
[----:B------:R-:W2:Y:S04]  /*3a4b0*/  LDL.LU R32, [R1+0x12c] ;  /* 0x00012c0001207983 */ /* 0x000ea80000300800 */
[----:B------:R-:W2:Y:S01]  /*3a4c0*/  LDL.LU R40, [R1+0x14c] ;  /* 0x00014c0001287983 */ /* 0x000ea20000300800 */
[----:B0-----:R-:W-:-:S03]  /*3a4d0*/  LOP3.LUT R72, R68, 0x10, RZ, 0x3c, !PT ;  /* 0x0000001044487812 */ /* 0x001fc600078e3cff */
[----:B------:R-:W2:Y:S04]  /*3a4e0*/  LDL.LU R44, [R1+0x16c] ;  /* 0x00016c00012c7983 */ /* 0x000ea80000300800 */
[----:B------:R-:W2:Y:S04]  /*3a4f0*/  LDL.LU R46, [R1+0x18c] ;  /* 0x00018c00012e7983 */ /* 0x000ea80000300800 */
        /* <DEDUP_REMOVED lines=18> */
[----:B--2---:R-:W-:Y:S04]  /*3a620*/  STS.U16 [R72+UR9+0x12480], R46 ;  /* 0x0124802e48007988 */ /* 0x004fe80008000409 */
[----:B------:R-:W-:Y:S04]  /*3a630*/  STS.U16 [R72+UR9+0x12880], R44 ;  /* 0x0128802c48007988 */ /* 0x000fe80008000409 */
[----:B------:R-:W-:Y:S04]  /*3a640*/  STS.U16 [R72+UR9+0x12c80], R40 ;  /* 0x012c802848007988 */ /* 0x000fe80008000409 */
[----:B------:R-:W-:Y:S04]  /*3a650*/  STS.U16 [R72+UR9+0x13080], R32 ;  /* 0x0130802048007988 */ /* 0x000fe80008000409 */
[----:B------:R-:W-:Y:S04]  /*3a660*/  STS.U16 [R72+UR9+0x13480], R24 ;  /* 0x0134801848007988 */ /* 0x000fe80008000409 */
[----:B------:R-:W-:Y:S04]  /*3a670*/  STS.U16 [R72+UR9+0x13880], R16 ;  /* 0x0138801048007988 */ /* 0x000fe80008000409 */
[----:B------:R-:W-:Y:S04]  /*3a680*/  STS.U16 [R72+UR9+0x13c80], R8 ;  /* 0x013c800848007988 */ /* 0x000fe80008000409 */
[----:B------:R-:W-:Y:S04]  /*3a690*/  STS.U16 [R72+UR9+0x14080], R49 ;  /* 0x0140803148007988 */ /* 0x000fe80008000409 */
[----:B----4-:R-:W-:Y:S04]  /*3a6a0*/  STS.U16 [R72+UR9+0x14480], R65 ;  /* 0x0144804148007988 */ /* 0x010fe80008000409 */
[----:B---3--:R-:W-:Y:S04]  /*3a6b0*/  STS.U16 [R72+UR9+0x14880], R86 ;  /* 0x0148805648007988 */ /* 0x008fe80008000409 */
[----:B------:R-:W-:Y:S04]  /*3a6c0*/  STS.U16 [R72+UR9+0x14c80], R42 ;  /* 0x014c802a48007988 */ /* 0x000fe80008000409 */
[----:B------:R-:W-:Y:S04]  /*3a6d0*/  STS.U16 [R72+UR9+0x15080], R43 ;  /* 0x0150802b48007988 */ /* 0x000fe80008000409 */
[----:B------:R0:W-:Y:S04]  /*3a6e0*/  STS.U16 [R72+UR9+0x15480], R0 ;  /* 0x0154800048007988 */ /* 0x0001e80008000409 */
[----:B0-----:R-:W2:Y:S04]  /*3a6f0*/  LDL.LU R0, [R1+0x1304] ;  /* 0x0013040001007983 */ /* 0x001ea80000300800 */
[----:B------:R-:W3:Y:S04]  /*3a700*/  LDL.LU R46, [R1+0x188] ;  /* 0x00018800012e7983 */ /* 0x000ee80000300800 */
[----:B------:R-:W4:Y:S04]  /*3a710*/  LDL.LU R44, [R1+0x168] ;  /* 0x00016800012c7983 */ /* 0x000f280000300800 */
        /* <DEDUP_REMOVED lines=9> */
[----:B------:R0:W-:Y:S04]  /*3a7b0*/  STS.U16 [R72+UR9+0x15880], R84 ;  /* 0x0158805448007988 */ /* 0x0001e80008000409 */
[----:B------:R-:W2:Y:S04]  /*3a7c0*/  LDL.LU R43, [R1+0x28] ;  /* 0x00002800012b7983 */ /* 0x000ea80000300800 */
[----:B------:R1:W-:Y:S04]  /*3a7d0*/  STS.U16 [R72+UR9+0x15c80], R63 ;  /* 0x015c803f48007988 */ /* 0x0003e80008000409 */
[----:B0-----:R-:W2:Y:S04]  /*3a7e0*/  LDL.LU R84, [R1+0x1a8] ;  /* 0x0001a80001547983 */ /* 0x001ea80000300800 */
[----:B------:R0:W-:Y:S04]  /*3a7f0*/  STS.U16 [R72+UR9+0x16080], R47 ;  /* 0x0160802f48007988 */ /* 0x0001e80008000409 */
[----:B-1----:R-:W2:Y:S04]  /*3a800*/  LDL.LU R63, [R1+0x1c8] ;  /* 0x0001c800013f7983 */ /* 0x002ea80000300800 */
        /* <DEDUP_REMOVED lines=10> */
[----:B------:R-:W-:Y:S04]  /*3a8b0*/  STS.U16 [R72+UR9+0x17880], R50 ;  /* 0x0178803248007988 */ /* 0x000fe80008000409 */
[----:B-1----:R-:W2:Y:S04]  /*3a8c0*/  LDL.LU R48, [R1+0x288] ;  /* 0x0002880001307983 */ /* 0x002ea80000300800 */
[----:B------:R0:W-:Y:S04]  /*3a8d0*/  STS.U16 [R72+UR9+0x17c80], R52 ;  /* 0x017c803448007988 */ /* 0x0001e80008000409 */
[----:B0-----:R-:W2:Y:S04]  /*3a8e0*/  LDL.LU R72, [R1+0x1300] ;  /* 0x0013000001487983 */ /* 0x001ea80000300800 */
[----:B------:R-:W2:Y:S01]  /*3a8f0*/  LDL.LU R52, [R1+0x2a8] ;  /* 0x0002a80001347983 */ /* 0x000ea20000300800 */
[----:B------:R-:W-:-:S05]  /*3a900*/  LOP3.LUT R50, R68, 0x20, RZ, 0x3c, !PT ;  /* 0x0000002044327812 */ /* 0x000fca00078e3cff */
        /* <DEDUP_REMOVED lines=9> */
[----:B---3--:R-:W-:Y:S04]  /*3a9a0*/  STS.U16 [R50+UR9+0x12500], R46 ;  /* 0x0125002e32007988 */ /* 0x008fe80008000409 */
[----:B----4-:R-:W-:Y:S04]  /*3a9b0*/  STS.U16 [R50+UR9+0x12900], R44 ;  /* 0x0129002c32007988 */ /* 0x010fe80008000409 */
        /* <DEDUP_REMOVED lines=33> */
[----:B------:R0:W-:Y:S02]  /*3abd0*/  STS.U16 [R50+UR9+0x15900], R82 ;  /* 0x0159005232007988 */ /* 0x0001e40008000409 */
[----:B0-----:R-:W-:-:S05]  /*3abe0*/  LOP3.LUT R82, R68, 0x20, RZ, 0x3c, !PT ;  /* 0x0000002044527812 */ /* 0x001fca00078e3cff */
[----:B------:R-:W-:Y:S01]  /*3abf0*/  STS.U16 [R82+UR9+0x15d00], R61 ;  /* 0x015d003d52007988 */ /* 0x000fe20008000409 */
[----:B------:R-:W-:-:S03]  /*3ac00*/  LOP3.LUT R50, R68, 0x30, RZ, 0x3c, !PT ;  /* 0x0000003044327812 */ /* 0x000fc600078e3cff */
        /* <DEDUP_REMOVED lines=51> */
[----:B------:R-:W-:Y:S04]  /*3af40*/  STS.U16 [R50+UR9+0x15980], R80 ;  /* 0x0159805032007988 */ /* 0x000fe80008000409 */
        /* <DEDUP_REMOVED lines=31> */
[----:B------:R1:W-:Y:S04]  /*3b140*/  STS.U16 [R10+UR9+0x15600], R71 ;  /* 0x015600470a007988 */ /* 0x0003e80008000409 */
[----:B0-----:R-:W2:Y:S04]  /*3b150*/  LDL.LU R2, [R1+0x12f4] ;  /* 0x0012f40001027983 */ /* 0x001ea80000300800 */
[----:B-1----:R-:W3:Y:S04]  /*3b160*/  LDL.LU R71, [R1+0x12f0] ;  /* 0x0012f00001477983 */ /* 0x002ee80000300800 */
[----:B------:R-:W4:Y:S04]  /*3b170*/  LDL.LU R48, [R1+0x29c] ;  /* 0x00029c0001307983 */ /* 0x000f280000300800 */
[----:B------:R-:W2:Y:S04]  /*3b180*/  LDL.LU R33, [R1+0x27c] ;  /* 0x00027c0001217983 */ /* 0x000ea80000300800 */
        /* <DEDUP_REMOVED lines=30> */
[----:B--2---:R-:W-:Y:S04]  /*3b370*/  STS.U16 [R11+UR9+0x10680], R33 ;  /* 0x010680210b007988 */ /* 0x004fe80008000409 */
[----:B---3--:R0:W-:Y:S04]  /*3b380*/  STS.U16 [R11+UR9+0x10a80], R25 ;  /* 0x010a80190b007988 */ /* 0x0081e80008000409 */
[----:B------:R1:W-:Y:S04]  /*3b390*/  STS.U16 [R11+UR9+0x10e80], R17 ;  /* 0x010e80110b007988 */ /* 0x0003e80008000409 */
[----:B0-----:R-:W2:Y:S04]  /*3b3a0*/  LDL.LU R25, [R1+0x298] ;  /* 0x0002980001197983 */ /* 0x001ea80000300800 */
[----:B-1----:R-:W3:Y:S04]  /*3b3b0*/  LDL.LU R17, [R1+0x278] ;  /* 0x0002780001117983 */ /* 0x002ee80000300800 */
        /* <DEDUP_REMOVED lines=16> */
[----:B0-----:R-:W4:Y:S04]  /*3b4c0*/  LDL.LU R9, [R1+0x258] ;  /* 0x0002580001097983 */ /* 0x001f280000300800 */
[----:B-1----:R-:W4:Y:S04]  /*3b4d0*/  LDL.LU R47, [R1+0x238] ;  /* 0x00023800012f7983 */ /* 0x002f280000300800 */
[----:B------:R0:W-:Y:S04]  /*3b4e0*/  STS.U16 [R11+UR9+0x15280], R3 ;  /* 0x015280030b007988 */ /* 0x0001e80008000409 */
[----:B------:R-:W-:Y:S04]  /*3b4f0*/  STS.U16 [R11+UR9+0x15680], R92 ;  /* 0x0156805c0b007988 */ /* 0x000fe80008000409 */
[----:B0-----:R-:W4:Y:S04]  /*3b500*/  LDL.LU R3, [R1+0x12ec] ;  /* 0x0012ec0001037983 */ /* 0x001f280000300800 */
[----:B------:R-:W4:Y:S04]  /*3b510*/  LDL.LU R63, [R1+0x218] ;  /* 0x00021800013f7983 */ /* 0x000f280000300800 */
[----:B------:R-:W4:Y:S04]  /*3b520*/  LDL.LU R84, [R1+0x1f8] ;  /* 0x0001f80001547983 */ /* 0x000f280000300800 */
[----:B------:R-:W4:Y:S04]  /*3b530*/  LDL.LU R46, [R1+0x1d8] ;  /* 0x0001d800012e7983 */ /* 0x000f280000300800 */
[----:B------:R-:W-:Y:S04]  /*3b540*/  STS.U16 [R11+UR9+0x15a80], R76 ;  /* 0x015a804c0b007988 */ /* 0x000fe80008000409 */
[----:B------:R-:W4:Y:S04]  /*3b550*/  LDL.LU R44, [R1+0x1b8] ;  /* 0x0001b800012c7983 */ /* 0x000f280000300800 */
[----:B------:R-:W-:Y:S01]  /*3b560*/  STS.U16 [R11+UR9+0x15e80], R55 ;  /* 0x015e80370b007988 */ /* 0x000fe20008000409 */
[----:B------:R-:W-:-:S03]  /*3b570*/  LOP3.LUT R10, R68, 0x60, RZ, 0x3c, !PT ;  /* 0x00000060440a7812 */ /* 0x000fc600078e3cff */
[----:B------:R-:W4:Y:S04]  /*3b580*/  LDL.LU R40, [R1+0x198] ;  /* 0x0001980001287983 */ /* 0x000f280000300800 */
[----:B------:R-:W-:Y:S04]  /*3b590*/  STS.U16 [R11+UR9+0x16280], R5 ;  /* 0x016280050b007988 */ /* 0x000fe80008000409 */
        /* <DEDUP_REMOVED lines=15> */
[----:B------:R-:W4:Y:S04]  /*3b690*/  LDL.LU R43, [R1+0x78] ;  /* 0x00007800012b7983 */ /* 0x000f280000300800 */
[----:B--2---:R-:W-:Y:S04]  /*3b6a0*/  STS.U16 [R10+UR9+0x10300], R25 ;  /* 0x010300190a007988 */ /* 0x004fe80008000409 */
[----:B---3--:R0:W-:Y:S04]  /*3b6b0*/  STS.U16 [R10+UR9+0x10700], R17 ;  /* 0x010700110a007988 */ /* 0x0081e80008000409 */
[----:B0-----:R-:W2:Y:S04]  /*3b6c0*/  LDL.LU R17, [R1+0x58] ;  /* 0x0000580001117983 */ /* 0x001ea80000300800 */
[----:B----4-:R0:W-:Y:S04]  /*3b6d0*/  STS.U16 [R10+UR9+0x10b00], R9 ;  /* 0x010b00090a007988 */ /* 0x0101e80008000409 */
[----:B------:R1:W-:Y:S04]  /*3b6e0*/  STS.U16 [R10+UR9+0x10f00], R47 ;  /* 0x010f002f0a007988 */ /* 0x0003e80008000409 */
[----:B0-----:R-:W3:Y:S04]  /*3b6f0*/  LDL.LU R9, [R1+0x294] ;  /* 0x0002940001097983 */ /* 0x001ee80000300800 */
[----:B-1----:R-:W4:Y:S04]  /*3b700*/  LDL.LU R47, [R1+0x274] ;  /* 0x00027400012f7983 */ /* 0x002f280000300800 */
[----:B------:R0:W-:Y:S04]  /*3b710*/  STS.U16 [R10+UR9+0x11300], R63 ;  /* 0x0113003f0a007988 */ /* 0x0001e80008000409 */
[----:B------:R1:W-:Y:S04]  /*3b720*/  STS.U16 [R10+UR9+0x11700], R84 ;  /* 0x011700540a007988 */ /* 0x0003e80008000409 */
[----:B------:R1:W-:Y:S04]  /*3b730*/  STS.U16 [R10+UR9+0x11b00], R46 ;  /* 0x011b002e0a007988 */ /* 0x0003e80008000409 */
[----:B0-----:R-:W4:Y:S04]  /*3b740*/  LDL.LU R63, [R1+0x254] ;  /* 0x00025400013f7983 */ /* 0x001f280000300800 */
[----:B------:R0:W-:Y:S04]  /*3b750*/  STS.U16 [R10+UR9+0x11f00], R44 ;  /* 0x011f002c0a007988 */ /* 0x0001e80008000409 */
[----:B-1----:R-:W4:Y:S04]  /*3b760*/  LDL.LU R84, [R1+0x234] ;  /* 0x0002340001547983 */ /* 0x002f280000300800 */
[----:B------:R1:W-:Y:S04]  /*3b770*/  STS.U16 [R10+UR9+0x12300], R40 ;  /* 0x012300280a007988 */ /* 0x0003e80008000409 */
[----:B------:R-:W4:Y:S04]  /*3b780*/  LDL.LU R46, [R1+0x214] ;  /* 0x00021400012e7983 */ /* 0x000f280000300800 */
        /* <DEDUP_REMOVED lines=18> */
[----:B0-----:R-:W4:Y:S04]  /*3b8b0*/  LDL.LU R42, [R1+0xd4] ;  /* 0x0000d400012a7983 */ /* 0x001f280000300800 */
[----:B-1----:R-:W4:Y:S04]  /*3b8c0*/  LDL.LU R43, [R1+0xb4] ;  /* 0x0000b400012b7983 */ /* 0x002f280000300800 */
[----:B--2---:R-:W-:Y:S04]  /*3b8d0*/  STS.U16 [R10+UR9+0x14b00], R17 ;  /* 0x014b00110a007988 */ /* 0x004fe80008000409 */
[----:B------:R0:W-:Y:S04]  /*3b8e0*/  STS.U16 [R10+UR9+0x14f00], R71 ;  /* 0x014f00470a007988 */ /* 0x0001e80008000409 */
[----:B------:R1:W-:Y:S04]  /*3b8f0*/  STS.U16 [R10+UR9+0x15300], R72 ;  /* 0x015300480a007988 */ /* 0x0003e80008000409 */
[----:B0-----:R-:W2:Y:S04]  /*3b900*/  LDL.LU R71, [R1+0x12e8] ;  /* 0x0012e80001477983 */ /* 0x001ea80000300800 */
[----:B-1----:R-:W2:Y:S04]  /*3b910*/  LDL.LU R72, [R1+0x12e4] ;  /* 0x0012e40001487983 */ /* 0x002ea80000300800 */
[----:B------:R-:W-:Y:S04]  /*3b920*/  STS.U16 [R10+UR9+0x15700], R90 ;  /* 0x0157005a0a007988 */ /* 0x000fe80008000409 */
        /* <DEDUP_REMOVED lines=29> */
[----:B------:R2:W-:Y:S04]  /*3bb00*/  STS.U16 [R4+UR9+0x14b80], R3 ;  /* 0x014b800304007988 */ /* 0x0005e80008000409 */
[----:B0-----:R0:W5:Y:S04]  /*3bb10*/  LDL.LU R72, [R1+0x12e0] ;  /* 0x0012e00001487983 */ /* 0x0011680000300800 */
[----:B-1----:R0:W5:Y:S04]  /*3bb20*/  LDL.LU R71, [R1+0x12dc] ;  /* 0x0012dc0001477983 */ /* 0x0021680000300800 */
[----:B--2---:R0:W5:Y:S04]  /*3bb30*/  LDL.LU R3, [R1+0x12d8] ;  /* 0x0012d80001037983 */ /* 0x0041680000300800 */
[----:B------:R1:W-:Y:S04]  /*3bb40*/  STS.U16 [R4+UR9+0x14f80], R2 ;  /* 0x014f800204007988 */ /* 0x0003e80008000409 */
[----:B------:R2:W-:Y:S04]  /*3bb50*/  STS.U16 [R4+UR9+0x15380], R0 ;  /* 0x0153800004007988 */ /* 0x0005e80008000409 */
[----:B-1----:R0:W5:Y:S04]  /*3bb60*/  LDL.LU R2, [R1+0x12d4] ;  /* 0x0012d40001027983 */ /* 0x0021680000300800 */
[----:B--2---:R0:W5:Y:S04]  /*3bb70*/  LDL.LU R0, [R1+0x12d0] ;  /* 0x0012d00001007983 */ /* 0x0041680000300800 */
        /* <DEDUP_REMOVED lines=11> */
[----:B------:R1:W-:Y:S06]  /*3bc30*/  MEMBAR.ALL.CTA ;  /* 0x0000000000007992 */ /* 0x0003ec0000008000 */
[----:B-1----:R-:W1:Y:S01]  /*3bc40*/  FENCE.VIEW.ASYNC.S ;  /* 0x00000000000073c6 */ /* 0x002e620000000000 */
[----:B------:R-:W-:-:S04]  /*3bc50*/  ULEA UR6, UR18, UR9, 0x3 ;  /* 0x0000000912067291 */ /* 0x000fc8000f8e18ff */
[----:B------:R-:W-:Y:S01]  /*3bc60*/  UIADD3 UR6, UPT, UPT, UR6, 0x20000, URZ ;  /* 0x0002000006067890 */ /* 0x000fe2000fffe0ff */
[----:B-1----:R-:W-:Y:S06]  /*3bc70*/  BAR.SYNC.DEFER_BLOCKING 0x0 ;  /* 0x0000000000007b1d */ /* 0x002fec0000010000 */
[----:B0-----:R-:W-:Y:S05]  /*3bc80*/  @P0 BRA `(.L_x_10) ;  /* 0x0000000000900947 */ /* 0x001fea0003800000 */
[----:B------:R-:W-:Y:S02]  /*3bc90*/  UIADD3 UR19, UPT, UPT, UR8, 0x108, URZ ;  /* 0x0000010808137890 */ /* 0x000fe4000fffe0ff */
[----:B------:R-:W-:Y:S02]  /*3bca0*/  UIADD3 UR36, UPT, UPT, UR8, 0x110, URZ ;  /* 0x0000011008247890 */ /* 0x000fe4000fffe0ff */
[----:B------:R-:W-:Y:S02]  /*3bcb0*/  UIADD3 UR37, UPT, UPT, UR8, 0x118, URZ ;  /* 0x0000011808257890 */ /* 0x000fe4000fffe0ff */
[----:B------:R-:W-:Y:S02]  /*3bcc0*/  UIADD3 UR42, UPT, UPT, UR8, 0x120, URZ ;  /* 0x00000120082a7890 */ /* 0x000fe4000fffe0ff */
[----:B------:R-:W-:Y:S02]  /*3bcd0*/  UIADD3 UR43, UPT, UPT, UR8, 0x128, URZ ;  /* 0x00000128082b7890 */ /* 0x000fe4000fffe0ff */
[----:B------:R-:W-:Y:S01]  /*3bce0*/  UIADD3 UR48, UPT, UPT, UR8, 0x130, URZ ;  /* 0x0000013008307890 */ /* 0x000fe2000fffe0ff */
[----:B------:R-:W-:Y:S01]  /*3bcf0*/  UMOV UR16, 0x0 ;  /* 0x0000000000107882 */ /* 0x000fe20000000000 */
[----:B------:R-:W-:Y:S01]  /*3bd00*/  UMOV UR17, 0x8400490 ;  /* 0x0840049000117882 */ /* 0x000fe20000000000 */
[----:B------:R-:W-:Y:S01]  /*3bd10*/  UMOV UR13, 0x40004040 ;  /* 0x40004040000d7882 */ /* 0x000fe20000000000 */
[----:B------:R-:W-:-:S02]  /*3bd20*/  UIADD3 UR49, UPT, UPT, UR8, 0x138, URZ ;  /* 0x0000013808317890 */ /* 0x000fc4000fffe0ff */
[----:B------:R0:W-:Y:S01]  /*3bd30*/  UTCHMMA tmem[UR11], gdesc[UR12], tmem[UR8], tmem[UR16], idesc[UR17], UPT ;  /* 0x00ff100c0b0079ea */ /* 0x0001e2000b800008 */
[----:B------:R-:W-:Y:S01]  /*3bd40*/  UMOV UR34, 0x0 ;  /* 0x0000000000227882 */ /* 0x000fe20000000000 */
[----:B------:R-:W-:Y:S01]  /*3bd50*/  UMOV UR35, 0x8400490 ;  /* 0x0840049000237882 */ /* 0x000fe20000000000 */
[----:B------:R-:W-:Y:S01]  /*3bd60*/  UMOV UR38, 0x0 ;  /* 0x0000000000267882 */ /* 0x000fe20000000000 */
[----:B------:R-:W-:Y:S01]  /*3bd70*/  UMOV UR39, 0x8400490 ;  /* 0x0840049000277882 */ /* 0x000fe20000000000 */
        /* <DEDUP_REMOVED lines=21> */
.L_x_10:
[----:B------:R-:W2:Y:S04]  /*3bed0*/  LDL R5, [R1+0xecc] ;  /* 0x000ecc0001057983 */ /* 0x000ea80000100800 */
[----:B------:R-:W2:Y:S01]  /*3bee0*/  LDL R4, [R1+0x2b4] ;  /* 0x0002b40001047983 */ /* 0x000ea20000100800 */
[----:B------:R-:W-:-:S04]  /*3bef0*/  UIADD3 UR18, UPT, UPT, UR18, 0x1, URZ ;  /* 0x0000000112127890 */ /* 0x000fc8000fffe0ff */
[----:B------:R-:W-:-:S04]  /*3bf00*/  UISETP.GT.AND UP1, UPT, UR18, 0x1, UPT ;  /* 0x000000011200788c */ /* 0x000fc8000bf24270 */
[----:B0-----:R-:W-:Y:S02]  /*3bf10*/  USEL UR4, URZ, 0x1, !UP1 ;  /* 0x00000001ff047887 */ /* 0x001fe4000c800000 */
[----:B------:R-:W-:Y:S02]  /*3bf20*/  USEL UR18, UR18, URZ, !UP1 ;  /* 0x000000ff12127287 */ /* 0x000fe4000c800000 */
[----:B------:R-:W-:-:S03]  /*3bf30*/  ULOP3.LUT UR7, UR5, UR4, URZ, 0x3c, !UPT ;  /* 0x0000000405077292 */ /* 0x000fc6000f8e3cff */
[----:B------:R-:W-:-:S04]  /*3bf40*/  UMOV UR4, UR5 ;  /* 0x0000000500047c82 */ /* 0x000fc80008000000 */
[----:B------:R-:W-:Y:S01]  /*3bf50*/  UMOV UR5, UR7 ;  /* 0x0000000700057c82 */ /* 0x000fe20008000000 */
[----:B--2---:R-:W-:-:S13]  /*3bf60*/  ISETP.NE.U32.AND P1, PT, R4, R5, PT ;  /* 0x000000050400720c */ /* 0x004fda0003f25070 */
[----:B------:R-:W-:Y:S05]  /*3bf70*/  @P1 BRA `(.L_x_11) ;  /* 0xfffffea400b41947 */ /* 0x000fea000383ffff */
.L_x_8:
[----:B0-----:R-:W3:Y:S01]  /*3bf80*/  LDL.LU R5, [R1+0xf54] ;  /* 0x000f540001057983 */ /* 0x001ee20000300800 */
[----:B------:R-:W3:Y:S01]  /*3bf90*/  LDCU.128 UR12, c[0x0][0x390] ;  /* 0x00007200ff0c77ac */ /* 0x000ee20008000c00 */
[----:B------:R-:W0:Y:S02]  /*3bfa0*/  LDC R4, c[0x0][0x3a0] ;  /* 0x0000e800ff047b82 */ /* 0x000e240000000800 */
[----:B------:R-:W4:Y:S01]  /*3bfb0*/  LDL.LU R10, [R1+0xf74] ;  /* 0x000f7400010a7983 */ /* 0x000f220000300800 */
[----:B------:R-:W4:Y:S03]  /*3bfc0*/  LDCU UR18, c[0x0][0x39c] ;  /* 0x00007380ff1277ac */ /* 0x000f260008000800 */
[----:B--2---:R-:W2:Y:S01]  /*3bfd0*/  LDL.LU R9, [R1+0xf78] ;  /* 0x000f780001097983 */ /* 0x004ea20000300800 */
[----:B------:R-:W1:Y:S01]  /*3bfe0*/  LDCU UR5, c[0x0][0x3b8] ;  /* 0x00007700ff0577ac */ /* 0x000e620008000800 */
[----:B------:R-:W2:Y:S01]  /*3bff0*/  LDCU UR11, c[0x0][0x39c] ;  /* 0x00007380ff0b77ac */ /* 0x000ea20008000800 */
[----:B------:R-:W0:Y:S01]  /*3c000*/  LDCU UR7, c[0x0][0x3b4] ;  /* 0x00007680ff0777ac */ /* 0x000e220008000800 */
[----:B------:R-:W0:Y:S01]  /*3c010*/  LDCU UR16, c[0x0][0x39c] ;  /* 0x00007380ff1077ac */ /* 0x000e220008000800 */
[----:B------:R-:W0:Y:S02]  /*3c020*/  LDCU UR17, c[0x0][0x39c] ;  /* 0x00007380ff1177ac */ /* 0x000e240008000800 */
[----:B0-----:R-:W-:-:S02]  /*3c030*/  VIADD R4, R4, 0x7f ;  /* 0x0000007f04047836 */ /* 0x001fc40000000000 */
[----:B-1---5:R-:W-:-:S03]  /*3c040*/  IMAD R7, R0, UR5, RZ ;  /* 0x0000000500077c24 */ /* 0x022fc6000f8e02ff */
[----:B------:R-:W-:Y:S01]  /*3c050*/  ISETP.GE.AND P4, PT, R4, 0x80, PT ;  /* 0x000000800400780c */ /* 0x000fe20003f86270 */
[----:B------:R-:W-:-:S04]  /*3c060*/  VIADD R6, R7, UR5 ;  /* 0x0000000507067c36 */ /* 0x000fc80008000000 */
[----:B------:R-:W-:-:S04]  /*3c070*/  VIADD R3, R6, UR5 ;  /* 0x0000000506037c36 */ /* 0x000fc80008000000 */
[----:B------:R-:W-:Y:S01]  /*3c080*/  VIADD R4, R3, UR5 ;  /* 0x0000000503047c36 */ /* 0x000fe20008000000 */
[C---:B---3--:R-:W-:Y:S01]  /*3c090*/  ISETP.GE.AND P1, PT, R5.reuse, UR14, PT ;  /* 0x0000000e05007c0c */ /* 0x048fe2000bf26270 */
[----:B------:R-:W-:Y:S01]  /*3c0a0*/  IMAD R8, R5, UR7, RZ ;  /* 0x0000000705087c24 */ /* 0x000fe2000f8e02ff */
[----:B------:R-:W0:Y:S01]  /*3c0b0*/  LDCU UR14, c[0x0][0x39c] ;  /* 0x00007380ff0e77ac */ /* 0x000e220008000800 */
[----:B------:R-:W-:Y:S01]  /*3c0c0*/  VIADD R5, R4, UR5 ;  /* 0x0000000504057c36 */ /* 0x000fe20008000000 */
[----:B----4-:R-:W-:Y:S02]  /*3c0d0*/  ISETP.LT.AND P6, PT, R10, UR18, !P1 ;  /* 0x000000120a007c0c */ /* 0x010fe4000cfc1270 */
[----:B------:R-:W-:Y:S01]  /*3c0e0*/  LEA R2, P3, R8, UR12, 0x1 ;  /* 0x0000000c08027c11 */ /* 0x000fe2000f8608ff */
[----:B------:R-:W-:Y:S01]  /*3c0f0*/  VIADD R79, R5, UR5 ;  /* 0x00000005054f7c36 */ /* 0x000fe20008000000 */
[----:B--2---:R-:W-:Y:S02]  /*3c100*/  ISETP.LT.AND P5, PT, R9, UR11, !P1 ;  /* 0x0000000b09007c0c */ /* 0x004fe4000cfa1270 */
[----:B------:R-:W-:Y:S01]  /*3c110*/  P2R R9, PR, RZ, 0x40 ;  /* 0x00000040ff097803 */ /* 0x000fe20000000000 */
[----:B------:R-:W-:Y:S01]  /*3c120*/  VIADD R83, R79, UR5 ;  /* 0x000000054f537c36 */ /* 0x000fe20008000000 */
[----:B------:R-:W-:-:S02]  /*3c130*/  ISETP.LT.AND P0, PT, R0, UR15, !P1 ;  /* 0x0000000f00007c0c */ /* 0x000fc4000cf01270 */
[----:B------:R-:W-:Y:S01]  /*3c140*/  LEA.HI.X.SX32 R0, R8, UR13, 0x1, P3 ;  /* 0x0000000d08007c11 */ /* 0x000fe200098f0eff */
[----:B------:R1:W-:Y:S01]  /*3c150*/  STL [R1+0x1d8], R9 ;  /* 0x0001d80901007387 */ /* 0x0003e20000100800 */
[----:B------:R-:W-:Y:S09]  /*3c160*/  @!P4 BRA `(.L_x_12) ;  /* 0x000000000010c947 */ /* 0x000ff20003800000 */
[----:B------:R-:W-:-:S06]  /*3c170*/  USHF.L.U32 UR4, UR4, 0x1f, URZ ;  /* 0x0000001f04047899 */ /* 0x000fcc00080006ff */
[----:B------:R-:W-:-:S04]  /*3c180*/  IMAD.U32 R8, RZ, RZ, UR4 ;  /* 0x00000004ff087e24 */ /* 0x000fc8000f8e00ff */
[----:B------:R-:W2:Y:S02]  /*3c190*/  SYNCS.PHASECHK.TRANS64.TRYWAIT P3, [UR6], R8 ;  /* 0x00000008ff0075a7 */ /* 0x000ea40008061106 */
[----:B--2---:R-:W-:Y:S05]  /*3c1a0*/  @!P3 BRA `(.L_x_13) ;  /* 0x000000ac0020b947 */ /* 0x004fea0003800000 */
.L_x_12:
[----:B------:R-:W-:Y:S01]  /*3c1b0*/  BAR.SYNC.DEFER_BLOCKING 0x0 ;  /* 0x0000000000007b1d */ /* 0x000fe20000010000 */
[-C--:B------:R-:W-:Y:S01]  /*3c1c0*/  LEA R68, P4, R7, R2.reuse, 0x1 ;  /* 0x0000000207447211 */ /* 0x080fe200078808ff */
[----:B------:R-:W-:Y:S01]  /*3c1d0*/  VIADD R78, R83, UR5 ;  /* 0x00000005534e7c36 */ /* 0x000fe20008000000 */
[----:B------:R-:W-:Y:S02]  /*3c1e0*/  LEA R70, P3, R6, R2, 0x1 ;  /* 0x0000000206467211 */ /* 0x000fe400078608ff */
[----:B------:R-:W-:Y:S01]  /*3c1f0*/  LEA.HI.X.SX32 R69, R7, R0, 0x1, P4 ;  /* 0x0000000007457211 */ /* 0x000fe200020f0eff */
[----:B------:R-:W-:Y:S01]  /*3c200*/  VIADD R85, R78, UR5 ;  /* 0x000000054e557c36 */ /* 0x000fe20008000000 */
[----:B------:R-:W-:Y:S01]  /*3c210*/  LEA R72, P4, R3, R2, 0x1 ;  /* 0x0000000203487211 */ /* 0x000fe200078808ff */
[----:B------:R2:W-:Y:S01]  /*3c220*/  STL [R1+0x139c], R68 ;  /* 0x00139c4401007387 */ /* 0x0005e20000100800 */
[-C--:B------:R-:W-:Y:S01]  /*3c230*/  LEA.HI.X.SX32 R71, R6, R0.reuse, 0x1, P3 ;  /* 0x0000000006477211 */ /* 0x080fe200018f0eff */
[----:B------:R-:W-:Y:S01]  /*3c240*/  VIADD R89, R85, UR5 ;  /* 0x0000000555597c36 */ /* 0x000fe20008000000 */
[----:B------:R-:W-:Y:S01]  /*3c250*/  LEA.HI.X.SX32 R73, R3, R0, 0x1, P4 ;  /* 0x0000000003497211 */ /* 0x000fe200020f0eff */
[----:B------:R-:W-:Y:S01]  /*3c260*/  STL [R1+0x1398], R69 ;  /* 0x0013984501007387 */ /* 0x000fe20000100800 */
[CC--:B------:R-:W-:Y:S01]  /*3c270*/  LEA R74, P3, R4.reuse, R2.reuse, 0x1 ;  /* 0x00000002044a7211 */ /* 0x0c0fe200078608ff */
[----:B------:R-:W-:Y:S01]  /*3c280*/  VIADD R3, R89, UR5 ;  /* 0x0000000559037c36 */ /* 0x000fe20008000000 */
[----:B------:R-:W-:Y:S01]  /*3c290*/  LEA R76, P4, R5, R2, 0x1 ;  /* 0x00000002054c7211 */ /* 0x000fe200078808ff */
[----:B------:R-:W-:Y:S01]  /*3c2a0*/  STL [R1+0x13a4], R69 ;  /* 0x0013a44501007387 */ /* 0x000fe20000100800 */
[-C--:B------:R-:W-:Y:S01]  /*3c2b0*/  LEA.HI.X.SX32 R75, R4, R0.reuse, 0x1, P3 ;  /* 0x00000000044b7211 */ /* 0x080fe200018f0eff */
[----:B------:R-:W-:Y:S01]  /*3c2c0*/  VIADD R84, R3, UR5 ;  /* 0x0000000503547c36 */ /* 0x000fe20008000000 */
[----:B------:R-:W-:Y:S01]  /*3c2d0*/  LEA.HI.X.SX32 R77, R5, R0, 0x1, P4 ;  /* 0x00000000054d7211 */ /* 0x000fe200020f0eff */
[----:B------:R-:W-:Y:S01]  /*3c2e0*/  STL [R1+0x13b0], R69 ;  /* 0x0013b04501007387 */ /* 0x000fe20000100800 */
[C---:B------:R-:W-:Y:S01]  /*3c2f0*/  LEA R82, P3, R83.reuse, R2, 0x1 ;  /* 0x0000000253527211 */ /* 0x040fe200078608ff */
[----:B------:R-:W-:Y:S01]  /*3c300*/  VIADD R88, R84, UR5 ;  /* 0x0000000554587c36 */ /* 0x000fe20008000000 */
[----:B------:R-:W3:Y:S01]  /*3c310*/  LDCU UR4, c[0x0][0x39c] ;  /* 0x00007380ff0477ac */ /* 0x000ee20008000800 */
[----:B------:R-:W4:Y:S02]  /*3c320*/  @!P2 SYNCS.CCTL.IV [UR9+0x20000] ;  /* 0x02000000ff00a9b1 */ /* 0x000f240008000009 */
[----:B----4-:R-:W-:Y:S01]  /*3c330*/  BAR.SYNC.DEFER_BLOCKING 0x0 ;  /* 0x0000000000007b1d */ /* 0x010fe20000010000 */
[----:B------:R-:W-:-:S02]  /*3c340*/  LEA.HI.X.SX32 R83, R83, R0, 0x1, P3 ;  /* 0x0000000053537211 */ /* 0x000fc400018f0eff */
[----:B------:R-:W-:-:S03]  /*3c350*/  LEA R90, P3, R85, R2, 0x1 ;  /* 0x00000002555a7211 */ /* 0x000fc600078608ff */
[----:B------:R-:W4:Y:S01]  /*3c360*/  LDCU UR6, c[0x0][0x39c] ;  /* 0x00007380ff0677ac */ /* 0x000f220008000800 */
[----:B------:R-:W-:Y:S01]  /*3c370*/  LEA.HI.X.SX32 R91, R85, R0, 0x1, P3 ;  /* 0x00000000555b7211 */ /* 0x000fe200018f0eff */
[----:B-1----:R-:W1:Y:S01]  /*3c380*/  LDTM.x64 R4, tmem[UR10] ;  /* 0x0000000a000479ee */ /* 0x002e620008340000 */
[----:B------:R-:W-:Y:S01]  /*3c390*/  STL [R1+0x13bc], R69 ;  /* 0x0013bc4501007387 */ /* 0x000fe20000100800 */
[C---:B------:R-:W-:Y:S01]  /*3c3a0*/  LEA R92, P3, R3.reuse, R2, 0x1 ;  /* 0x00000002035c7211 */ /* 0x040fe200078608ff */
[----:B------:R-:W5:Y:S02]  /*3c3b0*/  LDCU UR7, c[0x0][0x39c] ;  /* 0x00007380ff0777ac */ /* 0x000f640008000800 */
[----:B------:R-:W-:Y:S01]  /*3c3c0*/  STL [R1+0x13c8], R69 ;  /* 0x0013c84501007387 */ /* 0x000fe20000100800 */
[----:B------:R-:W-:-:S03]  /*3c3d0*/  LEA.HI.X.SX32 R93, R3, R0, 0x1, P3 ;  /* 0x00000000035d7211 */ /* 0x000fc600018f0eff */
[----:B------:R-:W-:Y:S04]  /*3c3e0*/  STL [R1+0x13d4], R69 ;  /* 0x0013d44501007387 */ /* 0x000fe80000100800 */
[----:B------:R-:W-:Y:S01]  /*3c3f0*/  STL [R1+0x13e0], R69 ;  /* 0x0013e04501007387 */ /* 0x000fe20000100800 */
[----:B------:R-:W0:Y:S03]  /*3c400*/  @!P2 SYNCS.CCTL.IV [UR9+0x20008] ;  /* 0x02000800ff00a9b1 */ /* 0x000e260008000009 */
[----:B------:R1:W-:Y:S01]  /*3c410*/  STL [R1+0x13ec], R69 ;  /* 0x0013ec4501007387 */ /* 0x0003e20000100800 */
[C---:B------:R-:W-:Y:S01]  /*3c420*/  LEA R80, P2, R79.reuse, R2, 0x1 ;  /* 0x000000024f507211 */ /* 0x040fe200078408ff */
[----:B------:R-:W0:Y:S02]  /*3c430*/  LDCU UR9, c[0x0][0x39c] ;  /* 0x00007380ff0977ac */ /* 0x000e240008000800 */
[----:B------:R1:W-:Y:S01]  /*3c440*/  STL [R1+0x13a8], R70 ;  /* 0x0013a84601007387 */ /* 0x0003e20000100800 */
[----:B------:R-:W-:Y:S01]  /*3c450*/  LEA.HI.X.SX32 R81, R79, R0, 0x1, P2 ;  /* 0x000000004f517211 */ /* 0x000fe200010f0eff */
[----:B------:R-:W-:Y:S01]  /*3c460*/  VIADD R79, R88, UR5 ;  /* 0x00000005584f7c36 */ /* 0x000fe20008000000 */
[C---:B------:R-:W-:Y:S01]  /*3c470*/  LEA R86, P2, R78.reuse, R2, 0x1 ;  /* 0x000000024e567211 */ /* 0x040fe200078408ff */
[----:B------:R0:W-:Y:S03]  /*3c480*/  STL [R1+0x13a0], R71 ;  /* 0x0013a04701007387 */ /* 0x0001e60000100800 */
[----:B------:R-:W-:Y:S01]  /*3c490*/  LEA.HI.X.SX32 R87, R78, R0, 0x1, P2 ;  /* 0x000000004e577211 */ /* 0x000fe200010f0eff */
[----:B------:R-:W-:Y:S01]  /*3c4a0*/  STL [R1+0x13b4], R72 ;  /* 0x0013b44801007387 */ /* 0x000fe20000100800 */
[----:B--2---:R-:W-:Y:S01]  /*3c4b0*/  LEA R68, P2, R89, R2, 0x1 ;  /* 0x0000000259447211 */ /* 0x004fe200078408ff */
[----:B------:R-:W-:-:S02]  /*3c4c0*/  VIADD R78, R79, UR5 ;  /* 0x000000054f4e7c36 */ /* 0x000fc40008000000 */
[----:B------:R-:W-:Y:S01]  /*3c4d0*/  STL [R1+0x13ac], R73 ;  /* 0x0013ac4901007387 */ /* 0x000fe20000100800 */
[----:B-1----:R-:W-:Y:S01]  /*3c4e0*/  LEA.HI.X.SX32 R69, R89, R0, 0x1, P2 ;  /* 0x0000000059457211 */ /* 0x002fe200010f0eff */
[----:B------:R-:W-:Y:S01]  /*3c4f0*/  VIADD R85, R78, UR5 ;  /* 0x000000054e557c36 */ /* 0x000fe20008000000 */
[C---:B------:R-:W-:Y:S01]  /*3c500*/  LEA R70, P2, R84.reuse, R2, 0x1 ;  /* 0x0000000254467211 */ /* 0x040fe200078408ff */
[----:B------:R-:W-:Y:S02]  /*3c510*/  STL [R1+0x13c0], R74 ;  /* 0x0013c04a01007387 */ /* 0x000fe40000100800 */
[----:B------:R-:W-:Y:S01]  /*3c520*/  VIADD R3, R85, UR5 ;  /* 0x0000000555037c36 */ /* 0x000fe20008000000 */
[----:B0-----:R-:W-:Y:S01]  /*3c530*/  LEA.HI.X.SX32 R71, R84, R0, 0x1, P2 ;  /* 0x0000000054477211 */ /* 0x001fe200010f0eff */
[----:B------:R-:W-:Y:S02]  /*3c540*/  STL [R1+0x13b8], R75 ;  /* 0x0013b84b01007387 */ /* 0x000fe40000100800 */
[----:B------:R-:W-:-:S02]  /*3c550*/  VIADD R84, R3, UR5 ;  /* 0x0000000503547c36 */ /* 0x000fc40008000000 */
        /* <DEDUP_REMOVED lines=17> */
[----:B------:R0:W-:Y:S04]  /*3c670*/  STL.64 [R1+0x160], R68 ;  /* 0x0001604401007387 */ /* 0x0001e80000100a00 */
[----:B------:R-:W-:Y:S04]  /*3c680*/  STL.64 [R1+0x158], R92 ;  /* 0x0001585c01007387 */ /* 0x000fe80000100a00 */
[----:B------:R1:W-:Y:S01]  /*3c690*/  STL.64 [R1+0x150], R70 ;  /* 0x0001504601007387 */ /* 0x0003e20000100a00 */
[----:B0-----:R-:W-:-:S03]  /*3c6a0*/  LEA R68, P3, R88, R2, 0x1 ;  /* 0x0000000258447211 */ /* 0x001fc600078608ff */
[----:B------:R-:W2:Y:S01]  /*3c6b0*/  LDL.LU R74, [R1+0xf90] ;  /* 0x000f9000014a7983 */ /* 0x000ea20000300800 */
[----:B------:R-:W-:Y:S02]  /*3c6c0*/  LEA.HI.X.SX32 R69, R88, R0, 0x1, P3 ;  /* 0x0000000058457211 */ /* 0x000fe400018f0eff */
[----:B-1----:R-:W-:-:S03]  /*3c6d0*/  LEA R70, P2, R79, R2, 0x1 ;  /* 0x000000024f467211 */ /* 0x002fc600078408ff */
[----:B------:R0:W-:Y:S04]  /*3c6e0*/  STL.64 [R1+0x148], R68 ;  /* 0x0001484401007387 */ /* 0x0001e80000100a00 */
[----:B0-----:R-:W3:Y:S04]  /*3c6f0*/  LDL.LU R69, [R1+0xf8c] ;  /* 0x000f8c0001457983 */ /* 0x001ee80000300800 */
[----:B------:R-:W4:Y:S01]  /*3c700*/  LDL.LU R68, [R1+0xf88] ;  /* 0x000f880001447983 */ /* 0x000f220000300800 */
[----:B------:R-:W-:Y:S02]  /*3c710*/  LEA.HI.X.SX32 R71, R79, R0, 0x1, P2 ;  /* 0x000000004f477211 */ /* 0x000fe400010f0eff */
[----:B------:R-:W-:-:S03]  /*3c720*/  LEA R72, P3, R78, R2, 0x1 ;  /* 0x000000024e487211 */ /* 0x000fc600078608ff */
[----:B------:R0:W-:Y:S01]  /*3c730*/  STL.64 [R1+0x140], R70 ;  /* 0x0001404601007387 */ /* 0x0001e20000100a00 */
[----:B------:R-:W-:-:S05]  /*3c740*/  LEA.HI.X.SX32 R73, R78, R0, 0x1, P3 ;  /* 0x000000004e497211 */ /* 0x000fca00018f0eff */
[----:B------:R1:W-:Y:S01]  /*3c750*/  STL.64 [R1+0x138], R72 ;  /* 0x0001384801007387 */ /* 0x0003e20000100a00 */
[----:B0-----:R-:W-:-:S04]  /*3c760*/  LEA R70, P2, R85, R2, 0x1 ;  /* 0x0000000255467211 */ /* 0x001fc800078408ff */
[----:B------:R-:W-:Y:S02]  /*3c770*/  LEA.HI.X.SX32 R71, R85, R0, 0x1, P2 ;  /* 0x0000000055477211 */ /* 0x000fe400010f0eff */
[C---:B-1----:R-:W-:Y:S01]  /*3c780*/  LEA R72, P3, R3.reuse, R2, 0x1 ;  /* 0x0000000203487211 */ /* 0x042fe200078608ff */
[----:B------:R-:W-:Y:S02]  /*3c790*/  VIADD R79, R84, UR5 ;  /* 0x00000005544f7c36 */ /* 0x000fe40008000000 */
[----:B------:R0:W-:Y:S01]  /*3c7a0*/  STL.64 [R1+0x130], R70 ;  /* 0x0001304601007387 */ /* 0x0001e20000100a00 */
[----:B------:R-:W-:Y:S01]  /*3c7b0*/  LEA.HI.X.SX32 R73, R3, R0, 0x1, P3 ;  /* 0x0000000003497211 */ /* 0x000fe200018f0eff */
[----:B------:R-:W-:-:S04]  /*3c7c0*/  VIADD R78, R79, UR5 ;  /* 0x000000054f4e7c36 */ /* 0x000fc80008000000 */
        /* <DEDUP_REMOVED lines=11> */
[----:B-1----:R-:W-:-:S03]  /*3c880*/  LEA R72, P3, R3, R2, 0x1 ;  /* 0x0000000203487211 */ /* 0x002fc600078608ff */
[----:B------:R0:W-:Y:S01]  /*3c890*/  STL.64 [R1+0x110], R70 ;  /* 0x0001104601007387 */ /* 0x0001e20000100a00 */
[----:B------:R-:W-:-:S03]  /*3c8a0*/  LEA.HI.X.SX32 R73, R3, R0, 0x1, P3 ;  /* 0x0000000003497211 */ /* 0x000fc600018f0eff */
[----:B------:R-:W-:Y:S01]  /*3c8b0*/  STL [R1+0x1400], R2 ;  /* 0x0014000201007387 */ /* 0x000fe20000100800 */
[----:B------:R-:W-:Y:S02]  /*3c8c0*/  F2FP.BF16.F32.PACK_AB R66, R67, R66 ;  /* 0x000000424342723e */ /* 0x000fe400000010ff */
[C---:B0-----:R-:W-:Y:S01]  /*3c8d0*/  LEA R70, P4, R84.reuse, R2, 0x1 ;  /* 0x0000000254467211 */ /* 0x041fe200078808ff */
[----:B------:R0:W-:Y:S03]  /*3c8e0*/  STL [R1+0x1404], R3 ;  /* 0x0014040301007387 */ /* 0x0001e60000100800 */
[----:B------:R-:W-:Y:S01]  /*3c8f0*/  LEA.HI.X.SX32 R71, R84, R0, 0x1, P4 ;  /* 0x0000000054477211 */ /* 0x000fe200020f0eff */
[----:B------:R-:W-:Y:S01]  /*3c900*/  STL.64 [R1+0x108], R72 ;  /* 0x0001084801007387 */ /* 0x000fe20000100a00 */
[----:B------:R-:W-:Y:S02]  /*3c910*/  F2FP.BF16.F32.PACK_AB R64, R65, R64 ;  /* 0x000000404140723e */ /* 0x000fe400000010ff */
[----:B------:R-:W-:Y:S01]  /*3c920*/  F2FP.BF16.F32.PACK_AB R62, R63, R62 ;  /* 0x0000003e3f3e723e */ /* 0x000fe200000010ff */
[----:B------:R-:W-:Y:S01]  /*3c930*/  STL [R1+0x140c], R84 ;  /* 0x00140c5401007387 */ /* 0x000fe20000100800 */
[----:B------:R-:W-:-:S03]  /*3c940*/  F2FP.BF16.F32.PACK_AB R60, R61, R60 ;  /* 0x0000003c3d3c723e */ /* 0x000fc600000010ff */
[----:B------:R1:W-:Y:S01]  /*3c950*/  STL [R1+0x1408], R0 ;  /* 0x0014080001007387 */ /* 0x0003e20000100800 */
[----:B------:R-:W-:-:S03]  /*3c960*/  F2FP.BF16.F32.PACK_AB R58, R59, R58 ;  /* 0x0000003a3b3a723e */ /* 0x000fc600000010ff */
[----:B------:R-:W-:Y:S01]  /*3c970*/  STL.64 [R1+0x100], R70 ;  /* 0x0001004601007387 */ /* 0x000fe20000100a00 */
[----:B------:R-:W-:-:S03]  /*3c980*/  F2FP.BF16.F32.PACK_AB R56, R57, R56 ;  /* 0x000000383938723e */ /* 0x000fc600000010ff */
[----:B------:R-:W-:Y:S01]  /*3c990*/  STL [R1+0x1410], R67 ;  /* 0x0014104301007387 */ /* 0x000fe20000100800 */
[----:B0-----:R-:W-:-:S03]  /*3c9a0*/  F2FP.BF16.F32.PACK_AB R3, R55, R54 ;  /* 0x000000363703723e */ /* 0x001fc600000010ff */
[----:B------:R-:W-:Y:S01]  /*3c9b0*/  STL [R1+0x1d4], R66 ;  /* 0x0001d44201007387 */ /* 0x000fe20000100800 */
[----:B------:R-:W-:-:S03]  /*3c9c0*/  F2FP.BF16.F32.PACK_AB R2, R53, R52 ;  /* 0x000000343502723e */ /* 0x000fc600000010ff */
[----:B------:R-:W-:Y:S01]  /*3c9d0*/  STL [R1+0x1d0], R64 ;  /* 0x0001d04001007387 */ /* 0x000fe20000100800 */
[----:B-1----:R-:W-:-:S03]  /*3c9e0*/  F2FP.BF16.F32.PACK_AB R0, R51, R50 ;  /* 0x000000323300723e */ /* 0x002fc600000010ff */
[----:B------:R-:W-:Y:S04]  /*3c9f0*/  STL [R1+0x1cc], R62 ;  /* 0x0001cc3e01007387 */ /* 0x000fe80000100800 */
[----:B------:R-:W-:Y:S04]  /*3ca00*/  STL [R1+0x1c8], R60 ;  /* 0x0001c83c01007387 */ /* 0x000fe80000100800 */
[----:B------:R-:W-:Y:S04]  /*3ca10*/  STL [R1+0x1c4], R58 ;  /* 0x0001c43a01007387 */ /* 0x000fe80000100800 */
[----:B------:R-:W-:Y:S04]  /*3ca20*/  STL [R1+0x1c0], R56 ;  /* 0x0001c03801007387 */ /* 0x000fe80000100800 */
[----:B------:R-:W-:Y:S04]  /*3ca30*/  STL [R1+0x1bc], R3 ;  /* 0x0001bc0301007387 */ /* 0x000fe80000100800 */
[----:B------:R-:W-:Y:S04]  /*3ca40*/  STL.64 [R1+0x14e0], R48 ;  /* 0x0014e03001007387 */ /* 0x000fe80000100a00 */
[----:B------:R-:W-:Y:S04]  /*3ca50*/  STL [R1+0x1b8], R2 ;  /* 0x0001b80201007387 */ /* 0x000fe80000100800 */
[----:B------:R-:W-:Y:S04]  /*3ca60*/  STL.64 [R1+0x14d8], R46 ;  /* 0x0014d82e01007387 */ /* 0x000fe80000100a00 */
[----:B------:R-:W-:Y:S04]  /*3ca70*/  STL [R1+0x1b4], R0 ;  /* 0x0001b40001007387 */ /* 0x000fe80000100800 */
[----:B------:R-:W-:Y:S04]  /*3ca80*/  STL.64 [R1+0x14d0], R44 ;  /* 0x0014d02c01007387 */ /* 0x000fe80000100a00 */
        /* <DEDUP_REMOVED lines=15> */
[----:B------:R0:W-:Y:S04]  /*3cb80*/  STL.64 [R1+0x1450], R12 ;  /* 0x0014500c01007387 */ /* 0x0001e80000100a00 */
[----:B------:R-:W-:Y:S04]  /*3cb90*/  STL.64 [R1+0x1448], R10 ;  /* 0x0014480a01007387 */ /* 0x000fe80000100a00 */
[----:B------:R-:W-:Y:S04]  /*3cba0*/  STL.64 [R1+0x1440], R8 ;  /* 0x0014400801007387 */ /* 0x000fe80000100a00 */
[----:B------:R-:W-:Y:S04]  /*3cbb0*/  STL.64 [R1+0x1438], R6 ;  /* 0x0014380601007387 */ /* 0x000fe80000100a00 */
[----:B------:R-:W-:Y:S01]  /*3cbc0*/  STL.64 [R1+0x1430], R4 ;  /* 0x0014300401007387 */ /* 0x000fe20000100a00 */
[----:B--2---:R-:W-:-:S02]  /*3cbd0*/  ISETP.LT.AND P2, PT, R74, UR16, !P1 ;  /* 0x000000104a007c0c */ /* 0x004fc4000cf41270 */
[----:B---3--:R-:W-:Y:S02]  /*3cbe0*/  ISETP.LT.AND P3, PT, R69, UR17, !P1 ;  /* 0x0000001145007c0c */ /* 0x008fe4000cf61270 */
[----:B----4-:R-:W-:Y:S02]  /*3cbf0*/  ISETP.LT.AND P4, PT, R68, UR14, !P1 ;  /* 0x0000000e44007c0c */ /* 0x010fe4000cf81270 */
[----:B0-----:R-:W0:Y:S02]  /*3cc00*/  LDTM.x64 R12, tmem[UR10+0x40] ;  /* 0x0000400a000c79ee */ /* 0x001e240008340000 */
[----:B0-----:R-:W-:Y:S04]  /*3cc10*/  STL.64 [R1], R12 ;  /* 0x0000000c01007387 */ /* 0x001fe80000100a00 */
        /* <DEDUP_REMOVED lines=30> */
[----:B------:R2:W-:Y:S04]  /*3ce00*/  STL.64 [R1+0xf8], R74 ;  /* 0x0000f84a01007387 */ /* 0x0005e80000100a00 */
[----:B0-----:R-:W3:Y:S04]  /*3ce10*/  LDL.LU.64 R48, [R1+0x14e0] ;  /* 0x0014e00001307983 */ /* 0x001ee80000300a00 */
[----:B------:R-:W4:Y:S04]  /*3ce20*/  LDL.LU.64 R46, [R1+0x14d8] ;  /* 0x0014d800012e7983 */ /* 0x000f280000300a00 */
[----:B------:R-:W5:Y:S04]  /*3ce30*/  LDL.LU.64 R44, [R1+0x14d0] ;  /* 0x0014d000012c7983 */ /* 0x000f680000300a00 */
        /* <DEDUP_REMOVED lines=20> */
[----:B------:R-:W5:Y:S04]  /*3cf80*/  LDL.LU R84, [R1+0xa4] ;  /* 0x0000a40001547983 */ /* 0x000f680000300800 */
[----:B------:R-:W5:Y:S04]  /*3cf90*/  LDL.LU R0, [R1+0xa0] ;  /* 0x0000a00001007983 */ /* 0x000f680000300800 */
[----:B------:R-:W5:Y:S04]  /*3cfa0*/  LDL.LU R3, [R1+0x9c] ;  /* 0x00009c0001037983 */ /* 0x000f680000300800 */
[----:B------:R-:W5:Y:S04]  /*3cfb0*/  LDL.LU R2, [R1+0x98] ;  /* 0x0000980001027983 */ /* 0x000f680000300800 */
[----:B------:R-:W5:Y:S04]  /*3cfc0*/  LDL.LU R89, [R1+0x94] ;  /* 0x0000940001597983 */ /* 0x000f680000300800 */
[----:B------:R-:W5:Y:S04]  /*3cfd0*/  LDL.LU R90, [R1+0x90] ;  /* 0x00009000015a7983 */ /* 0x000f680000300800 */
[----:B------:R-:W5:Y:S04]  /*3cfe0*/  LDL.LU R91, [R1+0x8c] ;  /* 0x00008c00015b7983 */ /* 0x000f680000300800 */
[----:B------:R-:W5:Y:S04]  /*3cff0*/  LDL.LU R86, [R1+0x88] ;  /* 0x0000880001567983 */ /* 0x000f680000300800 */
[----:B-1----:R-:W5:Y:S04]  /*3d000*/  LDL.LU R69, [R1+0x84] ;  /* 0x0000840001457983 */ /* 0x002f680000300800 */
[----:B------:R-:W5:Y:S04]  /*3d010*/  LDL.LU R66, [R1+0x80] ;  /* 0x0000800001427983 */ /* 0x000f680000300800 */
[----:B------:R-:W5:Y:S04]  /*3d020*/  LDL.LU R65, [R1+0x7c] ;  /* 0x00007c0001417983 */ /* 0x000f680000300800 */
[----:B------:R-:W5:Y:S04]  /*3d030*/  LDL.LU R64, [R1+0x78] ;  /* 0x0000780001407983 */ /* 0x000f680000300800 */
[----:B------:R-:W5:Y:S04]  /*3d040*/  LDL.LU R63, [R1+0x74] ;  /* 0x00007400013f7983 */ /* 0x000f680000300800 */
[----:B------:R-:W5:Y:S04]  /*3d050*/  LDL.LU R62, [R1+0x70] ;  /* 0x00007000013e7983 */ /* 0x000f680000300800 */
[----:B------:R-:W5:Y:S04]  /*3d060*/  LDL.LU R61, [R1+0x6c] ;  /* 0x00006c00013d7983 */ /* 0x000f680000300800 */
[----:B------:R-:W5:Y:S04]  /*3d070*/  LDL.LU R60, [R1+0x68] ;  /* 0x00006800013c7983 */ /* 0x000f680000300800 */
[----:B------:R-:W5:Y:S01]  /*3d080*/  LDL.LU R59, [R1+0x64] ;  /* 0x00006400013b7983 */ /* 0x000f620000300800 */
[----:B------:R-:W-:-:S03]  /*3d090*/  IMAD.MOV.U32 R67, RZ, RZ, R54 ;  /* 0x000000ffff437224 */ /* 0x000fc600078e0036 */
        /* <DEDUP_REMOVED lines=24> */
[----:B------:R-:W2:Y:S01]  /*3d220*/  LDL.LU R92, [R1] ;  /* 0x00000000015c7983 */ /* 0x000ea20000300800 */
[----:B---3--:R-:W-:-:S02]  /*3d230*/  F2FP.BF16.F32.PACK_AB R48, R49, R48 ;  /* 0x000000303130723e */ /* 0x008fc400000010ff */
[----:B----4-:R-:W-:-:S03]  /*3d240*/  F2FP.BF16.F32.PACK_AB R47, R47, R46 ;  /* 0x0000002e2f2f723e */ /* 0x010fc600000010ff */
[----:B------:R-:W-:Y:S01]  /*3d250*/  STL [R1+0x1b0], R48 ;  /* 0x0001b03001007387 */ /* 0x000fe20000100800 */
[----:B-----5:R-:W-:-:S03]  /*3d260*/  F2FP.BF16.F32.PACK_AB R46, R45, R44 ;  /* 0x0000002c2d2e723e */ /* 0x020fc600000010ff */
[----:B------:R-:W3:Y:S04]  /*3d270*/  LDL.LU R44, [R1+0xc0] ;  /* 0x0000c000012c7983 */ /* 0x000ee80000300800 */
[----:B------:R-:W-:Y:S01]  /*3d280*/  STL [R1+0x1ac], R47 ;  /* 0x0001ac2f01007387 */ /* 0x000fe20000100800 */
[----:B------:R-:W-:-:S03]  /*3d290*/  F2FP.BF16.F32.PACK_AB R43, R43, R42 ;  /* 0x0000002a2b2b723e */ /* 0x000fc600000010ff */
[----:B------:R-:W4:Y:S04]  /*3d2a0*/  LDL.LU R45, [R1+0xbc] ;  /* 0x0000bc00012d7983 */ /* 0x000f280000300800 */
[----:B------:R0:W-:Y:S01]  /*3d2b0*/  STL [R1+0x1a8], R46 ;  /* 0x0001a82e01007387 */ /* 0x0001e20000100800 */
[----:B------:R-:W-:Y:S02]  /*3d2c0*/  F2FP.BF16.F32.PACK_AB R41, R41, R40 ;  /* 0x000000282929723e */ /* 0x000fe400000010ff */
[----:B------:R-:W-:Y:S01]  /*3d2d0*/  F2FP.BF16.F32.PACK_AB R39, R39, R38 ;  /* 0x000000262727723e */ /* 0x000fe200000010ff */
[----:B0-----:R-:W4:Y:S04]  /*3d2e0*/  LDL.LU R46, [R1+0xb8] ;  /* 0x0000b800012e7983 */ /* 0x001f280000300800 */
[----:B------:R-:W5:Y:S04]  /*3d2f0*/  LDL.LU R47, [R1+0xb4] ;  /* 0x0000b400012f7983 */ /* 0x000f680000300800 */
[----:B------:R-:W5:Y:S04]  /*3d300*/  LDL.LU R48, [R1+0xb0] ;  /* 0x0000b00001307983 */ /* 0x000f680000300800 */
[----:B------:R-:W2:Y:S04]  /*3d310*/  LDL.LU R49, [R1+0xac] ;  /* 0x0000ac0001317983 */ /* 0x000ea80000300800 */
[----:B------:R-:W2:Y:S04]  /*3d320*/  LDL.LU R42, [R1+0xc8] ;  /* 0x0000c800012a7983 */ /* 0x000ea80000300800 */
[----:B------:R0:W-:Y:S01]  /*3d330*/  STL [R1+0x1a4], R43 ;  /* 0x0001a42b01007387 */ /* 0x0001e20000100800 */
[----:B------:R-:W-:-:S02]  /*3d340*/  F2FP.BF16.F32.PACK_AB R37, R37, R36 ;  /* 0x000000242525723e */ /* 0x000fc400000010ff */
[----:B------:R-:W-:Y:S01]  /*3d350*/  F2FP.BF16.F32.PACK_AB R35, R35, R34 ;  /* 0x000000222323723e */ /* 0x000fe200000010ff */
[----:B0-----:R-:W3:Y:S04]  /*3d360*/  LDL.LU R43, [R1+0xc4] ;  /* 0x0000c400012b7983 */ /* 0x001ee80000300800 */
[----:B------:R-:W2:Y:S04]  /*3d370*/  LDL.LU R40, [R1+0xd0] ;  /* 0x0000d00001287983 */ /* 0x000ea80000300800 */
[----:B------:R0:W-:Y:S01]  /*3d380*/  STL [R1+0x1a0], R41 ;  /* 0x0001a02901007387 */ /* 0x0001e20000100800 */
[----:B------:R-:W-:-:S02]  /*3d390*/  F2FP.BF16.F32.PACK_AB R33, R33, R32 ;  /* 0x000000202121723e */ /* 0x000fc400000010ff */
[----:B------:R-:W-:Y:S01]  /*3d3a0*/  F2FP.BF16.F32.PACK_AB R31, R31, R30 ;  /* 0x0000001e1f1f723e */ /* 0x000fe200000010ff */
[----:B0-----:R-:W2:Y:S04]  /*3d3b0*/  LDL.LU R41, [R1+0xcc] ;  /* 0x0000cc0001297983 */ /* 0x001ea80000300800 */
[----:B------:R-:W2:Y:S04]  /*3d3c0*/  LDL.LU R38, [R1+0xd8] ;  /* 0x0000d80001267983 */ /* 0x000ea80000300800 */
[----:B------:R0:W-:Y:S01]  /*3d3d0*/  STL [R1+0x19c], R39 ;  /* 0x00019c2701007387 */ /* 0x0001e20000100800 */
[----:B------:R-:W-:-:S03]  /*3d3e0*/  F2FP.BF16.F32.PACK_AB R29, R29, R28 ;  /* 0x0000001c1d1d723e */ /* 0x000fc600000010ff */
[----:B0-----:R-:W2:Y:S04]  /*3d3f0*/  LDL.LU R39, [R1+0xd4] ;  /* 0x0000d40001277983 */ /* 0x001ea80000300800 */
[----:B------:R-:W2:Y:S04]  /*3d400*/  LDL.LU R36, [R1+0xe0] ;  /* 0x0000e00001247983 */ /* 0x000ea80000300800 */
[----:B------:R0:W-:Y:S01]  /*3d410*/  STL [R1+0x198], R37 ;  /* 0x0001982501007387 */ /* 0x0001e20000100800 */
[----:B------:R-:W-:-:S03]  /*3d420*/  F2FP.BF16.F32.PACK_AB R25, R27, R26 ;  /* 0x0000001a1b19723e */ /* 0x000fc600000010ff */
[----:B0-----:R-:W2:Y:S04]  /*3d430*/  LDL.LU R37, [R1+0xdc] ;  /* 0x0000dc0001257983 */ /* 0x001ea80000300800 */
[----:B------:R-:W2:Y:S04]  /*3d440*/  LDL.LU R34, [R1+0xe8] ;  /* 0x0000e80001227983 */ /* 0x000ea80000300800 */
[----:B------:R0:W-:Y:S04]  /*3d450*/  STL [R1+0x194], R35 ;  /* 0x0001942301007387 */ /* 0x0001e80000100800 */
[----:B0-----:R-:W2:Y:S04]  /*3d460*/  LDL.LU R35, [R1+0xe4] ;  /* 0x0000e40001237983 */ /* 0x001ea80000300800 */
[----:B------:R-:W2:Y:S04]  /*3d470*/  LDL.LU R32, [R1+0xf0] ;  /* 0x0000f00001207983 */ /* 0x000ea80000300800 */
[----:B------:R0:W-:Y:S04]  /*3d480*/  STL [R1+0x190], R33 ;  /* 0x0001902101007387 */ /* 0x0001e80000100800 */
[----:B0-----:R-:W2:Y:S04]  /*3d490*/  LDL.LU R33, [R1+0xec] ;  /* 0x0000ec0001217983 */ /* 0x001ea80000300800 */
[----:B------:R-:W2:Y:S04]  /*3d4a0*/  LDL.LU R30, [R1+0xf8] ;  /* 0x0000f800011e7983 */ /* 0x000ea80000300800 */
[----:B------:R0:W-:Y:S04]  /*3d4b0*/  STL [R1+0x18c], R31 ;  /* 0x00018c1f01007387 */ /* 0x0001e80000100800 */
[----:B0-----:R-:W2:Y:S04]  /*3d4c0*/  LDL.LU R31, [R1+0xf4] ;  /* 0x0000f400011f7983 */ /* 0x001ea80000300800 */
[----:B------:R0:W-:Y:S04]  /*3d4d0*/  STL [R1+0x188], R29 ;  /* 0x0001881d01007387 */ /* 0x0001e80000100800 */
[----:B0-----:R-:W2:Y:S04]  /*3d4e0*/  LDL.LU R29, [R1+0xfc] ;  /* 0x0000fc00011d7983 */ /* 0x001ea80000300800 */
[----:B------:R0:W-:Y:S04]  /*3d4f0*/  STL [R1+0x184], R25 ;  /* 0x0001841901007387 */ /* 0x0001e80000100800 */
[----:B0-----:R-:W2:Y:S02]  /*3d500*/  LDL.LU R25, [R1+0x1428] ;  /* 0x0014280001197983 */ /* 0x001ea40000300800 */
[----:B--2---:R-:W-:-:S05]  /*3d510*/  F2FP.BF16.F32.PACK_AB R23, R25, R24 ;  /* 0x000000181917723e */ /* 0x004fca00000010ff */
        /* <DEDUP_REMOVED lines=13> */
[----:B0-----:R-:W2:Y:S01]  /*3d5f0*/  LDL.LU R15, [R1+0x1414] ;  /* 0x00141400010f7983 */ /* 0x001ea20000300800 */
[----:B------:R-:W-:Y:S02]  /*3d600*/  F2FP.BF16.F32.PACK_AB R27, R13, R12 ;  /* 0x0000000c0d1b723e */ /* 0x000fe400000010ff */
[----:B------:R-:W-:Y:S02]  /*3d610*/  F2FP.BF16.F32.PACK_AB R26, R29, R30 ;  /* 0x0000001e1d1a723e */ /* 0x000fe400000010ff */
[----:B------:R-:W-:Y:S02]  /*3d620*/  F2FP.BF16.F32.PACK_AB R25, R31, R32 ;  /* 0x000000201f19723e */ /* 0x000fe400000010ff */
[----:B------:R-:W-:-:S02]  /*3d630*/  F2FP.BF16.F32.PACK_AB R24, R33, R34 ;  /* 0x000000222118723e */ /* 0x000fc400000010ff */
[----:B------:R-:W-:Y:S02]  /*3d640*/  F2FP.BF16.F32.PACK_AB R23, R35, R36 ;  /* 0x000000242317723e */ /* 0x000fe400000010ff */
[----:B------:R-:W-:Y:S02]  /*3d650*/  F2FP.BF16.F32.PACK_AB R22, R37, R38 ;  /* 0x000000262516723e */ /* 0x000fe400000010ff */
[----:B------:R-:W-:Y:S02]  /*3d660*/  F2FP.BF16.F32.PACK_AB R21, R39, R40 ;  /* 0x000000282715723e */ /* 0x000fe400000010ff */
[----:B------:R-:W-:Y:S02]  /*3d670*/  F2FP.BF16.F32.PACK_AB R20, R41, R42 ;  /* 0x0000002a2914723e */ /* 0x000fe400000010ff */
[----:B---3--:R-:W-:Y:S02]  /*3d680*/  F2FP.BF16.F32.PACK_AB R19, R43, R44 ;  /* 0x0000002c2b13723e */ /* 0x008fe400000010ff */
[----:B----4-:R-:W-:-:S02]  /*3d690*/  F2FP.BF16.F32.PACK_AB R18, R45, R46 ;  /* 0x0000002e2d12723e */ /* 0x010fc400000010ff */
[----:B-----5:R-:W-:Y:S02]  /*3d6a0*/  F2FP.BF16.F32.PACK_AB R17, R47, R48 ;  /* 0x000000302f11723e */ /* 0x020fe400000010ff */
[----:B------:R-:W-:Y:S02]  /*3d6b0*/  F2FP.BF16.F32.PACK_AB R16, R49, R67 ;  /* 0x000000433110723e */ /* 0x000fe400000010ff */
[----:B------:R-:W-:Y:S02]  /*3d6c0*/  F2FP.BF16.F32.PACK_AB R13, R89, R90 ;  /* 0x0000005a590d723e */ /* 0x000fe400000010ff */
[----:B------:R-:W-:Y:S02]  /*3d6d0*/  F2FP.BF16.F32.PACK_AB R12, R91, R86 ;  /* 0x000000565b0c723e */ /* 0x000fe400000010ff */
[----:B------:R-:W-:Y:S02]  /*3d6e0*/  F2FP.BF16.F32.PACK_AB R88, R11, R10 ;  /* 0x0000000a0b58723e */ /* 0x000fe400000010ff */
[----:B------:R-:W-:-:S02]  /*3d6f0*/  F2FP.BF16.F32.PACK_AB R11, R69, R66 ;  /* 0x00000042450b723e */ /* 0x000fc400000010ff */
[----:B--2---:R-:W-:-:S05]  /*3d700*/  F2FP.BF16.F32.PACK_AB R28, R15, R14 ;  /* 0x0000000e0f1c723e */ /* 0x004fca00000010ff */
        /* <DEDUP_REMOVED lines=9> */
[----:B------:R-:W-:-:S03]  /*3d7a0*/  F2FP.BF16.F32.PACK_AB R15, R84, R0 ;  /* 0x00000000540f723e */ /* 0x000fc600000010ff */
[----:B------:R-:W-:Y:S04]  /*3d7b0*/  STL [R1+0xc0], R19 ;  /* 0x0000c01301007387 */ /* 0x000fe80000100800 */
[----:B------:R-:W-:Y:S04]  /*3d7c0*/  STL [R1+0xbc], R18 ;  /* 0x0000bc1201007387 */ /* 0x000fe80000100800 */
[----:B------:R0:W2:Y:S01]  /*3d7d0*/  LDL.LU R67, [R1+0x1410] ;  /* 0x0014100001437983 */ /* 0x0000a20000300800 */
[----:B------:R-:W-:-:S03]  /*3d7e0*/  F2FP.BF16.F32.PACK_AB R14, R3, R2 ;  /* 0x00000002030e723e */ /* 0x000fc600000010ff */
[----:B------:R-:W-:Y:S04]  /*3d7f0*/  STL [R1+0xb8], R17 ;  /* 0x0000b81101007387 */ /* 0x000fe80000100800 */
[----:B------:R-:W3:Y:S04]  /*3d800*/  LDL.LU R84, [R1+0x140c] ;  /* 0x00140c0001547983 */ /* 0x000ee80000300800 */
[----:B------:R-:W-:Y:S04]  /*3d810*/  STL [R1+0xb0], R16 ;  /* 0x0000b01001007387 */ /* 0x000fe80000100800 */
[----:B------:R-:W4:Y:S04]  /*3d820*/  LDL.LU R0, [R1+0x1408] ;  /* 0x0014080001007983 */ /* 0x000f280000300800 */
[----:B------:R0:W5:Y:S04]  /*3d830*/  LDL.LU R3, [R1+0x1404] ;  /* 0x0014040001037983 */ /* 0x0001680000300800 */
[----:B------:R-:W-:Y:S04]  /*3d840*/  STL [R1+0xa8], R15 ;  /* 0x0000a80f01007387 */ /* 0x000fe80000100800 */
[----:B------:R-:W3:Y:S04]  /*3d850*/  LDL.LU R2, [R1+0x1400] ;  /* 0x0014000001027983 */ /* 0x000ee80000300800 */
[----:B------:R0:W3:Y:S04]  /*3d860*/  LDL.LU R89, [R1+0x13fc] ;  /* 0x0013fc0001597983 */ /* 0x0000e80000300800 */
[----:B------:R-:W-:Y:S04]  /*3d870*/  STL [R1+0xa0], R14 ;  /* 0x0000a00e01007387 */ /* 0x000fe80000100800 */
[----:B------:R-:W3:Y:S04]  /*3d880*/  LDL.LU R90, [R1+0x13f8] ;  /* 0x0013f800015a7983 */ /* 0x000ee80000300800 */
[----:B------:R-:W3:Y:S04]  /*3d890*/  LDL.LU R91, [R1+0x13f4] ;  /* 0x0013f400015b7983 */ /* 0x000ee80000300800 */
[----:B------:R-:W-:Y:S04]  /*3d8a0*/  STL [R1+0x98], R13 ;  /* 0x0000980d01007387 */ /* 0x000fe80000100800 */
[----:B------:R-:W3:Y:S04]  /*3d8b0*/  LDL.LU R86, [R1+0x13f0] ;  /* 0x0013f00001567983 */ /* 0x000ee80000300800 */
[----:B------:R0:W3:Y:S01]  /*3d8c0*/  LDL.LU R69, [R1+0x13ec] ;  /* 0x0013ec0001457983 */ /* 0x0000e20000300800 */
[----:B------:R-:W-:-:S02]  /*3d8d0*/  F2FP.BF16.F32.PACK_AB R85, R9, R8 ;  /* 0x000000080955723e */ /* 0x000fc400000010ff */
[----:B------:R-:W-:Y:S02]  /*3d8e0*/  F2FP.BF16.F32.PACK_AB R10, R65, R64 ;  /* 0x00000040410a723e */ /* 0x000fe400000010ff */
[----:B------:R-:W-:Y:S01]  /*3d8f0*/  F2FP.BF16.F32.PACK_AB R9, R63, R62 ;  /* 0x0000003e3f09723e */ /* 0x000fe200000010ff */
[----:B------:R-:W-:Y:S01]  /*3d900*/  STL [R1+0x90], R12 ;  /* 0x0000900c01007387 */ /* 0x000fe20000100800 */
[----:B------:R-:W-:Y:S02]  /*3d910*/  F2FP.BF16.F32.PACK_AB R79, R7, R6 ;  /* 0x00000006074f723e */ /* 0x000fe400000010ff */
[----:B------:R-:W-:Y:S01]  /*3d920*/  F2FP.BF16.F32.PACK_AB R8, R61, R60 ;  /* 0x0000003c3d08723e */ /* 0x000fe200000010ff */
[----:B------:R-:W-:Y:S01]  /*3d930*/  STL [R1+0x88], R11 ;  /* 0x0000880b01007387 */ /* 0x000fe20000100800 */
[----:B------:R-:W-:Y:S02]  /*3d940*/  F2FP.BF16.F32.PACK_AB R7, R59, R58 ;  /* 0x0000003a3b07723e */ /* 0x000fe400000010ff */
[----:B------:R-:W-:Y:S01]  /*3d950*/  F2FP.BF16.F32.PACK_AB R78, R5, R4 ;  /* 0x00000004054e723e */ /* 0x000fe200000010ff */
[----:B------:R-:W-:Y:S01]  /*3d960*/  STL [R1+0x80], R10 ;  /* 0x0000800a01007387 */ /* 0x000fe20000100800 */
[----:B------:R-:W-:-:S02]  /*3d970*/  F2FP.BF16.F32.PACK_AB R6, R57, R56 ;  /* 0x000000383906723e */ /* 0x000fc400000010ff */
[----:B------:R-:W-:Y:S01]  /*3d980*/  F2FP.BF16.F32.PACK_AB R5, R55, R54 ;  /* 0x000000363705723e */ /* 0x000fe200000010ff */
[----:B------:R-:W-:Y:S01]  /*3d990*/  STL [R1+0x78], R9 ;  /* 0x0000780901007387 */ /* 0x000fe20000100800 */
[----:B------:R-:W-:-:S03]  /*3d9a0*/  F2FP.BF16.F32.PACK_AB R4, R53, R52 ;  /* 0x000000343504723e */ /* 0x000fc600000010ff */
[----:B------:R-:W-:Y:S04]  /*3d9b0*/  STL [R1+0x70], R8 ;  /* 0x0000700801007387 */ /* 0x000fe80000100800 */
[----:B------:R-:W-:Y:S04]  /*3d9c0*/  STL [R1+0x6c], R7 ;  /* 0x00006c0701007387 */ /* 0x000fe80000100800 */
[----:B------:R-:W-:Y:S04]  /*3d9d0*/  STL [R1+0x64], R6 ;  /* 0x0000640601007387 */ /* 0x000fe80000100800 */
[----:B------:R-:W-:Y:S01]  /*3d9e0*/  STL [R1+0x60], R5 ;  /* 0x0000600501007387 */ /* 0x000fe20000100800 */
[----:B--2---:R-:W-:-:S05]  /*3d9f0*/  F2FP.BF16.F32.PACK_AB R67, R51, R50 ;  /* 0x000000323343723e */ /* 0x004fca00000010ff */
[----:B------:R-:W-:Y:S04]  /*3da00*/  STL [R1+0x58], R67 ;  /* 0x0000584301007387 */ /* 0x000fe80000100800 */
[----:B------:R1:W-:Y:S02]  /*3da10*/  STL [R1+0x5c], R4 ;  /* 0x00005c0401007387 */ /* 0x0003e40000100800 */
[----:B-1----:R-:W1:Y:S01]  /*3da20*/  LDTM.x64 R4, tmem[UR10+0x80] ;  /* 0x0000800a000479ee */ /* 0x002e620008340000 */
[----:B---3--:R-:W-:Y:S02]  /*3da30*/  F2FP.BF16.F32.PACK_AB R69, R87, R82 ;  /* 0x000000525745723e */ /* 0x008fe400000010ff */
[----:B------:R-:W2:Y:S04]  /*3da40*/  LDL.LU R87, [R1+0x13e8] ;  /* 0x0013e80001577983 */ /* 0x000ea80000300800 */
[----:B------:R-:W3:Y:S04]  /*3da50*/  LDL.LU R82, [R1+0x13e4] ;  /* 0x0013e40001527983 */ /* 0x000ee80000300800 */
[----:B------:R0:W-:Y:S04]  /*3da60*/  STL [R1+0x54], R69 ;  /* 0x0000544501007387 */ /* 0x0001e80000100800 */
[----:B0-----:R0:W2:Y:S02]  /*3da70*/  LDL.LU R69, [R1+0x13e0] ;  /* 0x0013e00001457983 */ /* 0x0010a40000300800 */
[----:B--2---:R-:W-:-:S02]  /*3da80*/  F2FP.BF16.F32.PACK_AB R69, R83, R80 ;  /* 0x000000505345723e */ /* 0x004fc400000010ff */
[----:B------:R-:W3:Y:S04]  /*3da90*/  LDL.LU R83, [R1+0x13dc] ;  /* 0x0013dc0001537983 */ /* 0x000ee80000300800 */
[----:B------:R-:W2:Y:S04]  /*3daa0*/  LDL.LU R80, [R1+0x13d8] ;  /* 0x0013d80001507983 */ /* 0x000ea80000300800 */
[----:B------:R0:W-:Y:S04]  /*3dab0*/  STL [R1+0x50], R69 ;  /* 0x0000504501007387 */ /* 0x0001e80000100800 */
[----:B0-----:R0:W2:Y:S02]  /*3dac0*/  LDL.LU R69, [R1+0x13d4] ;  /* 0x0013d40001457983 */ /* 0x0010a40000300800 */
[----:B--2---:R-:W-:-:S02]  /*3dad0*/  F2FP.BF16.F32.PACK_AB R69, R81, R76 ;  /* 0x0000004c5145723e */ /* 0x004fc400000010ff */
[----:B------:R-:W2:Y:S04]  /*3dae0*/  LDL.LU R81, [R1+0x13d0] ;  /* 0x0013d00001517983 */ /* 0x000ea80000300800 */
        /* <DEDUP_REMOVED lines=17> */
[----:B0-----:R0:W2:Y:S01]  /*3dc00*/  LDL.LU R69, [R1+0x13a4] ;  /* 0x0013a40001457983 */ /* 0x0010a20000300800 */
[----:B------:R-:W-:-:S02]  /*3dc10*/  F2FP.BF16.F32.PACK_AB R89, R93, R92 ;  /* 0x0000005c5d59723e */ /* 0x000fc400000010ff */
[----:B-1----:R-:W-:Y:S02]  /*3dc20*/  F2FP.BF16.F32.PACK_AB R66, R67, R66 ;  /* 0x000000424342723e */ /* 0x002fe400000010ff */
[----:B------:R-:W-:Y:S02]  /*3dc30*/  F2FP.BF16.F32.PACK_AB R64, R65, R64 ;  /* 0x000000404140723e */ /* 0x000fe400000010ff */
        /* <DEDUP_REMOVED lines=28> */
[----:B-----5:R-:W-:Y:S02]  /*3de00*/  F2FP.BF16.F32.PACK_AB R3, R7, R6 ;  /* 0x000000060703723e */ /* 0x020fe400000010ff */
[----:B------:R-:W-:Y:S02]  /*3de10*/  F2FP.BF16.F32.PACK_AB R4, R5, R4 ;  /* 0x000000040504723e */ /* 0x000fe400000010ff */
[----:B--2---:R-:W-:Y:S02]  /*3de20*/  F2FP.BF16.F32.PACK_AB R69, R71, R68 ;  /* 0x000000444745723e */ /* 0x004fe400000010ff */
[----:B------:R-:W2:Y:S04]  /*3de30*/  LDL.LU R71, [R1+0x13a0] ;  /* 0x0013a00001477983 */ /* 0x000ea80000300800 */
[----:B------:R-:W5:Y:S04]  /*3de40*/  LDL.LU R68, [R1+0x139c] ;  /* 0x00139c0001447983 */ /* 0x000f680000300800 */
[----:B------:R1:W-:Y:S04]  /*3de50*/  STL [R1+0x3c], R69 ;  /* 0x00003c4501007387 */ /* 0x0003e80000100800 */
[----:B-1----:R-:W5:Y:S04]  /*3de60*/  LDL.LU R69, [R1+0x1398] ;  /* 0x0013980001457983 */ /* 0x002f680000300800 */
        /* <DEDUP_REMOVED lines=32> */
[----:B-1----:R-:W3:Y:S04]  /*3e070*/  LDL.LU R3, [R1+0xf94] ;  /* 0x000f940001037983 */ /* 0x002ee80000300800 */
[----:B------:R-:W4:Y:S04]  /*3e080*/  LDL.LU R92, [R1+0xf98] ;  /* 0x000f9800015c7983 */ /* 0x000f280000300800 */
[----:B------:R1:W-:Y:S04]  /*3e090*/  STL [R1+0x10], R4 ;  /* 0x0000100401007387 */ /* 0x0003e80000100800 */
[----:B------:R-:W4:Y:S01]  /*3e0a0*/  LDL.LU R89, [R1+0x117c] ;  /* 0x00117c0001597983 */ /* 0x000f220000300800 */
[----:B-1----:R-:W1:Y:S01]  /*3e0b0*/  LDTM.x64 R4, tmem[UR10+0xc0] ;  /* 0x0000c00a000479ee */ /* 0x002e620008340000 */
[----:B------:R-:W-:-:S02]  /*3e0c0*/  NOP ;  /* 0x0000000000007918 */ /* 0x000fc40000000000 */
[----:B-1----:R1:W-:Y:S04]  /*3e0d0*/  STL.64 [R1+0x1390], R24 ;  /* 0x0013901801007387 */ /* 0x0023e80000100a00 */
[----:B-1----:R-:W4:Y:S04]  /*3e0e0*/  LDL.LU R25, [R1+0xf9c] ;  /* 0x000f9c0001197983 */ /* 0x002f280000300800 */
[----:B------:R1:W-:Y:S04]  /*3e0f0*/  STL.64 [R1+0x1388], R26 ;  /* 0x0013881a01007387 */ /* 0x0003e80000100a00 */
[----:B------:R-:W-:Y:S04]  /*3e100*/  STL.64 [R1+0x1380], R28 ;  /* 0x0013801c01007387 */ /* 0x000fe80000100a00 */
[----:B------:R-:W-:Y:S04]  /*3e110*/  STL.64 [R1+0x1378], R30 ;  /* 0x0013781e01007387 */ /* 0x000fe80000100a00 */
[----:B------:R-:W-:Y:S04]  /*3e120*/  STL.64 [R1+0x1370], R32 ;  /* 0x0013702001007387 */ /* 0x000fe80000100a00 */
[----:B------:R-:W-:Y:S04]  /*3e130*/  STL [R1+0x1368], R38 ;  /* 0x0013682601007387 */ /* 0x000fe80000100800 */
[----:B------:R-:W-:Y:S04]  /*3e140*/  STL.64 [R1+0x1360], R34 ;  /* 0x0013602201007387 */ /* 0x000fe80000100a00 */
[----:B------:R-:W-:Y:S04]  /*3e150*/  STL.64 [R1+0x1358], R36 ;  /* 0x0013582401007387 */ /* 0x000fe80000100a00 */
[----:B------:R-:W-:Y:S04]  /*3e160*/  STL [R1+0x1350], R39 ;  /* 0x0013502701007387 */ /* 0x000fe80000100800 */
[----:B------:R-:W-:Y:S04]  /*3e170*/  STL.64 [R1+0x1348], R40 ;  /* 0x0013482801007387 */ /* 0x000fe80000100a00 */
[----:B------:R-:W-:Y:S04]  /*3e180*/  STL [R1+0x1340], R44 ;  /* 0x0013402c01007387 */ /* 0x000fe80000100800 */
[----:B------:R-:W-:Y:S04]  /*3e190*/  STL.64 [R1+0x1338], R42 ;  /* 0x0013382a01007387 */ /* 0x000fe80000100a00 */
[----:B------:R-:W-:Y:S04]  /*3e1a0*/  STL [R1+0x1330], R45 ;  /* 0x0013302d01007387 */ /* 0x000fe80000100800 */
[----:B------:R-:W-:Y:S04]  /*3e1b0*/  STL.64 [R1+0x1328], R46 ;  /* 0x0013282e01007387 */ /* 0x000fe80000100a00 */
[----:B------:R-:W-:Y:S04]  /*3e1c0*/  STL [R1+0x1324], R48 ;  /* 0x0013243001007387 */ /* 0x000fe80000100800 */
        /* <DEDUP_REMOVED lines=16> */
[----:B-1----:R-:W4:Y:S04]  /*3e2d0*/  LDL.LU R26, [R1+0xfa0] ;  /* 0x000fa000011a7983 */ /* 0x002f280000300800 */
[----:B-----5:R1:W-:Y:S02]  /*3e2e0*/  @P0 STG.E.U16 desc[UR20][R68.64], R78 ;  /* 0x0000004e44000986 */ /* 0x0203e4000c101514 */
[----:B-1----:R-:W-:-:S05]  /*3e2f0*/  PRMT R68, R78, 0x7632, R68 ;  /* 0x000076324e447816 */ /* 0x002fca0000000044 */
[----:B--2---:R-:W-:Y:S04]  /*3e300*/  @P5 STG.E.U16 desc[UR20][R70.64], R68 ;  /* 0x0000004446005986 */ /* 0x004fe8000c101514 */
[----:B------:R1:W-:Y:S02]  /*3e310*/  @P2 STG.E.U16 desc[UR20][R72.64], R79 ;  /* 0x0000004f48002986 */ /* 0x0003e4000c101514 */
[----:B-1----:R-:W-:-:S05]  /*3e320*/  PRMT R72, R79, 0x7632, R72 ;  /* 0x000076324f487816 */ /* 0x002fca0000000048 */
[----:B------:R-:W-:Y:S01]  /*3e330*/  @P3 STG.E.U16 desc[UR20][R74.64], R72 ;  /* 0x000000484a003986 */ /* 0x000fe2000c101514 */
[----:B---3--:R-:W-:Y:S01]  /*3e340*/  ISETP.LT.AND P0, PT, R3, UR4, !P1 ;  /* 0x0000000403007c0c */ /* 0x008fe2000cf01270 */
[----:B------:R-:W4:Y:S02]  /*3e350*/  LDCU UR4, c[0x0][0x39c] ;  /* 0x00007380ff0477ac */ /* 0x000f240008000800 */
[----:B----4-:R-:W-:Y:S01]  /*3e360*/  ISETP.LT.AND P5, PT, R92, UR4, !P1 ;  /* 0x000000045c007c0c */ /* 0x010fe2000cfa1270 */
[----:B------:R-:W1:Y:S02]  /*3e370*/  LDCU UR4, c[0x0][0x39c] ;  /* 0x00007380ff0477ac */ /* 0x000e640008000800 */
[----:B-1----:R-:W-:Y:S01]  /*3e380*/  ISETP.LT.AND P2, PT, R25, UR4, !P1 ;  /* 0x0000000419007c0c */ /* 0x002fe2000cf41270 */
[----:B------:R-:W1:Y:S01]  /*3e390*/  LDCU UR4, c[0x0][0x39c] ;  /* 0x00007380ff0477ac */ /* 0x000e620008000800 */
[----:B------:R-:W2:Y:S04]  /*3e3a0*/  LDL.LU R25, [R1+0xfa4] ;  /* 0x000fa40001197983 */ /* 0x000ea80000300800 */
[----:B------:R-:W3:Y:S01]  /*3e3b0*/  LDL.LU R24, [R1+0xfa8] ;  /* 0x000fa80001187983 */ /* 0x000ee20000300800 */
[----:B-1----:R-:W-:Y:S01]  /*3e3c0*/  ISETP.LT.AND P3, PT, R89, UR4, !P1 ;  /* 0x0000000459007c0c */ /* 0x002fe2000cf61270 */
[----:B------:R-:W1:Y:S02]  /*3e3d0*/  LDCU UR4, c[0x0][0x39c] ;  /* 0x00007380ff0477ac */ /* 0x000e640008000800 */
[----:B------:R-:W-:Y:S01]  /*3e3e0*/  @P4 STG.E.U16 desc[UR20][R76.64], R85 ;  /* 0x000000554c004986 */ /* 0x000fe2000c101514 */
[----:B-1----:R-:W-:Y:S01]  /*3e3f0*/  ISETP.LT.AND P4, PT, R26, UR4, !P1 ;  /* 0x000000041a007c0c */ /* 0x002fe2000cf81270 */
[----:B------:R-:W2:Y:S02]  /*3e400*/  LDCU UR4, c[0x0][0x39c] ;  /* 0x00007380ff0477ac */ /* 0x000ea40008000800 */
[----:B------:R-:W4:Y:S04]  /*3e410*/  LDL.LU R26, [R1+0xfac] ;  /* 0x000fac00011a7983 */ /* 0x000f280000300800 */
[----:B------:R-:W5:Y:S04]  /*3e420*/  LDL.S16 R41, [R1+0x168] ;  /* 0x0001680001297983 */ /* 0x000f680000100600 */
[----:B------:R-:W5:Y:S01]  /*3e430*/  LDL.LU R32, [R1+0xfb0] ;  /* 0x000fb00001207983 */ /* 0x000f620000300800 */
[----:B------:R-:W-:Y:S01]  /*3e440*/  VIADD R3, R84, UR5 ;  /* 0x0000000554037c36 */ /* 0x000fe20008000000 */
[----:B------:R-:W-:-:S02]  /*3e450*/  PRMT R84, R85, 0x7632, R84 ;  /* 0x0000763255547816 */ /* 0x000fc40000000054 */
[----:B------:R-:W5:Y:S04]  /*3e460*/  LDL.LU R30, [R1+0x1d8] ;  /* 0x0001d800011e7983 */ /* 0x000f680000300800 */
[----:B------:R-:W-:Y:S04]  /*3e470*/  @P0 STG.E.U16 desc[UR20][R80.64], R84 ;  /* 0x0000005450000986 */ /* 0x000fe8000c101514 */
[----:B------:R-:W5:Y:S04]  /*3e480*/  LDL.LU.S16 R31, [R1+0x16a] ;  /* 0x00016a00011f7983 */ /* 0x000f680000300600 */
[----:B------:R1:W-:Y:S02]  /*3e490*/  @P5 STG.E.U16 desc[UR20][R82.64], R88 ;  /* 0x0000005852005986 */ /* 0x0003e4000c101514 */
[----:B-1----:R-:W-:-:S05]  /*3e4a0*/  PRMT R88, R88, 0x7632, R88 ;  /* 0x0000763258587816 */ /* 0x002fca0000000058 */
[----:B------:R1:W-:Y:S01]  /*3e4b0*/  @P2 STG.E.U16 desc[UR20][R86.64], R88 ;  /* 0x0000005856002986 */ /* 0x0003e2000c101514 */
[----:B--2---:R-:W-:Y:S01]  /*3e4c0*/  ISETP.LT.AND P0, PT, R25, UR4, !P1 ;  /* 0x0000000419007c0c */ /* 0x004fe2000cf01270 */
[----:B------:R-:W3:Y:S02]  /*3e4d0*/  LDCU UR4, c[0x0][0x39c] ;  /* 0x00007380ff0477ac */ /* 0x000ee40008000800 */
[----:B---3--:R-:W-:Y:S01]  /*3e4e0*/  ISETP.LT.AND P5, PT, R24, UR4, !P1 ;  /* 0x0000000418007c0c */ /* 0x008fe2000cfa1270 */
[----:B------:R-:W4:Y:S01]  /*3e4f0*/  LDCU UR4, c[0x0][0x39c] ;  /* 0x00007380ff0477ac */ /* 0x000f220008000800 */
[----:B------:R-:W2:Y:S04]  /*3e500*/  LDL.LU.64 R24, [R1+0x160] ;  /* 0x0001600001187983 */ /* 0x000ea80000300a00 */
[----:B------:R-:W3:Y:S04]  /*3e510*/  LDL.LU R36, [R1+0xfb4] ;  /* 0x000fb40001247983 */ /* 0x000ee80000300800 */
[----:B------:R-:W3:Y:S01]  /*3e520*/  LDL.S16 R39, [R1+0x16c] ;  /* 0x00016c0001277983 */ /* 0x000ee20000100600 */
[----:B----4-:R-:W-:Y:S01]  /*3e530*/  ISETP.LT.AND P2, PT, R26, UR4, !P1 ;  /* 0x000000041a007c0c */ /* 0x010fe2000cf41270 */
[----:B------:R-:W4:Y:S02]  /*3e540*/  LDCU UR4, c[0x0][0x39c] ;  /* 0x00007380ff0477ac */ /* 0x000f240008000800 */
[----:B------:R-:W3:Y:S01]  /*3e550*/  LDL.LU.64 R26, [R1+0x158] ;  /* 0x00015800011a7983 */ /* 0x000ee20000300a00 */
[----:B------:R-:W-:-:S02]  /*3e560*/  LEA R52, P6, R3, R2, 0x1 ;  /* 0x0000000203347211 */ /* 0x000fc400078c08ff */
[----:B-----5:R-:W-:Y:S01]  /*3e570*/  PRMT R34, R41, 0x7610, R34 ;  /* 0x0000761029227816 */ /* 0x020fe20000000022 */
[----:B------:R-:W5:Y:S01]  /*3e580*/  LDL.LU.S16 R38, [R1+0x16e] ;  /* 0x00016e0001267983 */ /* 0x000f620000300600 */
[C---:B------:R-:W-:Y:S01]  /*3e590*/  LEA.HI.X.SX32 R53, R3.reuse, R0, 0x1, P6 ;  /* 0x0000000003357211 */ /* 0x040fe200030f0eff */
[----:B------:R-:W-:Y:S02]  /*3e5a0*/  VIADD R3, R3, UR5 ;  /* 0x0000000503037c36 */ /* 0x000fe40008000000 */
[----:B------:R-:W5:Y:S03]  /*3e5b0*/  LDL.LU.64 R28, [R1+0x150] ;  /* 0x00015000011c7983 */ /* 0x000f660000300a00 */
[C---:B------:R-:W-:Y:S01]  /*3e5c0*/  LEA R56, P6, R3.reuse, R2, 0x1 ;  /* 0x0000000203387211 */ /* 0x040fe200078c08ff */
[----:B------:R-:W5:Y:S03]  /*3e5d0*/  LDL.S16 R43, [R1+0x170] ;  /* 0x00017000012b7983 */ /* 0x000f660000100600 */
[C---:B------:R-:W-:Y:S01]  /*3e5e0*/  LEA.HI.X.SX32 R57, R3.reuse, R0, 0x1, P6 ;  /* 0x0000000003397211 */ /* 0x040fe200030f0eff */
[----:B------:R-:W-:Y:S01]  /*3e5f0*/  VIADD R3, R3, UR5 ;  /* 0x0000000503037c36 */ /* 0x000fe20008000000 */
[----:B------:R0:W-:Y:S04]  /*3e600*/  @P3 STG.E.U16 desc[UR20][R90.64], R34 ;  /* 0x000000225a003986 */ /* 0x0001e8000c101514 */
[C---:B------:R-:W-:Y:S01]  /*3e610*/  LEA R92, P6, R3.reuse, R2, 0x1 ;  /* 0x00000002035c7211 */ /* 0x040fe200078c08ff */
[----:B------:R-:W5:Y:S03]  /*3e620*/  LDL.LU.64 R46, [R1+0x148] ;  /* 0x00014800012e7983 */ /* 0x000f660000300a00 */
[C---:B------:R-:W-:Y:S01]  /*3e630*/  LEA.HI.X.SX32 R93, R3.reuse, R0, 0x1, P6 ;  /* 0x00000000035d7211 */ /* 0x040fe200030f0eff */
[----:B------:R-:W-:-:S05]  /*3e640*/  VIADD R3, R3, UR5 ;  /* 0x0000000503037c36 */ /* 0x000fca0008000000 */
[----:B------:R-:W-:-:S04]  /*3e650*/  LEA R68, P6, R3, R2, 0x1 ;  /* 0x0000000203447211 */ /* 0x000fc800078c08ff */
        /* <DEDUP_REMOVED lines=22> */
[----:B------:R-:W-:Y:S01]  /*3e7c0*/  VIADD R3, R3, UR5 ;  /* 0x0000000503037c36 */ /* 0x000fe20008000000 */
[----:B----4-:R-:W-:Y:S01]  /*3e7d0*/  ISETP.LT.AND P3, PT, R32, UR4, !P1 ;  /* 0x0000000420007c0c */ /* 0x010fe2000cf61270 */
[----:B------:R-:W3:Y:S01]  /*3e7e0*/  LDCU UR4, c[0x0][0x39c] ;  /* 0x00007380ff0477ac */ /* 0x000ee20008000800 */
[----:B------:R-:W4:Y:S02]  /*3e7f0*/  LDL.LU R32, [R1+0xfb8] ;  /* 0x000fb80001207983 */ /* 0x000f240000300800 */
[C---:B------:R-:W-:Y:S02]  /*3e800*/  LEA R84, P6, R3.reuse, R2, 0x1 ;  /* 0x0000000203547211 */ /* 0x040fe400078c08ff */
[----:B------:R-:W4:Y:S02]  /*3e810*/  LDL.LU.S16 R41, [R1+0x172] ;  /* 0x0001720001297983 */ /* 0x000f240000300600 */
[C---:B------:R-:W-:Y:S01]  /*3e820*/  LEA.HI.X.SX32 R85, R3.reuse, R0, 0x1, P6 ;  /* 0x0000000003557211 */ /* 0x040fe200030f0eff */
[----:B------:R-:W-:Y:S01]  /*3e830*/  VIADD R3, R3, UR5 ;  /* 0x0000000503037c36 */ /* 0x000fe20008000000 */
[----:B------:R-:W4:Y:S04]  /*3e840*/  LDL.LU.64 R48, [R1+0x140] ;  /* 0x0001400001307983 */ /* 0x000f280000300a00 */
[C---:B-1----:R-:W-:Y:S01]  /*3e850*/  LEA R86, P6, R3.reuse, R2, 0x1 ;  /* 0x0000000203567211 */ /* 0x042fe200078c08ff */
[----:B0-----:R-:W4:Y:S03]  /*3e860*/  LDL.LU R34, [R1+0xfbc] ;  /* 0x000fbc0001227983 */ /* 0x001f260000300800 */
[C---:B------:R-:W-:Y:S01]  /*3e870*/  LEA.HI.X.SX32 R87, R3.reuse, R0, 0x1, P6 ;  /* 0x0000000003577211 */ /* 0x040fe200030f0eff */
[----:B------:R-:W-:Y:S01]  /*3e880*/  VIADD R3, R3, UR5 ;  /* 0x0000000503037c36 */ /* 0x000fe20008000000 */
[----:B------:R-:W-:Y:S01]  /*3e890*/  PRMT R45, R31, 0x7610, R45 ;  /* 0x000076101f2d7816 */ /* 0x000fe2000000002d */
[----:B------:R-:W4:Y:S03]  /*3e8a0*/  LDL.S16 R44, [R1+0x174] ;  /* 0x00017400012c7983 */ /* 0x000f260000100600 */
[----:B------:R-:W-:-:S04]  /*3e8b0*/  LEA R88, P6, R3, R2, 0x1 ;  /* 0x0000000203587211 */ /* 0x000fc800078c08ff */
[C---:B------:R-:W-:Y:S01]  /*3e8c0*/  LEA.HI.X.SX32 R89, R3.reuse, R0, 0x1, P6 ;  /* 0x0000000003597211 */ /* 0x040fe200030f0eff */
[----:B------:R-:W-:-:S05]  /*3e8d0*/  VIADD R3, R3, UR5 ;  /* 0x0000000503037c36 */ /* 0x000fca0008000000 */
[----:B------:R-:W-:-:S04]  /*3e8e0*/  LEA R90, P6, R3, R2, 0x1 ;  /* 0x00000002035a7211 */ /* 0x000fc800078c08ff */
[----:B------:R-:W-:Y:S02]  /*3e8f0*/  LEA.HI.X.SX32 R91, R3, R0, 0x1, P6 ;  /* 0x00000000035b7211 */ /* 0x000fe400030f0eff */
[----:B------:R-:W-:Y:S02]  /*3e900*/  ISETP.NE.AND P6, PT, R30, RZ, PT ;  /* 0x000000ff1e00720c */ /* 0x000fe40003fc5270 */
[----:B------:R-:W4:Y:S04]  /*3e910*/  LDL.LU.64 R30, [R1+0x138] ;  /* 0x00013800011e7983 */ /* 0x000f280000300a00 */
[----:B--2---:R0:W-:Y:S01]  /*3e920*/  @P4 STG.E.U16 desc[UR20][R24.64], R45 ;  /* 0x0000002d18004986 */ /* 0x0041e2000c101514 */
[----:B---3--:R-:W-:Y:S01]  /*3e930*/  ISETP.LT.AND P4, PT, R36, UR4, !P1 ;  /* 0x0000000424007c0c */ /* 0x008fe2000cf81270 */
[----:B------:R-:W4:Y:S02]  /*3e940*/  LDCU UR4, c[0x0][0x39c] ;  /* 0x00007380ff0477ac */ /* 0x000f240008000800 */
[----:B0-----:R-:W2:Y:S04]  /*3e950*/  LDL.LU.64 R24, [R1+0x1390] ;  /* 0x0013900001187983 */ /* 0x001ea80000300a00 */
[----:B------:R-:W3:Y:S01]  /*3e960*/  LDL.LU R36, [R1+0xfc0] ;  /* 0x000fc00001247983 */ /* 0x000ee20000300800 */
[----:B------:R-:W-:-:S03]  /*3e970*/  PRMT R33, R39, 0x7610, R33 ;  /* 0x0000761027217816 */ /* 0x000fc60000000021 */
[----:B------:R-:W2:Y:S04]  /*3e980*/  LDL.LU.S16 R45, [R1+0x176] ;  /* 0x00017600012d7983 */ /* 0x000ea80000300600 */
[----:B------:R0:W-:Y:S04]  /*3e990*/  @P0 STG.E.U16 desc[UR20][R26.64], R33 ;  /* 0x000000211a000986 */ /* 0x0001e8000c101514 */
[----:B0-----:R-:W2:Y:S04]  /*3e9a0*/  LDL.LU.64 R26, [R1+0x1388] ;  /* 0x00138800011a7983 */ /* 0x001ea80000300a00 */
[----:B------:R-:W2:Y:S01]  /*3e9b0*/  LDL.LU R39, [R1+0xfc4] ;  /* 0x000fc40001277983 */ /* 0x000ea20000300800 */
[----:B-----5:R-:W-:-:S02]  /*3e9c0*/  PRMT R35, R38, 0x7610, R35 ;  /* 0x0000761026237816 */ /* 0x020fc40000000023 */
[----:B------:R-:W-:-:S03]  /*3e9d0*/  PRMT R37, R43, 0x7610, R37 ;  /* 0x000076102b257816 */ /* 0x000fc60000000025 */
[----:B------:R0:W-:Y:S04]  /*3e9e0*/  @P5 STG.E.U16 desc[UR20][R28.64], R35 ;  /* 0x000000231c005986 */ /* 0x0001e8000c101514 */
[----:B------:R1:W-:Y:S01]  /*3e9f0*/  @P2 STG.E.U16 desc[UR20][R46.64], R37 ;  /* 0x000000252e002986 */ /* 0x0003e2000c101514 */
[----:B----4-:R-:W-:Y:S01]  /*3ea00*/  ISETP.LT.AND P0, PT, R32, UR4, !P1 ;  /* 0x0000000420007c0c */ /* 0x010fe2000cf01270 */
[----:B------:R-:W4:Y:S02]  /*3ea10*/  LDCU UR4, c[0x0][0x39c] ;  /* 0x00007380ff0477ac */ /* 0x000f240008000800 */
[----:B------:R-:W5:Y:S04]  /*3ea20*/  LDL.LU.64 R32, [R1+0x130] ;  /* 0x0001300001207983 */ /* 0x000f680000300a00 */
[----:B0-----:R-:W5:Y:S04]  /*3ea30*/  LDL.LU.64 R28, [R1+0x1380] ;  /* 0x00138000011c7983 */ /* 0x001f680000300a00 */
[----:B------:R-:W5:Y:S01]  /*3ea40*/  LDL.S16 R38, [R1+0x178] ;  /* 0x0001780001267983 */ /* 0x000f620000100600 */
[----:B----4-:R-:W-:Y:S01]  /*3ea50*/  ISETP.LT.AND P5, PT, R34, UR4, !P1 ;  /* 0x0000000422007c0c */ /* 0x010fe2000cfa1270 */
[----:B------:R-:W3:Y:S02]  /*3ea60*/  LDCU UR4, c[0x0][0x39c] ;  /* 0x00007380ff0477ac */ /* 0x000ee40008000800 */
[----:B------:R-:W4:Y:S04]  /*3ea70*/  LDL.LU.64 R34, [R1+0x128] ;  /* 0x0001280001227983 */ /* 0x000f280000300a00 */
[----:B-1----:R-:W4:Y:S01]  /*3ea80*/  LDL.LU R46, [R1+0xfc8] ;  /* 0x000fc800012e7983 */ /* 0x002f220000300800 */
[----:B------:R-:W-:-:S03]  /*3ea90*/  PRMT R40, R41, 0x7610, R40 ;  /* 0x0000761029287816 */ /* 0x000fc60000000028 */
[----:B------:R-:W4:Y:S04]  /*3eaa0*/  LDL.LU.S16 R60, [R1+0x17a] ;  /* 0x00017a00013c7983 */ /* 0x000f280000300600 */
[----:B------:R0:W-:Y:S01]  /*3eab0*/  @P3 STG.E.U16 desc[UR20][R48.64], R40 ;  /* 0x0000002830003986 */ /* 0x0001e2000c101514 */
[----:B------:R-:W-:-:S05]  /*3eac0*/  PRMT R42, R44, 0x7610, R42 ;  /* 0x000076102c2a7816 */ /* 0x000fca000000002a */
[----:B------:R1:W-:Y:S01]  /*3ead0*/  @P4 STG.E.U16 desc[UR20][R30.64], R42 ;  /* 0x0000002a1e004986 */ /* 0x0003e2000c101514 */
[----:B---3--:R-:W-:Y:S01]  /*3eae0*/  ISETP.LT.AND P2, PT, R36, UR4, !P1 ;  /* 0x0000000424007c0c */ /* 0x008fe2000cf41270 */
[----:B------:R-:W2:Y:S02]  /*3eaf0*/  LDCU UR4, c[0x0][0x39c] ;  /* 0x00007380ff0477ac */ /* 0x000ea40008000800 */
[----:B------:R-:W3:Y:S04]  /*3eb00*/  LDL.LU.64 R36, [R1+0x120] ;  /* 0x0001200001247983 */ /* 0x000ee80000300a00 */
[----:B0-----:R-:W3:Y:S01]  /*3eb10*/  LDL.LU R49, [R1+0xfcc] ;  /* 0x000fcc0001317983 */ /* 0x001ee20000300800 */
[----:B--2---:R-:W-:Y:S01]  /*3eb20*/  ISETP.LT.AND P3, PT, R39, UR4, !P1 ;  /* 0x0000000427007c0c */ /* 0x004fe2000cf61270 */
[----:B------:R-:W4:Y:S02]  /*3eb30*/  LDCU UR4, c[0x0][0x39c] ;  /* 0x00007380ff0477ac */ /* 0x000f240008000800 */
[----:B------:R-:W2:Y:S04]  /*3eb40*/  LDL.S16 R39, [R1+0x17c] ;  /* 0x00017c0001277983 */ /* 0x000ea80000100600 */
[----:B------:R-:W2:Y:S04]  /*3eb50*/  LDL.LU.64 R40, [R1+0x118] ;  /* 0x0001180001287983 */ /* 0x000ea80000300a00 */
[----:B-1----:R-:W2:Y:S04]  /*3eb60*/  LDL.LU.64 R30, [R1+0x1378] ;  /* 0x00137800011e7983 */ /* 0x002ea80000300a00 */
[----:B------:R-:W2:Y:S04]  /*3eb70*/  LDL.LU R62, [R1+0xfd0] ;  /* 0x000fd000013e7983 */ /* 0x000ea80000300800 */
[----:B------:R-:W2:Y:S04]  /*3eb80*/  LDL.LU.S16 R44, [R1+0x17e] ;  /* 0x00017e00012c7983 */ /* 0x000ea80000300600 */
[----:B------:R-:W2:Y:S04]  /*3eb90*/  LDL.LU.64 R42, [R1+0x110] ;  /* 0x00011000012a7983 */ /* 0x000ea80000300a00 */
[----:B------:R-:W2:Y:S01]  /*3eba0*/  LDL.LU R48, [R1+0xfd4] ;  /* 0x000fd40001307983 */ /* 0x000ea20000300800 */
[----:B------:R-:W-:-:S03]  /*3ebb0*/  PRMT R50, R45, 0x7610, R50 ;  /* 0x000076102d327816 */ /* 0x000fc60000000032 */
[----:B------:R-:W2:Y:S04]  /*3ebc0*/  LDL.S16 R45, [R1+0x180] ;  /* 0x00018000012d7983 */ /* 0x000ea80000100600 */
[----:B-----5:R0:W-:Y:S01]  /*3ebd0*/  @P0 STG.E.U16 desc[UR20][R32.64], R50 ;  /* 0x0000003220000986 */ /* 0x0201e2000c101514 */
[----:B----4-:R-:W-:Y:S01]  /*3ebe0*/  ISETP.LT.AND P4, PT, R46, UR4, !P1 ;  /* 0x000000042e007c0c */ /* 0x010fe2000cf81270 */
[----:B------:R-:W3:Y:S02]  /*3ebf0*/  LDCU UR4, c[0x0][0x39c] ;  /* 0x00007380ff0477ac */ /* 0x000ee40008000800 */
[----:B------:R-:W4:Y:S04]  /*3ec00*/  LDL.LU.64 R46, [R1+0x108] ;  /* 0x00010800012e7983 */ /* 0x000f280000300a00 */
[----:B0-----:R-:W5:Y:S04]  /*3ec10*/  LDL.LU.64 R32, [R1+0x1370] ;  /* 0x0013700001207983 */ /* 0x001f680000300a00 */
[----:B------:R-:W4:Y:S01]  /*3ec20*/  LDL.LU R64, [R1+0xfd8] ;  /* 0x000fd80001407983 */ /* 0x000f220000300800 */
[----:B------:R-:W-:-:S05]  /*3ec30*/  PRMT R54, R38, 0x7610, R54 ;  /* 0x0000761026367816 */ /* 0x000fca0000000036 */
[----:B------:R0:W-:Y:S01]  /*3ec40*/  @P5 STG.E.U16 desc[UR20][R34.64], R54 ;  /* 0x0000003622005986 */ /* 0x0001e2000c101514 */
[----:B------:R-:W-:Y:S02]  /*3ec50*/  PRMT R55, R60, 0x7610, R55 ;  /* 0x000076103c377816 */ /* 0x000fe40000000037 */
[----:B---3--:R-:W-:Y:S01]  /*3ec60*/  ISETP.LT.AND P0, PT, R49, UR4, !P1 ;  /* 0x0000000431007c0c */ /* 0x008fe2000cf01270 */
[----:B------:R-:W2:Y:S01]  /*3ec70*/  LDCU UR4, c[0x0][0x39c] ;  /* 0x00007380ff0477ac */ /* 0x000ea20008000800 */
[----:B------:R-:W3:Y:S04]  /*3ec80*/  LDL.LU.S16 R49, [R1+0x182] ;  /* 0x0001820001317983 */ /* 0x000ee80000300600 */
[----:B------:R-:W5:Y:S04]  /*3ec90*/  LDL.LU.64 R50, [R1+0x100] ;  /* 0x0001000001327983 */ /* 0x000f680000300a00 */
[----:B------:R-:W5:Y:S04]  /*3eca0*/  LDL.LU R38, [R1+0x1368] ;  /* 0x0013680001267983 */ /* 0x000f680000300800 */
[----:B0-----:R-:W5:Y:S04]  /*3ecb0*/  LDL.LU.64 R34, [R1+0x1360] ;  /* 0x0013600001227983 */ /* 0x001f680000300a00 */
[----:B------:R-:W5:Y:S04]  /*3ecc0*/  LDL.S16 R54, [R1+0x184] ;  /* 0x0001840001367983 */ /* 0x000f680000100600 */
[----:B------:R0:W-:Y:S01]  /*3ecd0*/  @P2 STG.E.U16 desc[UR20][R36.64], R55 ;  /* 0x0000003724002986 */ /* 0x0001e2000c101514 */
[----:B--2---:R-:W-:Y:S01]  /*3ece0*/  ISETP.LT.AND P5, PT, R62, UR4, !P1 ;  /* 0x000000043e007c0c */ /* 0x004fe2000cfa1270 */
[----:B------:R-:W1:Y:S02]  /*3ecf0*/  LDCU UR4, c[0x0][0x39c] ;  /* 0x00007380ff0477ac */ /* 0x000e640008000800 */
[----:B------:R-:W2:Y:S04]  /*3ed00*/  LDL.LU R62, [R1+0xfdc] ;  /* 0x000fdc00013e7983 */ /* 0x000ea80000300800 */
[----:B0-----:R-:W2:Y:S04]  /*3ed10*/  LDL.LU.64 R36, [R1+0x1358] ;  /* 0x0013580001247983 */ /* 0x001ea80000300a00 */
[----:B------:R-:W2:Y:S01]  /*3ed20*/  LDL.LU.S16 R55, [R1+0x186] ;  /* 0x0001860001377983 */ /* 0x000ea20000300600 */
[----:B-1----:R-:W-:Y:S01]  /*3ed30*/  ISETP.LT.AND P2, PT, R48, UR4, !P1 ;  /* 0x0000000430007c0c */ /* 0x002fe2000cf41270 */
[----:B------:R-:W4:Y:S02]  /*3ed40*/  LDCU UR4, c[0x0][0x39c] ;  /* 0x00007380ff0477ac */ /* 0x000f240008000800 */
[----:B------:R-:W2:Y:S01]  /*3ed50*/  LDL.LU R48, [R1+0xfe0] ;  /* 0x000fe00001307983 */ /* 0x000ea20000300800 */
[----:B------:R-:W-:-:S03]  /*3ed60*/  PRMT R65, R39, 0x7610, R65 ;  /* 0x0000761027417816 */ /* 0x000fc60000000041 */
[----:B------:R-:W2:Y:S04]  /*3ed70*/  LDL.S16 R60, [R1+0x188] ;  /* 0x00018800013c7983 */ /* 0x000ea80000100600 */
[----:B------:R-:W2:Y:S04]  /*3ed80*/  LDL.LU R39, [R1+0x1350] ;  /* 0x0013500001277983 */ /* 0x000ea80000300800 */
[----:B------:R0:W-:Y:S04]  /*3ed90*/  @P3 STG.E.U16 desc[UR20][R40.64], R65 ;  /* 0x0000004128003986 */ /* 0x0001e8000c101514 */
[----:B0-----:R-:W2:Y:S01]  /*3eda0*/  LDL.LU.64 R40, [R1+0x1348] ;  /* 0x0013480001287983 */ /* 0x001ea20000300a00 */
[----:B------:R-:W-:-:S05]  /*3edb0*/  PRMT R61, R44, 0x7610, R61 ;  /* 0x000076102c3d7816 */ /* 0x000fca000000003d */
[----:B------:R0:W-:Y:S01]  /*3edc0*/  @P4 STG.E.U16 desc[UR20][R42.64], R61 ;  /* 0x0000003d2a004986 */ /* 0x0001e2000c101514 */
[----:B------:R-:W-:Y:S02]  /*3edd0*/  PRMT R59, R45, 0x7610, R59 ;  /* 0x000076102d3b7816 */ /* 0x000fe4000000003b */
[----:B----4-:R-:W-:Y:S01]  /*3ede0*/  ISETP.LT.AND P3, PT, R64, UR4, !P1 ;  /* 0x0000000440007c0c */ /* 0x010fe2000cf61270 */
[----:B------:R-:W2:Y:S01]  /*3edf0*/  LDCU UR4, c[0x0][0x39c] ;  /* 0x00007380ff0477ac */ /* 0x000ea20008000800 */
[----:B------:R-:W4:Y:S04]  /*3ee00*/  LDL.LU R64, [R1+0xfe4] ;  /* 0x000fe40001407983 */ /* 0x000f280000300800 */
[----:B------:R-:W4:Y:S04]  /*3ee10*/  LDL.LU.S16 R65, [R1+0x18a] ;  /* 0x00018a0001417983 */ /* 0x000f280000300600 */
[----:B------:R-:W4:Y:S04]  /*3ee20*/  LDL.LU R44, [R1+0x1340] ;  /* 0x00134000012c7983 */ /* 0x000f280000300800 */
[----:B0-----:R-:W4:Y:S04]  /*3ee30*/  LDL.LU.64 R42, [R1+0x1338] ;  /* 0x00133800012a7983 */ /* 0x001f280000300a00 */
[----:B------:R-:W4:Y:S04]  /*3ee40*/  LDL.LU R61, [R1+0xfe8] ;  /* 0x000fe800013d7983 */ /* 0x000f280000300800 */
[----:B------:R0:W-:Y:S01]  /*3ee50*/  @P0 STG.E.U16 desc[UR20][R46.64], R59 ;  /* 0x0000003b2e000986 */ /* 0x0001e2000c101514 */
[----:B---3--:R-:W-:-:S05]  /*3ee60*/  PRMT R63, R49, 0x7610, R63 ;  /* 0x00007610313f7816 */ /* 0x008fca000000003f */
[----:B-----5:R1:W-:Y:S01]  /*3ee70*/  @P5 STG.E.U16 desc[UR20][R50.64], R63 ;  /* 0x0000003f32005986 */ /* 0x0203e2000c101514 */
[----:B--2---:R-:W-:Y:S01]  /*3ee80*/  ISETP.LT.AND P4, PT, R62, UR4, !P1 ;  /* 0x000000043e007c0c */ /* 0x004fe2000cf81270 */
[----:B------:R-:W2:Y:S02]  /*3ee90*/  LDCU UR4, c[0x0][0x39c] ;  /* 0x00007380ff0477ac */ /* 0x000ea40008000800 */
[----:B------:R-:W3:Y:S04]  /*3eea0*/  LDL.S16 R62, [R1+0x18c] ;  /* 0x00018c00013e7983 */ /* 0x000ee80000100600 */
[----:B------:R-:W5:Y:S04]  /*3eeb0*/  LDL.LU R45, [R1+0x1330] ;  /* 0x00133000012d7983 */ /* 0x000f680000300800 */
[----:B0-----:R-:W3:Y:S04]  /*3eec0*/  LDL.LU.64 R46, [R1+0x1328] ;  /* 0x00132800012e7983 */ /* 0x001ee80000300a00 */
[----:B------:R-:W3:Y:S01]  /*3eed0*/  LDL.LU R59, [R1+0xff4] ;  /* 0x000ff400013b7983 */ /* 0x000ee20000300800 */
[----:B--2---:R-:W-:Y:S01]  /*3eee0*/  ISETP.LT.AND P0, PT, R48, UR4, !P1 ;  /* 0x0000000430007c0c */ /* 0x004fe2000cf01270 */
[----:B------:R-:W4:Y:S02]  /*3eef0*/  LDCU UR4, c[0x0][0x39c] ;  /* 0x00007380ff0477ac */ /* 0x000f240008000800 */
[----:B------:R-:W2:Y:S04]  /*3ef00*/  LDL.LU R48, [R1+0x1324] ;  /* 0x0013240001307983 */ /* 0x000ea80000300800 */
[----:B------:R-:W2:Y:S04]  /*3ef10*/  LDL.LU R49, [R1+0x1320] ;  /* 0x0013200001317983 */ /* 0x000ea80000300800 */
[----:B-1----:R-:W2:Y:S04]  /*3ef20*/  LDL.LU.64 R50, [R1+0x1318] ;  /* 0x0013180001327983 */ /* 0x002ea80000300a00 */
[----:B------:R-:W2:Y:S01]  /*3ef30*/  LDL.LU R63, [R1+0xff8] ;  /* 0x000ff800013f7983 */ /* 0x000ea20000300800 */
[----:B------:R-:W-:-:S05]  /*3ef40*/  PRMT R66, R54, 0x7610, R66 ;  /* 0x0000761036427816 */ /* 0x000fca0000000042 */
[----:B------:R0:W-:Y:S01]  /*3ef50*/  @P2 STG.E.U16 desc[UR20][R52.64], R66 ;  /* 0x0000004234002986 */ /* 0x0001e2000c101514 */
[----:B------:R-:W-:-:S05]  /*3ef60*/  PRMT R58, R55, 0x7610, R58 ;  /* 0x00007610373a7816 */ /* 0x000fca000000003a */
[----:B------:R-:W-:Y:S01]  /*3ef70*/  @P3 STG.E.U16 desc[UR20][R56.64], R58 ;  /* 0x0000003a38003986 */ /* 0x000fe2000c101514 */
[----:B------:R-:W-:-:S05]  /*3ef80*/  PRMT R67, R60, 0x7610, R67 ;  /* 0x000076103c437816 */ /* 0x000fca0000000043 */
[----:B------:R1:W-:Y:S01]  /*3ef90*/  @P4 STG.E.U16 desc[UR20][R92.64], R67 ;  /* 0x000000435c004986 */ /* 0x0003e2000c101514 */
[----:B----4-:R-:W-:Y:S01]  /*3efa0*/  ISETP.LT.AND P5, PT, R64, UR4, !P1 ;  /* 0x0000000440007c0c */ /* 0x010fe2000cfa1270 */
[----:B------:R-:W4:Y:S02]  /*3efb0*/  LDCU UR4, c[0x0][0x39c] ;  /* 0x00007380ff0477ac */ /* 0x000f240008000800 */
[----:B------:R-:W5:Y:S04]  /*3efc0*/  LDL.S16 R64, [R1+0x190] ;  /* 0x0001900001407983 */ /* 0x000f680000100600 */
[----:B------:R-:W5:Y:S04]  /*3efd0*/  LDL.LU R54, [R1+0x1310] ;  /* 0x0013100001367983 */ /* 0x000f680000300800 */
[----:B0-----:R-:W5:Y:S01]  /*3efe0*/  LDL.LU.64 R52, [R1+0x1308] ;  /* 0x0013080001347983 */ /* 0x001f620000300a00 */
[----:B----4-:R-:W-:Y:S01]  /*3eff0*/  ISETP.LT.AND P2, PT, R61, UR4, !P1 ;  /* 0x000000043d007c0c */ /* 0x010fe2000cf41270 */
[----:B------:R-:W3:Y:S02]  /*3f000*/  LDCU UR4, c[0x0][0x39c] ;  /* 0x00007380ff0477ac */ /* 0x000ee40008000800 */
[----:B------:R-:W4:Y:S04]  /*3f010*/  LDL.LU R61, [R1+0xffc] ;  /* 0x000ffc00013d7983 */ /* 0x000f280000300800 */
[----:B------:R-:W5:Y:S01]  /*3f020*/  LDL.LU.S16 R66, [R1+0x192] ;  /* 0x0001920001427983 */ /* 0x000f620000300600 */
[----:B-1----:R-:W-:-:S03]  /*3f030*/  PRMT R92, R65, 0x7610, R92 ;  /* 0x00007610415c7816 */ /* 0x002fc6000000005c */
[----:B------:R-:W5:Y:S04]  /*3f040*/  LDL.LU R55, [R1+0x1300] ;  /* 0x0013000001377983 */ /* 0x000f680000300800 */
[----:B------:R-:W5:Y:S04]  /*3f050*/  LDL.LU.64 R56, [R1+0x12f8] ;  /* 0x0012f80001387983 */ /* 0x000f680000300a00 */
[----:B------:R-:W5:Y:S04]  /*3f060*/  LDL.LU R58, [R1+0x12f4] ;  /* 0x0012f400013a7983 */ /* 0x000f680000300800 */
[----:B------:R0:W-:Y:S01]  /*3f070*/  @P0 STG.E.U16 desc[UR20][R68.64], R92 ;  /* 0x0000005c44000986 */ /* 0x0001e2000c101514 */
[----:B---3--:R-:W-:Y:S01]  /*3f080*/  ISETP.LT.AND P3, PT, R59, UR4, !P1 ;  /* 0x000000043b007c0c */ /* 0x008fe2000cf61270 */
[----:B------:R-:W2:Y:S02]  /*3f090*/  LDCU UR4, c[0x0][0x39c] ;  /* 0x00007380ff0477ac */ /* 0x000ea40008000800 */
[----:B------:R-:W3:Y:S04]  /*3f0a0*/  LDL.LU R59, [R1+0x12f0] ;  /* 0x0012f000013b7983 */ /* 0x000ee80000300800 */
[----:B------:R-:W3:Y:S04]  /*3f0b0*/  LDL.LU R60, [R1+0x12ec] ;  /* 0x0012ec00013c7983 */ /* 0x000ee80000300800 */
[----:B------:R-:W3:Y:S01]  /*3f0c0*/  LDL.LU R93, [R1+0x1000] ;  /* 0x00100000015d7983 */ /* 0x000ee20000300800 */
[----:B--2---:R-:W-:Y:S01]  /*3f0d0*/  ISETP.LT.AND P4, PT, R63, UR4, !P1 ;  /* 0x000000043f007c0c */ /* 0x004fe2000cf81270 */
[----:B------:R-:W4:Y:S02]  /*3f0e0*/  LDCU UR4, c[0x0][0x39c] ;  /* 0x00007380ff0477ac */ /* 0x000f240008000800 */
[----:B------:R-:W2:Y:S04]  /*3f0f0*/  LDL.LU R63, [R1+0x1004] ;  /* 0x00100400013f7983 */ /* 0x000ea80000300800 */
[----:B------:R-:W2:Y:S04]  /*3f100*/  LDL.LU R65, [R1+0x1010] ;  /* 0x0010100001417983 */ /* 0x000ea80000300800 */
[----:B------:R-:W2:Y:S04]  /*3f110*/  LDL.S16 R67, [R1+0x196] ;  /* 0x0001960001437983 */ /* 0x000ea80000100600 */
[----:B0-----:R-:W2:Y:S01]  /*3f120*/  LDL.LU.S16 R92, [R1+0x18e] ;  /* 0x00018e00015c7983 */ /* 0x001ea20000300600 */
[----:B------:R-:W-:-:S05]  /*3f130*/  PRMT R68, R62, 0x7610, R68 ;  /* 0x000076103e447816 */ /* 0x000fca0000000044 */
[----:B------:R2:W-:Y:S01]  /*3f140*/  @P5 STG.E.U16 desc[UR20][R70.64], R68 ;  /* 0x0000004446005986 */ /* 0x0005e2000c101514 */
[----:B----4-:R-:W-:Y:S01]  /*3f150*/  ISETP.LT.AND P0, PT, R61, UR4, !P1 ;  /* 0x000000043d007c0c */ /* 0x010fe2000cf01270 */
[----:B------:R-:W3:Y:S02]  /*3f160*/  LDCU UR4, c[0x0][0x39c] ;  /* 0x00007380ff0477ac */ /* 0x000ee40008000800 */
[----:B------:R-:W4:Y:S04]  /*3f170*/  LDL.LU R61, [R1+0x12e8] ;  /* 0x0012e800013d7983 */ /* 0x000f280000300800 */
[----:B------:R-:W4:Y:S01]  /*3f180*/  LDL.LU R62, [R1+0x12e4] ;  /* 0x0012e400013e7983 */ /* 0x000f220000300800 */
[----:B---3--:R-:W-:Y:S01]  /*3f190*/  ISETP.LT.AND P5, PT, R93, UR4, !P1 ;  /* 0x000000045d007c0c */ /* 0x008fe2000cfa1270 */
[----:B------:R-:W0:Y:S02]  /*3f1a0*/  LDCU UR4, c[0x0][0x39c] ;  /* 0x00007380ff0477ac */ /* 0x000e240008000800 */
[----:B------:R-:W3:Y:S01]  /*3f1b0*/  LDL.S16 R93, [R1+0x19a] ;  /* 0x00019a00015d7983 */ /* 0x000ee20000100600 */
[----:B--2---:R-:W-:-:S03]  /*3f1c0*/  PRMT R68, R92, 0x7610, R68 ;  /* 0x000076105c447816 */ /* 0x004fc60000000044 */
[----:B------:R-:W2:Y:S04]  /*3f1d0*/  LDL.LU R92, [R1+0x1018] ;  /* 0x00101800015c7983 */ /* 0x000ea80000300800 */
[----:B------:R1:W-:Y:S04]  /*3f1e0*/  @P2 STG.E.U16 desc[UR20][R72.64], R68 ;  /* 0x0000004448002986 */ /* 0x0003e8000c101514 */
[----:B-1----:R-:W2:Y:S01]  /*3f1f0*/  LDL.LU.S16 R72, [R1+0x194] ;  /* 0x0001940001487983 */ /* 0x002ea20000300600 */
[----:B-----5:R-:W-:Y:S02]  /*3f200*/  PRMT R68, R64, 0x7610, R68 ;  /* 0x0000761040447816 */ /* 0x020fe40000000044 */
[----:B0-----:R-:W-:Y:S01]  /*3f210*/  ISETP.LT.AND P2, PT, R63, UR4, !P1 ;  /* 0x000000043f007c0c */ /* 0x001fe2000cf41270 */
[----:B------:R-:W0:Y:S01]  /*3f220*/  LDCU UR4, c[0x0][0x39c] ;  /* 0x00007380ff0477ac */ /* 0x000e220008000800 */
[----:B------:R-:W5:Y:S04]  /*3f230*/  LDL.LU R63, [R1+0x12e0] ;  /* 0x0012e000013f7983 */ /* 0x000f680000300800 */
[----:B------:R-:W3:Y:S04]  /*3f240*/  LDL.LU R64, [R1+0x12dc] ;  /* 0x0012dc0001407983 */ /* 0x000ee80000300800 */
[----:B------:R1:W-:Y:S04]  /*3f250*/  @P3 STG.E.U16 desc[UR20][R74.64], R68 ;  /* 0x000000444a003986 */ /* 0x0003e8000c101514 */
[----:B-1----:R-:W3:Y:S01]  /*3f260*/  LDL.LU R75, [R1+0x1014] ;  /* 0x00101400014b7983 */ /* 0x002ee20000300800 */
[----:B------:R-:W-:-:S02]  /*3f270*/  PRMT R68, R66, 0x7610, R68 ;  /* 0x0000761042447816 */ /* 0x000fc40000000044 */
[----:B0-----:R-:W-:Y:S01]  /*3f280*/  ISETP.LT.AND P3, PT, R65, UR4, !P1 ;  /* 0x0000000441007c0c */ /* 0x001fe2000cf61270 */
[----:B------:R-:W3:Y:S01]  /*3f290*/  LDCU UR4, c[0x0][0x39c] ;  /* 0x00007380ff0477ac */ /* 0x000ee20008000800 */
[----:B------:R-:W4:Y:S04]  /*3f2a0*/  LDL.LU R65, [R1+0x12d8] ;  /* 0x0012d80001417983 */ /* 0x000f280000300800 */
[----:B------:R0:W-:Y:S04]  /*3f2b0*/  @P4 STG.E.U16 desc[UR20][R76.64], R68 ;  /* 0x000000444c004986 */ /* 0x0001e8000c101514 */
[----:B------:R-:W4:Y:S04]  /*3f2c0*/  LDL.LU R66, [R1+0x12d4] ;  /* 0x0012d40001427983 */ /* 0x000f280000300800 */
[----:B0-----:R-:W4:Y:S01]  /*3f2d0*/  LDL.LU.S16 R77, [R1+0x198] ;  /* 0x00019800014d7983 */ /* 0x001f220000300600 */
[----:B--2---:R-:W-:-:S05]  /*3f2e0*/  PRMT R68, R72, 0x7610, R68 ;  /* 0x0000761048447816 */ /* 0x004fca0000000044 */
[----:B------:R0:W-:Y:S04]  /*3f2f0*/  @P0 STG.E.U16 desc[UR20][R78.64], R68 ;  /* 0x000000444e000986 */ /* 0x0001e8000c101514 */
[----:B0-----:R-:W2:Y:S04]  /*3f300*/  LDL.LU R78, [R1+0x101c] ;  /* 0x00101c00014e7983 */ /* 0x001ea80000300800 */
[----:B------:R-:W5:Y:S04]  /*3f310*/  LDL.S16 R79, [R1+0x19e] ;  /* 0x00019e00014f7983 */ /* 0x000f680000100600 */
[----:B------:R-:W5:Y:S01]  /*3f320*/  LDL.LU R76, [R1+0x1024] ;  /* 0x00102400014c7983 */ /* 0x000f620000300800 */
[----:B---3--:R-:W-:Y:S01]  /*3f330*/  ISETP.LT.AND P4, PT, R75, UR4, !P1 ;  /* 0x000000044b007c0c */ /* 0x008fe2000cf81270 */
[----:B------:R-:W0:Y:S02]  /*3f340*/  LDCU UR4, c[0x0][0x39c] ;  /* 0x00007380ff0477ac */ /* 0x000e240008000800 */
[----:B------:R-:W3:Y:S01]  /*3f350*/  LDL.LU R75, [R1+0x104c] ;  /* 0x00104c00014b7983 */ /* 0x000ee20000300800 */
[----:B------:R-:W-:-:S03]  /*3f360*/  PRMT R68, R67, 0x7610, R68 ;  /* 0x0000761043447816 */ /* 0x000fc60000000044 */
[----:B------:R-:W5:Y:S01]  /*3f370*/  LDL.S16 R72, [R1+0x1a0] ;  /* 0x0001a00001487983 */ /* 0x000f620000100600 */
[----:B0-----:R-:W-:Y:S01]  /*3f380*/  ISETP.LT.AND P0, PT, R92, UR4, !P1 ;  /* 0x000000045c007c0c */ /* 0x001fe2000cf01270 */
[----:B------:R-:W2:Y:S02]  /*3f390*/  LDCU UR4, c[0x0][0x39c] ;  /* 0x00007380ff0477ac */ /* 0x000ea40008000800 */
[----:B------:R-:W5:Y:S04]  /*3f3a0*/  LDL.LU.S16 R92, [R1+0x1a2] ;  /* 0x0001a200015c7983 */ /* 0x000f680000300600 */
[----:B------:R0:W-:Y:S04]  /*3f3b0*/  @P5 STG.E.U16 desc[UR20][R80.64], R68 ;  /* 0x0000004450005986 */ /* 0x0001e8000c101514 */
[----:B------:R-:W5:Y:S04]  /*3f3c0*/  LDL.LU R67, [R1+0x12d0] ;  /* 0x0012d00001437983 */ /* 0x000f680000300800 */
[----:B0-----:R-:W5:Y:S01]  /*3f3d0*/  LDL.LU.S16 R81, [R1+0x19c] ;  /* 0x00019c0001517983 */ /* 0x001f620000300600 */
[----:B------:R-:W-:-:S02]  /*3f3e0*/  PRMT R68, R93, 0x7610, R68 ;  /* 0x000076105d447816 */ /* 0x000fc40000000044 */
[----:B----4-:R-:W-:-:S05]  /*3f3f0*/  PRMT R69, R77, 0x7610, R69 ;  /* 0x000076104d457816 */ /* 0x010fca0000000045 */
[----:B------:R-:W-:Y:S04]  /*3f400*/  @P2 STG.E.U16 desc[UR20][R82.64], R69 ;  /* 0x0000004552002986 */ /* 0x000fe8000c101514 */
[----:B------:R0:W-:Y:S01]  /*3f410*/  @P3 STG.E.U16 desc[UR20][R84.64], R68 ;  /* 0x0000004454003986 */ /* 0x0001e2000c101514 */
[----:B--2---:R-:W-:Y:S01]  /*3f420*/  ISETP.LT.AND P5, PT, R78, UR4, !P1 ;  /* 0x000000044e007c0c */ /* 0x004fe2000cfa1270 */
[----:B------:R-:W5:Y:S02]  /*3f430*/  LDCU UR4, c[0x0][0x39c] ;  /* 0x00007380ff0477ac */ /* 0x000f640008000800 */
[----:B------:R-:W2:Y:S04]  /*3f440*/  LDL.LU R78, [R1+0x1050] ;  /* 0x00105000014e7983 */ /* 0x000ea80000300800 */
[----:B------:R-:W4:Y:S04]  /*3f450*/  LDL.S16 R93, [R1+0x1a4] ;  /* 0x0001a400015d7983 */ /* 0x000f280000100600 */
[----:B------:R-:W4:Y:S01]  /*3f460*/  LDL.LU R77, [R1+0x10b0] ;  /* 0x0010b000014d7983 */ /* 0x000f220000300800 */
[----:B---3--:R-:W-:Y:S01]  /*3f470*/  ISETP.LT.AND P3, PT, R75, UR6, !P1 ;  /* 0x000000064b007c0c */ /* 0x008fe2000cf61270 */
[----:B------:R-:W1:Y:S01]  /*3f480*/  LDCU UR6, c[0x0][0x39c] ;  /* 0x00007380ff0677ac */ /* 0x000e620008000800 */
[----:B-----5:R-:W-:Y:S01]  /*3f490*/  ISETP.LT.AND P2, PT, R76, UR4, !P1 ;  /* 0x000000044c007c0c */ /* 0x020fe2000cf41270 */
[----:B------:R-:W4:Y:S01]  /*3f4a0*/  LDCU UR4, c[0x0][0x39c] ;  /* 0x00007380ff0477ac */ /* 0x000f220008000800 */
[----:B------:R-:W1:Y:S04]  /*3f4b0*/  LDL.LU R76, [R1+0x10c4] ;  /* 0x0010c400014c7983 */ /* 0x000e680000300800 */
[----:B------:R-:W3:Y:S01]  /*3f4c0*/  LDL.LU R75, [R1+0x1048] ;  /* 0x00104800014b7983 */ /* 0x000ee20000300800 */
[----:B0-----:R-:W-:Y:S01]  /*3f4d0*/  PRMT R68, R79, 0x7610, R68 ;  /* 0x000076104f447816 */ /* 0x001fe20000000044 */
[----:B------:R-:W-:-:S02]  /*3f4e0*/  VIADD R3, R3, UR5 ;  /* 0x0000000503037c36 */ /* 0x000fc40008000000 */
[----:B------:R-:W5:Y:S01]  /*3f4f0*/  LDL.LU.S16 R79, [R1+0x1a6] ;  /* 0x0001a600014f7983 */ /* 0x000f620000300600 */
[----:B------:R-:W-:Y:S01]  /*3f500*/  PRMT R70, R72, 0x7610, R70 ;  /* 0x0000761048467816 */ /* 0x000fe20000000046 */
[----:B------:R-:W-:Y:S01]  /*3f510*/  VIADD R72, R3, UR5 ;  /* 0x0000000503487c36 */ /* 0x000fe20008000000 */
[----:B------:R-:W-:Y:S02]  /*3f520*/  PRMT R71, R92, 0x7610, R71 ;  /* 0x000076105c477816 */ /* 0x000fe40000000047 */
[----:B------:R-:W-:Y:S02]  /*3f530*/  PRMT R69, R81, 0x7610, R69 ;  /* 0x0000761051457816 */ /* 0x000fe40000000045 */
[----:B------:R-:W5:Y:S04]  /*3f540*/  LDL.S16 R81, [R1+0x1a8] ;  /* 0x0001a80001517983 */ /* 0x000f680000100600 */
[----:B------:R-:W-:Y:S04]  /*3f550*/  @P4 STG.E.U16 desc[UR20][R86.64], R69 ;  /* 0x0000004556004986 */ /* 0x000fe8000c101514 */
[----:B------:R0:W-:Y:S04]  /*3f560*/  @P0 STG.E.U16 desc[UR20][R88.64], R68 ;  /* 0x0000004458000986 */ /* 0x0001e8000c101514 */
[----:B------:R0:W-:Y:S02]  /*3f570*/  @P5 STG.E.U16 desc[UR20][R90.64], R70 ;  /* 0x000000465a005986 */ /* 0x0001e4000c101514 */
[----:B0-----:R-:W-:-:S04]  /*3f580*/  LEA R68, P0, R3, R2, 0x1 ;  /* 0x0000000203447211 */ /* 0x001fc800078008ff */
[----:B------:R-:W-:Y:S02]  /*3f590*/  LEA.HI.X.SX32 R69, R3, R0, 0x1, P0 ;  /* 0x0000000003457211 */ /* 0x000fe400000f0eff */
[----:B------:R-:W-:-:S03]  /*3f5a0*/  LEA R70, P5, R72, R2, 0x1 ;  /* 0x0000000248467211 */ /* 0x000fc600078a08ff */
[----:B------:R0:W-:Y:S02]  /*3f5b0*/  @P2 STG.E.U16 desc[UR20][R68.64], R71 ;  /* 0x0000004744002986 */ /* 0x0001e4000c101514 */
[----:B0-----:R-:W-:Y:S02]  /*3f5c0*/  LEA.HI.X.SX32 R71, R72, R0, 0x1, P5 ;  /* 0x0000000048477211 */ /* 0x001fe400028f0eff */
[----:B--2---:R-:W-:Y:S01]  /*3f5d0*/  ISETP.LT.AND P4, PT, R78, UR7, !P1 ;  /* 0x000000074e007c0c */ /* 0x004fe2000cf81270 */
[----:B------:R-:W3:Y:S01]  /*3f5e0*/  LDCU UR7, c[0x0][0x39c] ;  /* 0x00007380ff0777ac */ /* 0x000ee20008000800 */
[----:B------:R-:W2:Y:S04]  /*3f5f0*/  LDL.LU R78, [R1+0x108c] ;  /* 0x00108c00014e7983 */ /* 0x000ea80000300800 */
[----:B------:R-:W2:Y:S01]  /*3f600*/  LDL.LU.S16 R92, [R1+0x1aa] ;  /* 0x0001aa00015c7983 */ /* 0x000ea20000300600 */
[----:B----4-:R-:W-:Y:S01]  /*3f610*/  ISETP.LT.AND P0, PT, R77, UR4, !P1 ;  /* 0x000000044d007c0c */ /* 0x010fe2000cf01270 */
[----:B------:R-:W2:Y:S02]  /*3f620*/  LDCU UR4, c[0x0][0x39c] ;  /* 0x00007380ff0477ac */ /* 0x000ea40008000800 */
[----:B------:R-:W4:Y:S01]  /*3f630*/  LDL.LU R77, [R1+0x10ac] ;  /* 0x0010ac00014d7983 */ /* 0x000f220000300800 */
[----:B------:R-:W-:-:S02]  /*3f640*/  PRMT R3, R93, 0x7610, R3 ;  /* 0x000076105d037816 */ /* 0x000fc40000000003 */
[----:B-1----:R-:W-:-:S03]  /*3f650*/  ISETP.LT.AND P2, PT, R76, UR6, !P1 ;  /* 0x000000064c007c0c */ /* 0x002fc6000cf41270 */
[----:B------:R0:W-:Y:S01]  /*3f660*/  @P3 STG.E.U16 desc[UR20][R70.64], R3 ;  /* 0x0000000346003986 */ /* 0x0001e2000c101514 */
[----:B------:R-:W-:Y:S01]  /*3f670*/  VIADD R72, R72, UR5 ;  /* 0x0000000548487c36 */ /* 0x000fe20008000000 */
[----:B------:R-:W4:Y:S02]  /*3f680*/  LDCU UR6, c[0x0][0x39c] ;  /* 0x00007380ff0677ac */ /* 0x000f240008000800 */
[----:B------:R-:W4:Y:S01]  /*3f690*/  LDL.LU R76, [R1+0x10e4] ;  /* 0x0010e400014c7983 */ /* 0x000f220000300800 */
[----:B---3--:R-:W-:Y:S01]  /*3f6a0*/  ISETP.LT.AND P3, PT, R75, UR7, !P1 ;  /* 0x000000074b007c0c */ /* 0x008fe2000cf61270 */
[C---:B------:R-:W-:Y:S01]  /*3f6b0*/  VIADD R69, R72.reuse, UR5 ;  /* 0x0000000548457c36 */ /* 0x040fe20008000000 */
[----:B------:R-:W1:Y:S01]  /*3f6c0*/  LDCU UR7, c[0x0][0x39c] ;  /* 0x00007380ff0777ac */ /* 0x000e620008000800 */
[----:B------:R-:W3:Y:S01]  /*3f6d0*/  LDL.S16 R75, [R1+0x1ac] ;  /* 0x0001ac00014b7983 */ /* 0x000ee20000100600 */
[----:B0-----:R-:W-:-:S03]  /*3f6e0*/  LEA R70, P5, R72, R2, 0x1 ;  /* 0x0000000248467211 */ /* 0x001fc600078a08ff */
[----:B------:R-:W3:Y:S01]  /*3f6f0*/  LDL.LU.S16 R93, [R1+0x1ae] ;  /* 0x0001ae00015d7983 */ /* 0x000ee20000300600 */
[----:B-----5:R-:W-:Y:S02]  /*3f700*/  PRMT R73, R79, 0x7610, R73 ;  /* 0x000076104f497816 */ /* 0x020fe40000000049 */
[----:B------:R-:W-:Y:S01]  /*3f710*/  LEA.HI.X.SX32 R71, R72, R0, 0x1, P5 ;  /* 0x0000000048477211 */ /* 0x000fe200028f0eff */
[----:B------:R-:W5:Y:S01]  /*3f720*/  LDL.LU R79, [R1+0x1134] ;  /* 0x00113400014f7983 */ /* 0x000f620000300800 */
[C---:B------:R-:W-:Y:S01]  /*3f730*/  LEA R68, P5, R69.reuse, R2, 0x1 ;  /* 0x0000000245447211 */ /* 0x040fe200078a08ff */
[C---:B------:R-:W-:Y:S02]  /*3f740*/  VIADD R72, R69.reuse, UR5 ;  /* 0x0000000545487c36 */ /* 0x040fe40008000000 */
[----:B------:R0:W-:Y:S01]  /*3f750*/  @P4 STG.E.U16 desc[UR20][R70.64], R73 ;  /* 0x0000004946004986 */ /* 0x0001e2000c101514 */
[----:B------:R-:W-:Y:S02]  /*3f760*/  LEA.HI.X.SX32 R69, R69, R0, 0x1, P5 ;  /* 0x0000000045457211 */ /* 0x000fe400028f0eff */
[----:B------:R-:W-:-:S02]  /*3f770*/  PRMT R3, R81, 0x7610, R3 ;  /* 0x0000761051037816 */ /* 0x000fc40000000003 */
[----:B------:R-:W5:Y:S01]  /*3f780*/  LDL.S16 R81, [R1+0x1b0] ;  /* 0x0001b00001517983 */ /* 0x000f620000100600 */
[----:B0-----:R-:W-:-:S03]  /*3f790*/  LEA R70, P5, R72, R2, 0x1 ;  /* 0x0000000248467211 */ /* 0x001fc600078a08ff */
[----:B------:R0:W-:Y:S01]  /*3f7a0*/  @P0 STG.E.U16 desc[UR20][R68.64], R3 ;  /* 0x0000000344000986 */ /* 0x0001e2000c101514 */
[----:B------:R-:W-:Y:S02]  /*3f7b0*/  LEA.HI.X.SX32 R71, R72, R0, 0x1, P5 ;  /* 0x0000000048477211 */ /* 0x000fe400028f0eff */
[----:B--2---:R-:W-:Y:S01]  /*3f7c0*/  ISETP.LT.AND P4, PT, R78, UR4, !P1 ;  /* 0x000000044e007c0c */ /* 0x004fe2000cf81270 */
[----:B------:R-:W5:Y:S01]  /*3f7d0*/  LDCU UR4, c[0x0][0x39c] ;  /* 0x00007380ff0477ac */ /* 0x000f620008000800 */
[----:B------:R-:W2:Y:S01]  /*3f7e0*/  LDL.LU R78, [R1+0x1044] ;  /* 0x00104400014e7983 */ /* 0x000ea20000300800 */
[----:B0-----:R-:W-:Y:S02]  /*3f7f0*/  PRMT R3, R92, 0x7610, R3 ;  /* 0x000076105c037816 */ /* 0x001fe40000000003 */
[----:B----4-:R-:W-:-:S03]  /*3f800*/  ISETP.LT.AND P0, PT, R77, UR6, !P1 ;  /* 0x000000064d007c0c */ /* 0x010fc6000cf01270 */
[----:B------:R0:W-:Y:S01]  /*3f810*/  @P2 STG.E.U16 desc[UR20][R70.64], R3 ;  /* 0x0000000346002986 */ /* 0x0001e2000c101514 */
[----:B---3--:R-:W-:-:S03]  /*3f820*/  PRMT R73, R75, 0x7610, R73 ;  /* 0x000076104b497816 */ /* 0x008fc60000000049 */
[----:B------:R-:W3:Y:S01]  /*3f830*/  LDL.LU R77, [R1+0x107c] ;  /* 0x00107c00014d7983 */ /* 0x000ee20000300800 */
[----:B-1----:R-:W-:Y:S01]  /*3f840*/  ISETP.LT.AND P2, PT, R76, UR7, !P1 ;  /* 0x000000074c007c0c */ /* 0x002fe2000cf41270 */
[----:B------:R-:W-:Y:S01]  /*3f850*/  VIADD R72, R72, UR5 ;  /* 0x0000000548487c36 */ /* 0x000fe20008000000 */
[----:B------:R-:W2:Y:S01]  /*3f860*/  LDCU UR6, c[0x0][0x39c] ;  /* 0x00007380ff0677ac */ /* 0x000ea20008000800 */
[----:B------:R-:W4:Y:S01]  /*3f870*/  LDL.LU.S16 R76, [R1+0x1b2] ;  /* 0x0001b200014c7983 */ /* 0x000f220000300600 */
[----:B------:R-:W3:Y:S03]  /*3f880*/  LDCU UR7, c[0x0][0x39c] ;  /* 0x00007380ff0777ac */ /* 0x000ee60008000800 */
[----:B------:R-:W4:Y:S04]  /*3f890*/  LDL.S16 R92, [R1+0x1b4] ;  /* 0x0001b400015c7983 */ /* 0x000f280000100600 */
[----:B------:R-:W4:Y:S01]  /*3f8a0*/  LDL.LU R75, [R1+0x10c0] ;  /* 0x0010c000014b7983 */ /* 0x000f220000300800 */
[C---:B0-----:R-:W-:Y:S01]  /*3f8b0*/  LEA R70, P5, R72.reuse, R2, 0x1 ;  /* 0x0000000248467211 */ /* 0x041fe200078a08ff */
[----:B------:R-:W-:-:S03]  /*3f8c0*/  VIADD R69, R72, UR5 ;  /* 0x0000000548457c36 */ /* 0x000fc60008000000 */
[----:B------:R-:W-:Y:S01]  /*3f8d0*/  LEA.HI.X.SX32 R71, R72, R0, 0x1, P5 ;  /* 0x0000000048477211 */ /* 0x000fe200028f0eff */
[C---:B------:R-:W-:Y:S01]  /*3f8e0*/  VIADD R72, R69.reuse, UR5 ;  /* 0x0000000545487c36 */ /* 0x040fe20008000000 */
[----:B------:R-:W-:Y:S02]  /*3f8f0*/  LEA R68, P5, R69, R2, 0x1 ;  /* 0x0000000245447211 */ /* 0x000fe400078a08ff */
[----:B------:R-:W-:Y:S01]  /*3f900*/  PRMT R3, R93, 0x7610, R3 ;  /* 0x000076105d037816 */ /* 0x000fe20000000003 */
[----:B------:R0:W-:Y:S01]  /*3f910*/  @P3 STG.E.U16 desc[UR20][R70.64], R73 ;  /* 0x0000004946003986 */ /* 0x0001e2000c101514 */
[----:B------:R-:W-:Y:S02]  /*3f920*/  LEA.HI.X.SX32 R69, R69, R0, 0x1, P5 ;  /* 0x0000000045457211 */ /* 0x000fe400028f0eff */
[----:B-----5:R-:W-:Y:S01]  /*3f930*/  ISETP.LT.AND P3, PT, R79, UR4, !P1 ;  /* 0x000000044f007c0c */ /* 0x020fe2000cf61270 */
[----:B------:R-:W5:Y:S01]  /*3f940*/  LDL.LU.S16 R93, [R1+0x1b6] ;  /* 0x0001b600015d7983 */ /* 0x000f620000300600 */
[----:B------:R-:W1:Y:S03]  /*3f950*/  LDCU UR4, c[0x0][0x39c] ;  /* 0x00007380ff0477ac */ /* 0x000e660008000800 */
[----:B------:R-:W5:Y:S01]  /*3f960*/  LDL.LU R79, [R1+0x10e0] ;  /* 0x0010e000014f7983 */ /* 0x000f620000300800 */
[----:B0-----:R-:W-:-:S03]  /*3f970*/  LEA R70, P5, R72, R2, 0x1 ;  /* 0x0000000248467211 */ /* 0x001fc600078a08ff */
[----:B------:R0:W-:Y:S01]  /*3f980*/  @P4 STG.E.U16 desc[UR20][R68.64], R3 ;  /* 0x0000000344004986 */ /* 0x0001e2000c101514 */
[C---:B------:R-:W-:Y:S01]  /*3f990*/  LEA.HI.X.SX32 R71, R72.reuse, R0, 0x1, P5 ;  /* 0x0000000048477211 */ /* 0x040fe200028f0eff */
[----:B------:R-:W-:Y:S01]  /*3f9a0*/  VIADD R72, R72, UR5 ;  /* 0x0000000548487c36 */ /* 0x000fe20008000000 */
[----:B0-----:R-:W-:-:S05]  /*3f9b0*/  PRMT R3, R81, 0x7610, R3 ;  /* 0x0000761051037816 */ /* 0x001fca0000000003 */
[----:B------:R0:W-:Y:S02]  /*3f9c0*/  @P0 STG.E.U16 desc[UR20][R70.64], R3 ;  /* 0x0000000346000986 */ /* 0x0001e4000c101514 */
[----:B0-----:R-:W-:-:S04]  /*3f9d0*/  LEA R70, P5, R72, R2, 0x1 ;  /* 0x0000000248467211 */ /* 0x001fc800078a08ff */
[----:B------:R-:W-:Y:S02]  /*3f9e0*/  LEA.HI.X.SX32 R71, R72, R0, 0x1, P5 ;  /* 0x0000000048477211 */ /* 0x000fe400028f0eff */
[----:B--2---:R-:W-:Y:S01]  /*3f9f0*/  ISETP.LT.AND P4, PT, R78, UR6, !P1 ;  /* 0x000000064e007c0c */ /* 0x004fe2000cf81270 */
[----:B------:R-:W5:Y:S01]  /*3fa00*/  LDCU UR6, c[0x0][0x39c] ;  /* 0x00007380ff0677ac */ /* 0x000f620008000800 */
[----:B------:R-:W2:Y:S04]  /*3fa10*/  LDL.LU R78, [R1+0x111c] ;  /* 0x00111c00014e7983 */ /* 0x000ea80000300800 */
[----:B------:R-:W2:Y:S01]  /*3fa20*/  LDL.S16 R81, [R1+0x1b8] ;  /* 0x0001b80001517983 */ /* 0x000ea20000100600 */
[----:B---3--:R-:W-:Y:S02]  /*3fa30*/  ISETP.LT.AND P0, PT, R77, UR7, !P1 ;  /* 0x000000074d007c0c */ /* 0x008fe4000cf01270 */
[----:B----4-:R-:W-:Y:S01]  /*3fa40*/  PRMT R73, R76, 0x7610, R73 ;  /* 0x000076104c497816 */ /* 0x010fe20000000049 */
[----:B------:R-:W3:Y:S01]  /*3fa50*/  LDL.LU.S16 R77, [R1+0x1ba] ;  /* 0x0001ba00014d7983 */ /* 0x000ee20000300600 */
[----:B------:R-:W-:Y:S01]  /*3fa60*/  VIADD R69, R72, UR5 ;  /* 0x0000000548457c36 */ /* 0x000fe20008000000 */
[----:B------:R-:W2:Y:S02]  /*3fa70*/  LDCU UR7, c[0x0][0x39c] ;  /* 0x00007380ff0777ac */ /* 0x000ea40008000800 */
[----:B------:R-:W4:Y:S01]  /*3fa80*/  LDL.LU R76, [R1+0x105c] ;  /* 0x00105c00014c7983 */ /* 0x000f220000300800 */
[----:B------:R-:W-:-:S03]  /*3fa90*/  PRMT R3, R92, 0x7610, R3 ;  /* 0x000076105c037816 */ /* 0x000fc60000000003 */
[----:B------:R0:W-:Y:S01]  /*3faa0*/  @P2 STG.E.U16 desc[UR20][R70.64], R73 ;  /* 0x0000004946002986 */ /* 0x0001e2000c101514 */
[----:B-1----:R-:W-:Y:S01]  /*3fab0*/  ISETP.LT.AND P2, PT, R75, UR4, !P1 ;  /* 0x000000044b007c0c */ /* 0x002fe2000cf41270 */
[C---:B------:R-:W-:Y:S01]  /*3fac0*/  VIADD R72, R69.reuse, UR5 ;  /* 0x0000000545487c36 */ /* 0x040fe20008000000 */
[C---:B------:R-:W-:Y:S01]  /*3fad0*/  LEA R68, P5, R69.reuse, R2, 0x1 ;  /* 0x0000000245447211 */ /* 0x040fe200078a08ff */
[----:B------:R-:W4:Y:S01]  /*3fae0*/  LDL.S16 R92, [R1+0x1bc] ;  /* 0x0001bc00015c7983 */ /* 0x000f220000100600 */
[----:B------:R-:W4:Y:S03]  /*3faf0*/  LDCU UR4, c[0x0][0x39c] ;  /* 0x00007380ff0477ac */ /* 0x000f260008000800 */
[----:B------:R-:W4:Y:S01]  /*3fb00*/  LDL.LU R75, [R1+0x1078] ;  /* 0x00107800014b7983 */ /* 0x000f220000300800 */
[----:B------:R-:W-:Y:S02]  /*3fb10*/  LEA.HI.X.SX32 R69, R69, R0, 0x1, P5 ;  /* 0x0000000045457211 */ /* 0x000fe400028f0eff */
[----:B0-----:R-:W-:-:S03]  /*3fb20*/  LEA R70, P5, R72, R2, 0x1 ;  /* 0x0000000248467211 */ /* 0x001fc600078a08ff */
[----:B------:R0:W-:Y:S01]  /*3fb30*/  @P3 STG.E.U16 desc[UR20][R68.64], R3 ;  /* 0x0000000344003986 */ /* 0x0001e2000c101514 */
[C---:B------:R-:W-:Y:S02]  /*3fb40*/  LEA.HI.X.SX32 R71, R72.reuse, R0, 0x1, P5 ;  /* 0x0000000048477211 */ /* 0x040fe400028f0eff */
[----:B-----5:R-:W-:Y:S01]  /*3fb50*/  ISETP.LT.AND P3, PT, R79, UR6, !P1 ;  /* 0x000000064f007c0c */ /* 0x020fe2000cf61270 */
[----:B------:R-:W-:Y:S01]  /*3fb60*/  VIADD R72, R72, UR5 ;  /* 0x0000000548487c36 */ /* 0x000fe20008000000 */
[----:B------:R-:W5:Y:S01]  /*3fb70*/  LDL.LU R79, [R1+0x10a8] ;  /* 0x0010a800014f7983 */ /* 0x000f620000300800 */
[----:B------:R-:W1:Y:S01]  /*3fb80*/  LDCU UR6, c[0x0][0x39c] ;  /* 0x00007380ff0677ac */ /* 0x000e620008000800 */
[----:B0-----:R-:W-:Y:S01]  /*3fb90*/  PRMT R3, R93, 0x7610, R3 ;  /* 0x000076105d037816 */ /* 0x001fe20000000003 */
[----:B------:R-:W-:-:S04]  /*3fba0*/  VIADD R69, R72, UR5 ;  /* 0x0000000548457c36 */ /* 0x000fc80008000000 */
[----:B------:R0:W-:Y:S02]  /*3fbb0*/  @P4 STG.E.U16 desc[UR20][R70.64], R3 ;  /* 0x0000000346004986 */ /* 0x0001e4000c101514 */
[----:B0-----:R-:W-:-:S04]  /*3fbc0*/  LEA R70, P5, R72, R2, 0x1 ;  /* 0x0000000248467211 */ /* 0x001fc800078a08ff */
[----:B------:R-:W-:Y:S02]  /*3fbd0*/  LEA.HI.X.SX32 R71, R72, R0, 0x1, P5 ;  /* 0x0000000048477211 */ /* 0x000fe400028f0eff */
[C---:B------:R-:W-:Y:S01]  /*3fbe0*/  LEA R68, P5, R69.reuse, R2, 0x1 ;  /* 0x0000000245447211 */ /* 0x040fe200078a08ff */
[----:B------:R-:W-:-:S03]  /*3fbf0*/  VIADD R72, R69, UR5 ;  /* 0x0000000545487c36 */ /* 0x000fc60008000000 */
[----:B------:R-:W-:Y:S02]  /*3fc00*/  LEA.HI.X.SX32 R69, R69, R0, 0x1, P5 ;  /* 0x0000000045457211 */ /* 0x000fe400028f0eff */
[----:B--2---:R-:W-:Y:S01]  /*3fc10*/  ISETP.LT.AND P4, PT, R78, UR7, !P1 ;  /* 0x000000074e007c0c */ /* 0x004fe2000cf81270 */
[----:B------:R-:W5:Y:S01]  /*3fc20*/  LDCU UR7, c[0x0][0x39c] ;  /* 0x00007380ff0777ac */ /* 0x000f620008000800 */
[----:B------:R-:W2:Y:S01]  /*3fc30*/  LDL.LU.S16 R78, [R1+0x1be] ;  /* 0x0001be00014e7983 */ /* 0x000ea20000300600 */
[----:B------:R-:W-:-:S03]  /*3fc40*/  PRMT R73, R81, 0x7610, R73 ;  /* 0x0000761051497816 */ /* 0x000fc60000000049 */
[----:B------:R-:W2:Y:S04]  /*3fc50*/  LDL.S16 R93, [R1+0x1c0] ;  /* 0x0001c000015d7983 */ /* 0x000ea80000100600 */
[----:B------:R0:W-:Y:S01]  /*3fc60*/  @P0 STG.E.U16 desc[UR20][R70.64], R73 ;  /* 0x0000004946000986 */ /* 0x0001e2000c101514 */
[----:B---3--:R-:W-:-:S03]  /*3fc70*/  PRMT R3, R77, 0x7610, R3 ;  /* 0x000076104d037816 */ /* 0x008fc60000000003 */
[----:B------:R-:W3:Y:S01]  /*3fc80*/  LDL.LU R77, [R1+0x10f8] ;  /* 0x0010f800014d7983 */ /* 0x000ee20000300800 */
[----:B----4-:R-:W-:Y:S01]  /*3fc90*/  ISETP.LT.AND P0, PT, R76, UR4, !P1 ;  /* 0x000000044c007c0c */ /* 0x010fe2000cf01270 */
[----:B------:R-:W3:Y:S02]  /*3fca0*/  LDCU UR4, c[0x0][0x39c] ;  /* 0x00007380ff0477ac */ /* 0x000ee40008000800 */
[----:B------:R-:W4:Y:S04]  /*3fcb0*/  LDL.LU.S16 R81, [R1+0x1c2] ;  /* 0x0001c20001517983 */ /* 0x000f280000300600 */
[----:B------:R-:W4:Y:S04]  /*3fcc0*/  LDL.LU R76, [R1+0x1118] ;  /* 0x00111800014c7983 */ /* 0x000f280000300800 */
[----:B------:R5:W-:Y:S01]  /*3fcd0*/  @P2 STG.E.U16 desc[UR20][R68.64], R3 ;  /* 0x0000000344002986 */ /* 0x000be2000c101514 */
[----:B-1----:R-:W-:Y:S01]  /*3fce0*/  ISETP.LT.AND P2, PT, R75, UR6, !P1 ;  /* 0x000000064b007c0c */ /* 0x002fe2000cf41270 */
[----:B------:R-:W1:Y:S02]  /*3fcf0*/  LDCU UR6, c[0x0][0x39c] ;  /* 0x00007380ff0677ac */ /* 0x000e640008000800 */
[----:B------:R-:W4:Y:S01]  /*3fd00*/  LDL.LU R75, [R1+0x1040] ;  /* 0x00104000014b7983 */ /* 0x000f220000300800 */
[----:B0-----:R-:W-:-:S04]  /*3fd10*/  LEA R70, P5, R72, R2, 0x1 ;  /* 0x0000000248467211 */ /* 0x001fc800078a08ff */
[----:B------:R-:W-:Y:S02]  /*3fd20*/  LEA.HI.X.SX32 R71, R72, R0, 0x1, P5 ;  /* 0x0000000048477211 */ /* 0x000fe400028f0eff */
[----:B-----5:R-:W-:Y:S01]  /*3fd30*/  PRMT R3, R92, 0x7610, R3 ;  /* 0x000076105c037816 */ /* 0x020fe20000000003 */
[----:B------:R-:W-:-:S04]  /*3fd40*/  VIADD R72, R72, UR5 ;  /* 0x0000000548487c36 */ /* 0x000fc80008000000 */
[----:B------:R0:W-:Y:S01]  /*3fd50*/  @P3 STG.E.U16 desc[UR20][R70.64], R3 ;  /* 0x0000000346003986 */ /* 0x0001e2000c101514 */
[----:B------:R-:W-:Y:S01]  /*3fd60*/  ISETP.LT.AND P3, PT, R79, UR7, !P1 ;  /* 0x000000074f007c0c */ /* 0x000fe2000cf61270 */
[C---:B------:R-:W-:Y:S01]  /*3fd70*/  VIADD R69, R72.reuse, UR5 ;  /* 0x0000000548457c36 */ /* 0x040fe20008000000 */
[----:B------:R-:W5:Y:S01]  /*3fd80*/  LDCU UR7, c[0x0][0x39c] ;  /* 0x00007380ff0777ac */ /* 0x000f620008000800 */
[----:B------:R-:W4:Y:S04]  /*3fd90*/  LDL.S16 R79, [R1+0x1c4] ;  /* 0x0001c400014f7983 */ /* 0x000f280000100600 */
[----:B------:R-:W4:Y:S01]  /*3fda0*/  LDL.LU.S16 R92, [R1+0x1c6] ;  /* 0x0001c600015c7983 */ /* 0x000f220000300600 */
[----:B0-----:R-:W-:-:S04]  /*3fdb0*/  LEA R70, P5, R72, R2, 0x1 ;  /* 0x0000000248467211 */ /* 0x001fc800078a08ff */
[----:B------:R-:W-:Y:S01]  /*3fdc0*/  LEA.HI.X.SX32 R71, R72, R0, 0x1, P5 ;  /* 0x0000000048477211 */ /* 0x000fe200028f0eff */
[C---:B------:R-:W-:Y:S01]  /*3fdd0*/  VIADD R72, R69.reuse, UR5 ;  /* 0x0000000545487c36 */ /* 0x040fe20008000000 */
[----:B------:R-:W-:-:S04]  /*3fde0*/  LEA R68, P5, R69, R2, 0x1 ;  /* 0x0000000245447211 */ /* 0x000fc800078a08ff */
[----:B------:R-:W-:Y:S02]  /*3fdf0*/  LEA.HI.X.SX32 R69, R69, R0, 0x1, P5 ;  /* 0x0000000045457211 */ /* 0x000fe400028f0eff */
[----:B--2---:R-:W-:Y:S02]  /*3fe00*/  PRMT R73, R78, 0x7610, R73 ;  /* 0x000076104e497816 */ /* 0x004fe40000000049 */
[----:B------:R-:W2:Y:S01]  /*3fe10*/  LDL.LU R78, [R1+0x1088] ;  /* 0x00108800014e7983 */ /* 0x000ea20000300800 */
[----:B------:R-:W-:-:S03]  /*3fe20*/  PRMT R3, R93, 0x7610, R3 ;  /* 0x000076105d037816 */ /* 0x000fc60000000003 */
[----:B------:R0:W-:Y:S04]  /*3fe30*/  @P4 STG.E.U16 desc[UR20][R70.64], R73 ;  /* 0x0000004946004986 */ /* 0x0001e8000c101514 */
[----:B------:R-:W2:Y:S04]  /*3fe40*/  LDL.S16 R93, [R1+0x1c8] ;  /* 0x0001c800015d7983 */ /* 0x000ea80000100600 */
[----:B------:R4:W-:Y:S01]  /*3fe50*/  @P0 STG.E.U16 desc[UR20][R68.64], R3 ;  /* 0x0000000344000986 */ /* 0x0009e2000c101514 */
[----:B0-----:R-:W-:-:S04]  /*3fe60*/  LEA R70, P5, R72, R2, 0x1 ;  /* 0x0000000248467211 */ /* 0x001fc800078a08ff */
[----:B------:R-:W-:Y:S02]  /*3fe70*/  LEA.HI.X.SX32 R71, R72, R0, 0x1, P5 ;  /* 0x0000000048477211 */ /* 0x000fe400028f0eff */
[----:B---3--:R-:W-:Y:S01]  /*3fe80*/  ISETP.LT.AND P4, PT, R77, UR4, !P1 ;  /* 0x000000044d007c0c */ /* 0x008fe2000cf81270 */
[----:B------:R-:W2:Y:S01]  /*3fe90*/  LDCU UR4, c[0x0][0x39c] ;  /* 0x00007380ff0477ac */ /* 0x000ea20008000800 */
[----:B------:R-:W3:Y:S01]  /*3fea0*/  LDL.LU R77, [R1+0x10a4] ;  /* 0x0010a400014d7983 */ /* 0x000ee20000300800 */
[----:B----4-:R-:W-:Y:S02]  /*3feb0*/  PRMT R3, R81, 0x7610, R3 ;  /* 0x0000761051037816 */ /* 0x010fe40000000003 */
[----:B-1----:R-:W-:-:S03]  /*3fec0*/  ISETP.LT.AND P0, PT, R76, UR6, !P1 ;  /* 0x000000064c007c0c */ /* 0x002fc6000cf01270 */
[----:B------:R0:W-:Y:S01]  /*3fed0*/  @P2 STG.E.U16 desc[UR20][R70.64], R3 ;  /* 0x0000000346002986 */ /* 0x0001e2000c101514 */
[----:B------:R-:W-:Y:S01]  /*3fee0*/  VIADD R72, R72, UR5 ;  /* 0x0000000548487c36 */ /* 0x000fe20008000000 */
[----:B------:R-:W3:Y:S02]  /*3fef0*/  LDCU UR6, c[0x0][0x39c] ;  /* 0x00007380ff0677ac */ /* 0x000ee40008000800 */
[----:B------:R-:W4:Y:S01]  /*3ff00*/  LDL.LU R76, [R1+0x10dc] ;  /* 0x0010dc00014c7983 */ /* 0x000f220000300800 */
[----:B-----5:R-:W-:Y:S01]  /*3ff10*/  ISETP.LT.AND P2, PT, R75, UR7, !P1 ;  /* 0x000000074b007c0c */ /* 0x020fe2000cf41270 */
[C---:B------:R-:W-:Y:S02]  /*3ff20*/  VIADD R69, R72.reuse, UR5 ;  /* 0x0000000548457c36 */ /* 0x040fe40008000000 */
[----:B------:R-:W5:Y:S01]  /*3ff30*/  LDL.LU.S16 R75, [R1+0x1ca] ;  /* 0x0001ca00014b7983 */ /* 0x000f620000300600 */
[----:B------:R-:W4:Y:S01]  /*3ff40*/  LDCU UR7, c[0x0][0x39c] ;  /* 0x00007380ff0777ac */ /* 0x000f220008000800 */
[----:B0-----:R-:W-:-:S02]  /*3ff50*/  LEA R70, P5, R72, R2, 0x1 ;  /* 0x0000000248467211 */ /* 0x001fc400078a08ff */
[----:B------:R-:W4:Y:S02]  /*3ff60*/  LDL.S16 R81, [R1+0x1cc] ;  /* 0x0001cc0001517983 */ /* 0x000f240000100600 */
[----:B------:R-:W-:Y:S01]  /*3ff70*/  LEA.HI.X.SX32 R71, R72, R0, 0x1, P5 ;  /* 0x0000000048477211 */ /* 0x000fe200028f0eff */
[C---:B------:R-:W-:Y:S01]  /*3ff80*/  VIADD R72, R69.reuse, UR5 ;  /* 0x0000000545487c36 */ /* 0x040fe20008000000 */
[----:B------:R-:W-:Y:S02]  /*3ff90*/  LEA R68, P5, R69, R2, 0x1 ;  /* 0x0000000245447211 */ /* 0x000fe400078a08ff */
[----:B------:R-:W-:Y:S02]  /*3ffa0*/  PRMT R73, R79, 0x7610, R73 ;  /* 0x000076104f497816 */ /* 0x000fe40000000049 */
[----:B------:R-:W4:Y:S01]  /*3ffb0*/  LDL.LU R79, [R1+0x1130] ;  /* 0x00113000014f7983 */ /* 0x000f220000300800 */
[----:B------:R-:W-:Y:S02]  /*3ffc0*/  LEA.HI.X.SX32 R69, R69, R0, 0x1, P5 ;  /* 0x0000000045457211 */ /* 0x000fe400028f0eff */
[----:B------:R-:W-:Y:S01]  /*3ffd0*/  PRMT R3, R92, 0x7610, R3 ;  /* 0x000076105c037816 */ /* 0x000fe20000000003 */
[----:B------:R0:W-:Y:S04]  /*3ffe0*/  @P3 STG.E.U16 desc[UR20][R70.64], R73 ;  /* 0x0000004946003986 */ /* 0x0001e8000c101514 */
[----:B------:R-:W4:Y:S04]  /*3fff0*/  LDL.LU.S16 R92, [R1+0x1ce] ;  /* 0x0001ce00015c7983 */ /* 0x000f280000300600 */
[----:B------:R1:W-:Y:S01]  /*40000*/  @P4 STG.E.U16 desc[UR20][R68.64], R3 ;  /* 0x0000000344004986 */ /* 0x0003e2000c101514 */
[----:B0-----:R-:W-:-:S04]  /*40010*/  LEA R70, P5, R72, R2, 0x1 ;  /* 0x0000000248467211 */ /* 0x001fc800078a08ff */
[----:B------:R-:W-:Y:S02]  /*40020*/  LEA.HI.X.SX32 R71, R72, R0, 0x1, P5 ;  /* 0x0000000048477211 */ /* 0x000fe400028f0eff */
[----:B--2---:R-:W-:Y:S01]  /*40030*/  ISETP.LT.AND P3, PT, R78, UR4, !P1 ;  /* 0x000000044e007c0c */ /* 0x004fe2000cf61270 */
[----:B------:R-:W0:Y:S01]  /*40040*/  LDCU UR4, c[0x0][0x39c] ;  /* 0x00007380ff0477ac */ /* 0x000e220008000800 */
[----:B------:R-:W2:Y:S01]  /*40050*/  LDL.LU R78, [R1+0x103c] ;  /* 0x00103c00014e7983 */ /* 0x000ea20000300800 */
[----:B-1----:R-:W-:-:S05]  /*40060*/  PRMT R3, R93, 0x7610, R3 ;  /* 0x000076105d037816 */ /* 0x002fca0000000003 */
[----:B------:R1:W-:Y:S01]  /*40070*/  @P0 STG.E.U16 desc[UR20][R70.64], R3 ;  /* 0x0000000346000986 */ /* 0x0003e2000c101514 */
[----:B---3--:R-:W-:Y:S02]  /*40080*/  ISETP.LT.AND P4, PT, R77, UR6, !P1 ;  /* 0x000000064d007c0c */ /* 0x008fe4000cf81270 */
[----:B-----5:R-:W-:Y:S01]  /*40090*/  PRMT R73, R75, 0x7610, R73 ;  /* 0x000076104b497816 */ /* 0x020fe20000000049 */
[----:B------:R-:W3:Y:S01]  /*400a0*/  LDL.LU R77, [R1+0x1074] ;  /* 0x00107400014d7983 */ /* 0x000ee20000300800 */
[----:B----4-:R-:W-:Y:S01]  /*400b0*/  ISETP.LT.AND P0, PT, R76, UR7, !P1 ;  /* 0x000000074c007c0c */ /* 0x010fe2000cf01270 */
[----:B------:R-:W-:Y:S01]  /*400c0*/  VIADD R72, R72, UR5 ;  /* 0x0000000548487c36 */ /* 0x000fe20008000000 */
[----:B------:R-:W2:Y:S01]  /*400d0*/  LDCU UR6, c[0x0][0x39c] ;  /* 0x00007380ff0677ac */ /* 0x000ea20008000800 */
[----:B------:R-:W4:Y:S01]  /*400e0*/  LDL.S16 R76, [R1+0x1d0] ;  /* 0x0001d000014c7983 */ /* 0x000f220000100600 */
[----:B------:R-:W3:Y:S03]  /*400f0*/  LDCU UR7, c[0x0][0x39c] ;  /* 0x00007380ff0777ac */ /* 0x000ee60008000800 */
[----:B------:R-:W5:Y:S04]  /*40100*/  LDL.LU.S16 R93, [R1+0x1d2] ;  /* 0x0001d200015d7983 */ /* 0x000f680000300600 */
[----:B------:R-:W5:Y:S01]  /*40110*/  LDL.LU R75, [R1+0x10bc] ;  /* 0x0010bc00014b7983 */ /* 0x000f620000300800 */
[C---:B-1----:R-:W-:Y:S01]  /*40120*/  LEA R70, P5, R72.reuse, R2, 0x1 ;  /* 0x0000000248467211 */ /* 0x042fe200078a08ff */
[----:B------:R-:W-:-:S03]  /*40130*/  VIADD R69, R72, UR5 ;  /* 0x0000000548457c36 */ /* 0x000fc60008000000 */
[----:B------:R-:W-:Y:S01]  /*40140*/  LEA.HI.X.SX32 R71, R72, R0, 0x1, P5 ;  /* 0x0000000048477211 */ /* 0x000fe200028f0eff */
[C---:B------:R-:W-:Y:S01]  /*40150*/  VIADD R72, R69.reuse, UR5 ;  /* 0x0000000545487c36 */ /* 0x040fe20008000000 */
[----:B------:R-:W-:Y:S02]  /*40160*/  LEA R68, P5, R69, R2, 0x1 ;  /* 0x0000000245447211 */ /* 0x000fe400078a08ff */
[----:B------:R-:W-:Y:S01]  /*40170*/  PRMT R3, R81, 0x7610, R3 ;  /* 0x0000761051037816 */ /* 0x000fe20000000003 */
[----:B------:R1:W-:Y:S01]  /*40180*/  @P2 STG.E.U16 desc[UR20][R70.64], R73 ;  /* 0x0000004946002986 */ /* 0x0003e2000c101514 */
[----:B------:R-:W-:Y:S02]  /*40190*/  LEA.HI.X.SX32 R69, R69, R0, 0x1, P5 ;  /* 0x0000000045457211 */ /* 0x000fe400028f0eff */
[----:B0-----:R-:W-:Y:S01]  /*401a0*/  ISETP.LT.AND P2, PT, R79, UR4, !P1 ;  /* 0x000000044f007c0c */ /* 0x001fe2000cf41270 */
[----:B------:R-:W5:Y:S01]  /*401b0*/  LDL.S16 R81, [R1+0x1d4] ;  /* 0x0001d40001517983 */ /* 0x000f620000100600 */
[----:B------:R-:W0:Y:S03]  /*401c0*/  LDCU UR4, c[0x0][0x39c] ;  /* 0x00007380ff0477ac */ /* 0x000e260008000800 */
[----:B------:R-:W5:Y:S01]  /*401d0*/  LDL.LU R79, [R1+0x10d8] ;  /* 0x0010d800014f7983 */ /* 0x000f620000300800 */
[----:B-1----:R-:W-:-:S03]  /*401e0*/  LEA R70, P5, R72, R2, 0x1 ;  /* 0x0000000248467211 */ /* 0x002fc600078a08ff */
[----:B------:R1:W-:Y:S01]  /*401f0*/  @P3 STG.E.U16 desc[UR20][R68.64], R3 ;  /* 0x0000000344003986 */ /* 0x0003e2000c101514 */
[C---:B------:R-:W-:Y:S01]  /*40200*/  LEA.HI.X.SX32 R71, R72.reuse, R0, 0x1, P5 ;  /* 0x0000000048477211 */ /* 0x040fe200028f0eff */
[----:B------:R-:W-:Y:S01]  /*40210*/  VIADD R72, R72, UR5 ;  /* 0x0000000548487c36 */ /* 0x000fe20008000000 */
[----:B-1----:R-:W-:-:S05]  /*40220*/  PRMT R3, R92, 0x7610, R3 ;  /* 0x000076105c037816 */ /* 0x002fca0000000003 */
[----:B------:R1:W-:Y:S02]  /*40230*/  @P4 STG.E.U16 desc[UR20][R70.64], R3 ;  /* 0x0000000346004986 */ /* 0x0003e4000c101514 */
[----:B-1----:R-:W-:-:S04]  /*40240*/  LEA R70, P5, R72, R2, 0x1 ;  /* 0x0000000248467211 */ /* 0x002fc800078a08ff */
[----:B------:R-:W-:Y:S02]  /*40250*/  LEA.HI.X.SX32 R71, R72, R0, 0x1, P5 ;  /* 0x0000000048477211 */ /* 0x000fe400028f0eff */
[----:B--2---:R-:W-:Y:S01]  /*40260*/  ISETP.LT.AND P3, PT, R78, UR6, !P1 ;  /* 0x000000064e007c0c */ /* 0x004fe2000cf61270 */
[----:B------:R-:W1:Y:S01]  /*40270*/  LDCU UR6, c[0x0][0x39c] ;  /* 0x00007380ff0677ac */ /* 0x000e620008000800 */
[----:B------:R-:W2:Y:S01]  /*40280*/  LDL.LU R78, [R1+0x1114] ;  /* 0x00111400014e7983 */ /* 0x000ea20000300800 */
[----:B---3--:R-:W-:Y:S02]  /*40290*/  ISETP.LT.AND P4, PT, R77, UR7, !P1 ;  /* 0x000000074d007c0c */ /* 0x008fe4000cf81270 */
[----:B----4-:R-:W-:Y:S01]  /*402a0*/  PRMT R73, R76, 0x7610, R73 ;  /* 0x000076104c497816 */ /* 0x010fe20000000049 */
[----:B------:R-:W3:Y:S01]  /*402b0*/  LDL.LU.S16 R77, [R1+0x1d6] ;  /* 0x0001d600014d7983 */ /* 0x000ee20000300600 */
[----:B------:R-:W-:Y:S01]  /*402c0*/  VIADD R69, R72, UR5 ;  /* 0x0000000548457c36 */ /* 0x000fe20008000000 */
[----:B------:R-:W2:Y:S02]  /*402d0*/  LDCU UR7, c[0x0][0x39c] ;  /* 0x00007380ff0777ac */ /* 0x000ea40008000800 */
[----:B------:R-:W4:Y:S04]  /*402e0*/  LDL.S16 R92, [R1+0x38] ;  /* 0x00003800015c7983 */ /* 0x000f280000100600 */
[----:B------:R-:W4:Y:S01]  /*402f0*/  LDL.LU R76, [R1+0x1058] ;  /* 0x00105800014c7983 */ /* 0x000f220000300800 */
[----:B-----5:R-:W-:-:S03]  /*40300*/  PRMT R3, R93, 0x7610, R3 ;  /* 0x000076105d037816 */ /* 0x020fc60000000003 */
[----:B------:R5:W-:Y:S01]  /*40310*/  @P0 STG.E.U16 desc[UR20][R70.64], R73 ;  /* 0x0000004946000986 */ /* 0x000be2000c101514 */
[----:B0-----:R-:W-:Y:S01]  /*40320*/  ISETP.LT.AND P0, PT, R75, UR4, !P1 ;  /* 0x000000044b007c0c */ /* 0x001fe2000cf01270 */
[C---:B------:R-:W-:Y:S01]  /*40330*/  VIADD R72, R69.reuse, UR5 ;  /* 0x0000000545487c36 */ /* 0x040fe20008000000 */
[C---:B------:R-:W-:Y:S01]  /*40340*/  LEA R68, P5, R69.reuse, R2, 0x1 ;  /* 0x0000000245447211 */ /* 0x040fe200078a08ff */
[----:B------:R-:W4:Y:S01]  /*40350*/  LDL.LU.S16 R93, [R1+0x3a] ;  /* 0x00003a00015d7983 */ /* 0x000f220000300600 */
[----:B------:R-:W0:Y:S03]  /*40360*/  LDCU UR4, c[0x0][0x39c] ;  /* 0x00007380ff0477ac */ /* 0x000e260008000800 */
[----:B------:R-:W4:Y:S01]  /*40370*/  LDL.LU R75, [R1+0x1070] ;  /* 0x00107000014b7983 */ /* 0x000f220000300800 */
[----:B------:R-:W-:Y:S02]  /*40380*/  LEA.HI.X.SX32 R69, R69, R0, 0x1, P5 ;  /* 0x0000000045457211 */ /* 0x000fe400028f0eff */
[----:B-----5:R-:W-:-:S03]  /*40390*/  LEA R70, P5, R72, R2, 0x1 ;  /* 0x0000000248467211 */ /* 0x020fc600078a08ff */
[----:B------:R5:W-:Y:S01]  /*403a0*/  @P2 STG.E.U16 desc[UR20][R68.64], R3 ;  /* 0x0000000344002986 */ /* 0x000be2000c101514 */
[----:B-1----:R-:W-:Y:S01]  /*403b0*/  ISETP.LT.AND P2, PT, R79, UR6, !P1 ;  /* 0x000000064f007c0c */ /* 0x002fe2000cf41270 */
[----:B------:R-:W1:Y:S01]  /*403c0*/  LDCU UR6, c[0x0][0x39c] ;  /* 0x00007380ff0677ac */ /* 0x000e620008000800 */
[C---:B------:R-:W-:Y:S01]  /*403d0*/  LEA.HI.X.SX32 R71, R72.reuse, R0, 0x1, P5 ;  /* 0x0000000048477211 */ /* 0x040fe200028f0eff */
[----:B------:R-:W4:Y:S01]  /*403e0*/  LDL.LU R79, [R1+0x10a0] ;  /* 0x0010a000014f7983 */ /* 0x000f220000300800 */
[----:B------:R-:W-:Y:S01]  /*403f0*/  VIADD R72, R72, UR5 ;  /* 0x0000000548487c36 */ /* 0x000fe20008000000 */
[----:B-----5:R-:W-:Y:S02]  /*40400*/  PRMT R3, R81, 0x7610, R3 ;  /* 0x0000761051037816 */ /* 0x020fe40000000003 */
[----:B------:R-:W5:Y:S04]  /*40410*/  LDL.S16 R81, [R1+0x3c] ;  /* 0x00003c0001517983 */ /* 0x000f680000100600 */
[----:B------:R0:W-:Y:S01]  /*40420*/  @P3 STG.E.U16 desc[UR20][R70.64], R3 ;  /* 0x0000000346003986 */ /* 0x0001e2000c101514 */
[C---:B------:R-:W-:Y:S01]  /*40430*/  VIADD R69, R72.reuse, UR5 ;  /* 0x0000000548457c36 */ /* 0x040fe20008000000 */
[----:B0-----:R-:W-:-:S04]  /*40440*/  LEA R70, P5, R72, R2, 0x1 ;  /* 0x0000000248467211 */ /* 0x001fc800078a08ff */
[----:B------:R-:W-:Y:S02]  /*40450*/  LEA.HI.X.SX32 R71, R72, R0, 0x1, P5 ;  /* 0x0000000048477211 */ /* 0x000fe400028f0eff */
[C---:B------:R-:W-:Y:S01]  /*40460*/  LEA R68, P5, R69.reuse, R2, 0x1 ;  /* 0x0000000245447211 */ /* 0x040fe200078a08ff */
[----:B------:R-:W-:-:S03]  /*40470*/  VIADD R3, R69, UR5 ;  /* 0x0000000545037c36 */ /* 0x000fc60008000000 */
[----:B------:R-:W-:Y:S02]  /*40480*/  LEA.HI.X.SX32 R69, R69, R0, 0x1, P5 ;  /* 0x0000000045457211 */ /* 0x000fe400028f0eff */
[----:B--2---:R-:W-:Y:S01]  /*40490*/  ISETP.LT.AND P3, PT, R78, UR7, !P1 ;  /* 0x000000074e007c0c */ /* 0x004fe2000cf61270 */
[----:B------:R-:W0:Y:S01]  /*404a0*/  LDCU UR7, c[0x0][0x39c] ;  /* 0x00007380ff0777ac */ /* 0x000e220008000800 */
[----:B------:R-:W2:Y:S01]  /*404b0*/  LDL.LU.S16 R78, [R1+0x3e] ;  /* 0x00003e00014e7983 */ /* 0x000ea20000300600 */
[----:B---3--:R-:W-:-:S03]  /*404c0*/  PRMT R73, R77, 0x7610, R73 ;  /* 0x000076104d497816 */ /* 0x008fc60000000049 */
[----:B------:R-:W3:Y:S01]  /*404d0*/  LDL.LU R77, [R1+0x10f4] ;  /* 0x0010f400014d7983 */ /* 0x000ee20000300800 */
[----:B----4-:R-:W-:-:S03]  /*404e0*/  PRMT R72, R92, 0x7610, R72 ;  /* 0x000076105c487816 */ /* 0x010fc60000000048 */
[----:B------:R4:W-:Y:S01]  /*404f0*/  @P4 STG.E.U16 desc[UR20][R70.64], R73 ;  /* 0x0000004946004986 */ /* 0x0009e2000c101514 */
[----:B------:R-:W-:Y:S01]  /*40500*/  ISETP.LT.AND P4, PT, R76, UR4, !P1 ;  /* 0x000000044c007c0c */ /* 0x000fe2000cf81270 */
[----:B------:R-:W3:Y:S02]  /*40510*/  LDCU UR4, c[0x0][0x39c] ;  /* 0x00007380ff0477ac */ /* 0x000ee40008000800 */
[----:B------:R-:W3:Y:S04]  /*40520*/  LDL.S16 R92, [R1+0x40] ;  /* 0x00004000015c7983 */ /* 0x000ee80000100600 */
[----:B------:R-:W3:Y:S04]  /*40530*/  LDL.LU R76, [R1+0x1110] ;  /* 0x00111000014c7983 */ /* 0x000ee80000300800 */
[----:B------:R0:W-:Y:S01]  /*40540*/  @P0 STG.E.U16 desc[UR20][R68.64], R72 ;  /* 0x0000004844000986 */ /* 0x0001e2000c101514 */
[----:B-1----:R-:W-:Y:S01]  /*40550*/  ISETP.LT.AND P0, PT, R75, UR6, !P1 ;  /* 0x000000064b007c0c */ /* 0x002fe2000cf01270 */
[----:B------:R-:W1:Y:S02]  /*40560*/  LDCU UR6, c[0x0][0x39c] ;  /* 0x00007380ff0677ac */ /* 0x000e640008000800 */
[----:B------:R-:W3:Y:S01]  /*40570*/  LDL.LU R75, [R1+0x1038] ;  /* 0x00103800014b7983 */ /* 0x000ee20000300800 */
[----:B----4-:R-:W-:-:S04]  /*40580*/  LEA R70, P5, R3, R2, 0x1 ;  /* 0x0000000203467211 */ /* 0x010fc800078a08ff */
[C---:B------:R-:W-:Y:S01]  /*40590*/  LEA.HI.X.SX32 R71, R3.reuse, R0, 0x1, P5 ;  /* 0x0000000003477211 */ /* 0x040fe200028f0eff */
[----:B------:R-:W-:Y:S01]  /*405a0*/  VIADD R3, R3, UR5 ;  /* 0x0000000503037c36 */ /* 0x000fe20008000000 */
[----:B0-----:R-:W-:-:S05]  /*405b0*/  PRMT R68, R93, 0x7610, R68 ;  /* 0x000076105d447816 */ /* 0x001fca0000000044 */
[----:B------:R0:W-:Y:S01]  /*405c0*/  @P2 STG.E.U16 desc[UR20][R70.64], R68 ;  /* 0x0000004446002986 */ /* 0x0001e2000c101514 */
[----:B------:R-:W-:Y:S01]  /*405d0*/  ISETP.LT.AND P2, PT, R79, UR7, !P1 ;  /* 0x000000074f007c0c */ /* 0x000fe2000cf41270 */
[----:B------:R-:W4:Y:S02]  /*405e0*/  LDCU UR7, c[0x0][0x39c] ;  /* 0x00007380ff0777ac */ /* 0x000f240008000800 */
[----:B------:R-:W3:Y:S01]  /*405f0*/  LDL.LU.S16 R79, [R1+0x42] ;  /* 0x00004200014f7983 */ /* 0x000ee20000300600 */
[----:B-----5:R-:W-:-:S03]  /*40600*/  PRMT R73, R81, 0x7610, R73 ;  /* 0x0000761051497816 */ /* 0x020fc60000000049 */
[----:B------:R-:W5:Y:S01]  /*40610*/  LDL.S16 R93, [R1+0x44] ;  /* 0x00004400015d7983 */ /* 0x000f620000100600 */
[C---:B0-----:R-:W-:Y:S01]  /*40620*/  LEA R68, P5, R3.reuse, R2, 0x1 ;  /* 0x0000000203447211 */ /* 0x041fe200078a08ff */
[----:B------:R-:W-:-:S03]  /*40630*/  VIADD R71, R3, UR5 ;  /* 0x0000000503477c36 */ /* 0x000fc60008000000 */
[----:B------:R-:W-:Y:S01]  /*40640*/  LEA.HI.X.SX32 R69, R3, R0, 0x1, P5 ;  /* 0x0000000003457211 */ /* 0x000fe200028f0eff */
[C---:B------:R-:W-:Y:S01]  /*40650*/  VIADD R72, R71.reuse, UR5 ;  /* 0x0000000547487c36 */ /* 0x040fe20008000000 */
[----:B------:R-:W-:-:S03]  /*40660*/  LEA R70, P5, R71, R2, 0x1 ;  /* 0x0000000247467211 */ /* 0x000fc600078a08ff */
[----:B------:R0:W-:Y:S01]  /*40670*/  @P3 STG.E.U16 desc[UR20][R68.64], R73 ;  /* 0x0000004944003986 */ /* 0x0001e2000c101514 */
[----:B------:R-:W-:Y:S02]  /*40680*/  LEA.HI.X.SX32 R71, R71, R0, 0x1, P5 ;  /* 0x0000000047477211 */ /* 0x000fe400028f0eff */
[----:B0-----:R-:W-:-:S04]  /*40690*/  LEA R68, P5, R72, R2, 0x1 ;  /* 0x0000000248447211 */ /* 0x001fc800078a08ff */
[----:B------:R-:W-:Y:S02]  /*406a0*/  LEA.HI.X.SX32 R69, R72, R0, 0x1, P5 ;  /* 0x0000000048457211 */ /* 0x000fe400028f0eff */
[----:B--2---:R-:W-:Y:S02]  /*406b0*/  PRMT R3, R78, 0x7610, R3 ;  /* 0x000076104e037816 */ /* 0x004fe40000000003 */
[----:B------:R-:W2:Y:S04]  /*406c0*/  LDL.LU R78, [R1+0x1084] ;  /* 0x00108400014e7983 */ /* 0x000ea80000300800 */
[----:B------:R-:W2:Y:S04]  /*406d0*/  LDL.LU.S16 R81, [R1+0x46] ;  /* 0x0000460001517983 */ /* 0x000ea80000300600 */
[----:B------:R0:W-:Y:S01]  /*406e0*/  @P4 STG.E.U16 desc[UR20][R70.64], R3 ;  /* 0x0000000346004986 */ /* 0x0001e2000c101514 */
[----:B---3--:R-:W-:Y:S01]  /*406f0*/  ISETP.LT.AND P3, PT, R77, UR4, !P1 ;  /* 0x000000044d007c0c */ /* 0x008fe2000cf61270 */
[----:B------:R-:W2:Y:S02]  /*40700*/  LDCU UR4, c[0x0][0x39c] ;  /* 0x00007380ff0477ac */ /* 0x000ea40008000800 */
[----:B------:R-:W3:Y:S01]  /*40710*/  LDL.LU R77, [R1+0x109c] ;  /* 0x00109c00014d7983 */ /* 0x000ee20000300800 */
[----:B0-----:R-:W-:-:S02]  /*40720*/  PRMT R3, R92, 0x7610, R3 ;  /* 0x000076105c037816 */ /* 0x001fc40000000003 */
[----:B-1----:R-:W-:-:S03]  /*40730*/  ISETP.LT.AND P4, PT, R76, UR6, !P1 ;  /* 0x000000064c007c0c */ /* 0x002fc6000cf81270 */
[----:B------:R0:W-:Y:S01]  /*40740*/  @P0 STG.E.U16 desc[UR20][R68.64], R3 ;  /* 0x0000000344000986 */ /* 0x0001e2000c101514 */
[----:B------:R-:W-:Y:S01]  /*40750*/  VIADD R72, R72, UR5 ;  /* 0x0000000548487c36 */ /* 0x000fe20008000000 */
[----:B------:R-:W3:Y:S02]  /*40760*/  LDCU UR6, c[0x0][0x39c] ;  /* 0x00007380ff0677ac */ /* 0x000ee40008000800 */
[----:B------:R-:W3:Y:S01]  /*40770*/  LDL.LU R76, [R1+0x10d4] ;  /* 0x0010d400014c7983 */ /* 0x000ee20000300800 */
[----:B----4-:R-:W-:Y:S01]  /*40780*/  ISETP.LT.AND P0, PT, R75, UR7, !P1 ;  /* 0x000000074b007c0c */ /* 0x010fe2000cf01270 */
[C---:B------:R-:W-:Y:S02]  /*40790*/  VIADD R71, R72.reuse, UR5 ;  /* 0x0000000548477c36 */ /* 0x040fe40008000000 */
[----:B------:R-:W4:Y:S01]  /*407a0*/  LDL.S16 R75, [R1+0x48] ;  /* 0x00004800014b7983 */ /* 0x000f220000100600 */
[----:B------:R-:W1:Y:S01]  /*407b0*/  LDCU UR7, c[0x0][0x39c] ;  /* 0x00007380ff0777ac */ /* 0x000e620008000800 */
[----:B0-----:R-:W-:-:S02]  /*407c0*/  LEA R68, P5, R72, R2, 0x1 ;  /* 0x0000000248447211 */ /* 0x001fc400078a08ff */
[----:B------:R-:W4:Y:S02]  /*407d0*/  LDL.LU.S16 R92, [R1+0x4a] ;  /* 0x00004a00015c7983 */ /* 0x000f240000300600 */
[----:B------:R-:W-:Y:S01]  /*407e0*/  LEA.HI.X.SX32 R69, R72, R0, 0x1, P5 ;  /* 0x0000000048457211 */ /* 0x000fe200028f0eff */
[C---:B------:R-:W-:Y:S01]  /*407f0*/  VIADD R3, R71.reuse, UR5 ;  /* 0x0000000547037c36 */ /* 0x040fe20008000000 */
[----:B------:R-:W-:Y:S02]  /*40800*/  LEA R70, P5, R71, R2, 0x1 ;  /* 0x0000000247467211 */ /* 0x000fe400078a08ff */
[----:B------:R-:W-:Y:S02]  /*40810*/  PRMT R73, R79, 0x7610, R73 ;  /* 0x000076104f497816 */ /* 0x000fe40000000049 */
[----:B------:R-:W4:Y:S01]  /*40820*/  LDL.LU R79, [R1+0x112c] ;  /* 0x00112c00014f7983 */ /* 0x000f220000300800 */
[----:B------:R-:W-:Y:S02]  /*40830*/  LEA.HI.X.SX32 R71, R71, R0, 0x1, P5 ;  /* 0x0000000047477211 */ /* 0x000fe400028f0eff */
[----:B-----5:R-:W-:Y:S01]  /*40840*/  PRMT R72, R93, 0x7610, R72 ;  /* 0x000076105d487816 */ /* 0x020fe20000000048 */
[----:B------:R0:W-:Y:S04]  /*40850*/  @P2 STG.E.U16 desc[UR20][R68.64], R73 ;  /* 0x0000004944002986 */ /* 0x0001e8000c101514 */
[----:B------:R-:W5:Y:S04]  /*40860*/  LDL.S16 R93, [R1+0x4c] ;  /* 0x00004c00015d7983 */ /* 0x000f680000100600 */
        /* <DEDUP_REMOVED lines=9> */
[----:B----4-:R-:W-:Y:S01]  /*40900*/  PRMT R73, R75, 0x7610, R73 ;  /* 0x000076104b497816 */ /* 0x010fe20000000049 */
[----:B------:R-:W3:Y:S01]  /*40910*/  LDL.LU R77, [R1+0x106c] ;  /* 0x00106c00014d7983 */ /* 0x000ee20000300800 */
[----:B------:R-:W-:Y:S01]  /*40920*/  ISETP.LT.AND P4, PT, R76, UR7, !P1 ;  /* 0x000000074c007c0c */ /* 0x000fe2000cf81270 */
[----:B------:R-:W-:Y:S01]  /*40930*/  VIADD R3, R3, UR5 ;  /* 0x0000000503037c36 */ /* 0x000fe20008000000 */
[----:B------:R-:W2:Y:S01]  /*40940*/  LDCU UR6, c[0x0][0x39c] ;  /* 0x00007380ff0677ac */ /* 0x000ea20008000800 */
[----:B------:R-:W4:Y:S01]  /*40950*/  LDL.LU.S16 R76, [R1+0x4e] ;  /* 0x00004e00014c7983 */ /* 0x000f220000300600 */
[----:B------:R-:W3:Y:S03]  /*40960*/  LDCU UR7, c[0x0][0x39c] ;  /* 0x00007380ff0777ac */ /* 0x000ee60008000800 */
[----:B------:R-:W4:Y:S04]  /*40970*/  LDL.S16 R81, [R1+0x50] ;  /* 0x0000500001517983 */ /* 0x000f280000100600 */
[----:B------:R-:W4:Y:S01]  /*40980*/  LDL.LU R75, [R1+0x10b8] ;  /* 0x0010b800014b7983 */ /* 0x000f220000300800 */
[C---:B-1----:R-:W-:Y:S01]  /*40990*/  LEA R68, P5, R3.reuse, R2, 0x1 ;  /* 0x0000000203447211 */ /* 0x042fe200078a08ff */
[----:B------:R-:W-:-:S03]  /*409a0*/  VIADD R71, R3, UR5 ;  /* 0x0000000503477c36 */ /* 0x000fc60008000000 */
[----:B------:R-:W-:Y:S01]  /*409b0*/  LEA.HI.X.SX32 R69, R3, R0, 0x1, P5 ;  /* 0x0000000003457211 */ /* 0x000fe200028f0eff */
[C---:B------:R-:W-:Y:S01]  /*409c0*/  VIADD R72, R71.reuse, UR5 ;  /* 0x0000000547487c36 */ /* 0x040fe20008000000 */
[C---:B------:R-:W-:Y:S02]  /*409d0*/  LEA R70, P5, R71.reuse, R2, 0x1 ;  /* 0x0000000247467211 */ /* 0x040fe400078a08ff */
[----:B------:R-:W-:Y:S01]  /*409e0*/  PRMT R3, R92, 0x7610, R3 ;  /* 0x000076105c037816 */ /* 0x000fe20000000003 */
[----:B------:R1:W-:Y:S01]  /*409f0*/  @P0 STG.E.U16 desc[UR20][R68.64], R73 ;  /* 0x0000004944000986 */ /* 0x0003e2000c101514 */
[----:B------:R-:W-:Y:S02]  /*40a00*/  LEA.HI.X.SX32 R71, R71, R0, 0x1, P5 ;  /* 0x0000000047477211 */ /* 0x000fe400028f0eff */
[----:B0-----:R-:W-:Y:S01]  /*40a10*/  ISETP.LT.AND P0, PT, R79, UR4, !P1 ;  /* 0x000000044f007c0c */ /* 0x001fe2000cf01270 */
[----:B------:R-:W4:Y:S01]  /*40a20*/  LDL.LU.S16 R92, [R1+0x52] ;  /* 0x00005200015c7983 */ /* 0x000f220000300600 */
[----:B------:R-:W0:Y:S03]  /*40a30*/  LDCU UR4, c[0x0][0x39c] ;  /* 0x00007380ff0477ac */ /* 0x000e260008000800 */
[----:B------:R-:W4:Y:S01]  /*40a40*/  LDL.LU R79, [R1+0x10d0] ;  /* 0x0010d000014f7983 */ /* 0x000f220000300800 */
[----:B-1----:R-:W-:-:S03]  /*40a50*/  LEA R68, P5, R72, R2, 0x1 ;  /* 0x0000000248447211 */ /* 0x002fc600078a08ff */
[----:B------:R5:W-:Y:S01]  /*40a60*/  @P2 STG.E.U16 desc[UR20][R70.64], R3 ;  /* 0x0000000346002986 */ /* 0x000be2000c101514 */
[C---:B------:R-:W-:Y:S01]  /*40a70*/  LEA.HI.X.SX32 R69, R72.reuse, R0, 0x1, P5 ;  /* 0x0000000048457211 */ /* 0x040fe200028f0eff */
[----:B------:R-:W-:Y:S01]  /*40a80*/  VIADD R72, R72, UR5 ;  /* 0x0000000548487c36 */ /* 0x000fe20008000000 */
[----:B-----5:R-:W-:-:S05]  /*40a90*/  PRMT R3, R93, 0x7610, R3 ;  /* 0x000076105d037816 */ /* 0x020fca0000000003 */
[----:B------:R1:W-:Y:S01]  /*40aa0*/  @P3 STG.E.U16 desc[UR20][R68.64], R3 ;  /* 0x0000000344003986 */ /* 0x0003e2000c101514 */
[C---:B------:R-:W-:Y:S01]  /*40ab0*/  VIADD R71, R72.reuse, UR5 ;  /* 0x0000000548477c36 */ /* 0x040fe20008000000 */
[----:B-1----:R-:W-:-:S04]  /*40ac0*/  LEA R68, P5, R72, R2, 0x1 ;  /* 0x0000000248447211 */ /* 0x002fc800078a08ff */
[----:B------:R-:W-:Y:S02]  /*40ad0*/  LEA.HI.X.SX32 R69, R72, R0, 0x1, P5 ;  /* 0x0000000048457211 */ /* 0x000fe400028f0eff */
[----:B--2---:R-:W-:Y:S01]  /*40ae0*/  ISETP.LT.AND P2, PT, R78, UR6, !P1 ;  /* 0x000000064e007c0c */ /* 0x004fe2000cf41270 */
[----:B------:R-:W1:Y:S01]  /*40af0*/  LDCU UR6, c[0x0][0x39c] ;  /* 0x00007380ff0677ac */ /* 0x000e620008000800 */
[----:B------:R-:W2:Y:S01]  /*40b00*/  LDL.LU R78, [R1+0x110c] ;  /* 0x00110c00014e7983 */ /* 0x000ea20000300800 */
[----:B---3--:R-:W-:Y:S01]  /*40b10*/  ISETP.LT.AND P3, PT, R77, UR7, !P1 ;  /* 0x000000074d007c0c */ /* 0x008fe2000cf61270 */
[----:B------:R-:W2:Y:S02]  /*40b20*/  LDCU UR7, c[0x0][0x39c] ;  /* 0x00007380ff0777ac */ /* 0x000ea40008000800 */
[----:B------:R-:W3:Y:S01]  /*40b30*/  LDL.S16 R77, [R1+0x54] ;  /* 0x00005400014d7983 */ /* 0x000ee20000100600 */
[----:B----4-:R-:W-:-:S03]  /*40b40*/  PRMT R73, R76, 0x7610, R73 ;  /* 0x000076104c497816 */ /* 0x010fc60000000049 */
[----:B------:R-:W4:Y:S04]  /*40b50*/  LDL.LU.S16 R93, [R1+0x56] ;  /* 0x00005600015d7983 */ /* 0x000f280000300600 */
[----:B------:R-:W5:Y:S01]  /*40b60*/  LDL.LU R76, [R1+0x1054] ;  /* 0x00105400014c7983 */ /* 0x000f620000300800 */
[----:B------:R-:W-:-:S03]  /*40b70*/  PRMT R72, R81, 0x7610, R72 ;  /* 0x0000761051487816 */ /* 0x000fc60000000048 */
[----:B------:R1:W-:Y:S01]  /*40b80*/  @P4 STG.E.U16 desc[UR20][R68.64], R73 ;  /* 0x0000004944004986 */ /* 0x0003e2000c101514 */
[----:B0-----:R-:W-:Y:S01]  /*40b90*/  ISETP.LT.AND P4, PT, R75, UR4, !P1 ;  /* 0x000000044b007c0c */ /* 0x001fe2000cf81270 */
[C---:B------:R-:W-:Y:S01]  /*40ba0*/  VIADD R3, R71.reuse, UR5 ;  /* 0x0000000547037c36 */ /* 0x040fe20008000000 */
[C---:B------:R-:W-:Y:S01]  /*40bb0*/  LEA R70, P5, R71.reuse, R2, 0x1 ;  /* 0x0000000247467211 */ /* 0x040fe200078a08ff */
[----:B------:R-:W5:Y:S01]  /*40bc0*/  LDL.S16 R81, [R1+0x58] ;  /* 0x0000580001517983 */ /* 0x000f620000100600 */
[----:B------:R-:W5:Y:S03]  /*40bd0*/  LDCU UR4, c[0x0][0x39c] ;  /* 0x00007380ff0477ac */ /* 0x000f660008000800 */
[----:B------:R-:W5:Y:S01]  /*40be0*/  LDL.LU R75, [R1+0x1068] ;  /* 0x00106800014b7983 */ /* 0x000f620000300800 */
[----:B------:R-:W-:Y:S02]  /*40bf0*/  LEA.HI.X.SX32 R71, R71, R0, 0x1, P5 ;  /* 0x0000000047477211 */ /* 0x000fe400028f0eff */
[----:B-1----:R-:W-:-:S03]  /*40c00*/  LEA R68, P5, R3, R2, 0x1 ;  /* 0x0000000203447211 */ /* 0x002fc600078a08ff */
[----:B------:R0:W-:Y:S01]  /*40c10*/  @P0 STG.E.U16 desc[UR20][R70.64], R72 ;  /* 0x0000004846000986 */ /* 0x0001e2000c101514 */
[----:B------:R-:W-:Y:S02]  /*40c20*/  LEA.HI.X.SX32 R69, R3, R0, 0x1, P5 ;  /* 0x0000000003457211 */ /* 0x000fe400028f0eff */
[----:B------:R-:W-:Y:S01]  /*40c30*/  ISETP.LT.AND P0, PT, R79, UR6, !P1 ;  /* 0x000000064f007c0c */ /* 0x000fe2000cf01270 */
[----:B------:R-:W-:Y:S01]  /*40c40*/  VIADD R3, R3, UR5 ;  /* 0x0000000503037c36 */ /* 0x000fe20008000000 */
[----:B------:R-:W5:Y:S01]  /*40c50*/  LDL.LU R79, [R1+0x1098] ;  /* 0x00109800014f7983 */ /* 0x000f620000300800 */
[----:B------:R-:W1:Y:S01]  /*40c60*/  LDCU UR6, c[0x0][0x39c] ;  /* 0x00007380ff0677ac */ /* 0x000e620008000800 */
[----:B0-----:R-:W-:Y:S01]  /*40c70*/  PRMT R70, R92, 0x7610, R70 ;  /* 0x000076105c467816 */ /* 0x001fe20000000046 */
[----:B------:R-:W-:-:S04]  /*40c80*/  VIADD R71, R3, UR5 ;  /* 0x0000000503477c36 */ /* 0x000fc80008000000 */
[----:B------:R0:W-:Y:S01]  /*40c90*/  @P2 STG.E.U16 desc[UR20][R68.64], R70 ;  /* 0x0000004644002986 */ /* 0x0001e2000c101514 */
[----:B------:R-:W-:Y:S01]  /*40ca0*/  VIADD R72, R71, UR5 ;  /* 0x0000000547487c36 */ /* 0x000fe20008000000 */
[----:B0-----:R-:W-:-:S04]  /*40cb0*/  LEA R68, P5, R3, R2, 0x1 ;  /* 0x0000000203447211 */ /* 0x001fc800078a08ff */
[----:B------:R-:W-:Y:S02]  /*40cc0*/  LEA.HI.X.SX32 R69, R3, R0, 0x1, P5 ;  /* 0x0000000003457211 */ /* 0x000fe400028f0eff */
[----:B------:R-:W-:-:S04]  /*40cd0*/  LEA R70, P5, R71, R2, 0x1 ;  /* 0x0000000247467211 */ /* 0x000fc800078a08ff */
[----:B------:R-:W-:Y:S02]  /*40ce0*/  LEA.HI.X.SX32 R71, R71, R0, 0x1, P5 ;  /* 0x0000000047477211 */ /* 0x000fe400028f0eff */
[----:B--2---:R-:W-:Y:S01]  /*40cf0*/  ISETP.LT.AND P2, PT, R78, UR7, !P1 ;  /* 0x000000074e007c0c */ /* 0x004fe2000cf41270 */
[----:B------:R-:W0:Y:S01]  /*40d00*/  LDCU UR7, c[0x0][0x39c] ;  /* 0x00007380ff0777ac */ /* 0x000e220008000800 */
[----:B------:R-:W2:Y:S04]  /*40d10*/  LDL.LU.S16 R78, [R1+0x5a] ;  /* 0x00005a00014e7983 */ /* 0x000ea80000300600 */
[----:B------:R-:W2:Y:S01]  /*40d20*/  LDL.S16 R92, [R1+0x5c] ;  /* 0x00005c00015c7983 */ /* 0x000ea20000100600 */
[----:B---3--:R-:W-:-:S03]  /*40d30*/  PRMT R73, R77, 0x7610, R73 ;  /* 0x000076104d497816 */ /* 0x008fc60000000049 */
[----:B------:R-:W3:Y:S01]  /*40d40*/  LDL.LU R77, [R1+0x10f0] ;  /* 0x0010f000014d7983 */ /* 0x000ee20000300800 */
[----:B----4-:R-:W-:-:S03]  /*40d50*/  PRMT R3, R93, 0x7610, R3 ;  /* 0x000076105d037816 */ /* 0x010fc60000000003 */
[----:B------:R4:W-:Y:S01]  /*40d60*/  @P3 STG.E.U16 desc[UR20][R68.64], R73 ;  /* 0x0000004944003986 */ /* 0x0009e2000c101514 */
[----:B-----5:R-:W-:Y:S01]  /*40d70*/  ISETP.LT.AND P3, PT, R76, UR4, !P1 ;  /* 0x000000044c007c0c */ /* 0x020fe2000cf61270 */
[----:B------:R-:W3:Y:S02]  /*40d80*/  LDCU UR4, c[0x0][0x39c] ;  /* 0x00007380ff0477ac */ /* 0x000ee40008000800 */
[----:B------:R-:W5:Y:S04]  /*40d90*/  LDL.LU.S16 R93, [R1+0x5e] ;  /* 0x00005e00015d7983 */ /* 0x000f680000300600 */
[----:B------:R-:W5:Y:S04]  /*40da0*/  LDL.LU R76, [R1+0x1108] ;  /* 0x00110800014c7983 */ /* 0x000f680000300800 */
[----:B------:R0:W-:Y:S01]  /*40db0*/  @P4 STG.E.U16 desc[UR20][R70.64], R3 ;  /* 0x0000000346004986 */ /* 0x0001e2000c101514 */
[----:B-1----:R-:W-:Y:S01]  /*40dc0*/  ISETP.LT.AND P4, PT, R75, UR6, !P1 ;  /* 0x000000064b007c0c */ /* 0x002fe2000cf81270 */
[----:B------:R-:W1:Y:S02]  /*40dd0*/  LDCU UR6, c[0x0][0x39c] ;  /* 0x00007380ff0677ac */ /* 0x000e640008000800 */
[----:B------:R-:W5:Y:S01]  /*40de0*/  LDL.LU R75, [R1+0x1030] ;  /* 0x00103000014b7983 */ /* 0x000f620000300800 */
[----:B----4-:R-:W-:-:S04]  /*40df0*/  LEA R68, P5, R72, R2, 0x1 ;  /* 0x0000000248447211 */ /* 0x010fc800078a08ff */
[C---:B------:R-:W-:Y:S02]  /*40e00*/  LEA.HI.X.SX32 R69, R72.reuse, R0, 0x1, P5 ;  /* 0x0000000048457211 */ /* 0x040fe400028f0eff */
[----:B0-----:R-:W-:Y:S01]  /*40e10*/  PRMT R3, R81, 0x7610, R3 ;  /* 0x0000761051037816 */ /* 0x001fe20000000003 */
[----:B------:R-:W-:Y:S01]  /*40e20*/  VIADD R72, R72, UR5 ;  /* 0x0000000548487c36 */ /* 0x000fe20008000000 */
[----:B------:R-:W4:Y:S04]  /*40e30*/  LDL.S16 R81, [R1+0x60] ;  /* 0x0000600001517983 */ /* 0x000f280000100600 */
[----:B------:R0:W-:Y:S01]  /*40e40*/  @P0 STG.E.U16 desc[UR20][R68.64], R3 ;  /* 0x0000000344000986 */ /* 0x0001e2000c101514 */
[----:B------:R-:W-:Y:S01]  /*40e50*/  ISETP.LT.AND P0, PT, R79, UR7, !P1 ;  /* 0x000000074f007c0c */ /* 0x000fe2000cf01270 */
[C---:B------:R-:W-:Y:S01]  /*40e60*/  VIADD R71, R72.reuse, UR5 ;  /* 0x0000000548477c36 */ /* 0x040fe20008000000 */
[----:B------:R-:W1:Y:S01]  /*40e70*/  LDCU UR7, c[0x0][0x39c] ;  /* 0x00007380ff0777ac */ /* 0x000e620008000800 */
[----:B------:R-:W4:Y:S01]  /*40e80*/  LDL.LU.S16 R79, [R1+0x62] ;  /* 0x00006200014f7983 */ /* 0x000f220000300600 */
[----:B0-----:R-:W-:Y:S01]  /*40e90*/  LEA R68, P5, R72, R2, 0x1 ;  /* 0x0000000248447211 */ /* 0x001fe200078a08ff */
[----:B------:R-:W-:-:S03]  /*40ea0*/  VIADD R3, R71, UR5 ;  /* 0x0000000547037c36 */ /* 0x000fc60008000000 */
[----:B------:R-:W-:Y:S02]  /*40eb0*/  LEA.HI.X.SX32 R69, R72, R0, 0x1, P5 ;  /* 0x0000000048457211 */ /* 0x000fe400028f0eff */
        /* <DEDUP_REMOVED lines=13> */
[----:B-----5:R-:W-:Y:S02]  /*40f90*/  PRMT R70, R93, 0x7610, R70 ;  /* 0x000076105d467816 */ /* 0x020fe40000000046 */
[----:B-1----:R-:W-:-:S03]  /*40fa0*/  ISETP.LT.AND P3, PT, R76, UR6, !P1 ;  /* 0x000000064c007c0c */ /* 0x002fc6000cf61270 */
[----:B------:R0:W-:Y:S01]  /*40fb0*/  @P4 STG.E.U16 desc[UR20][R68.64], R70 ;  /* 0x0000004644004986 */ /* 0x0001e2000c101514 */
[----:B------:R-:W-:Y:S01]  /*40fc0*/  VIADD R3, R3, UR5 ;  /* 0x0000000503037c36 */ /* 0x000fe20008000000 */
[----:B------:R-:W3:Y:S02]  /*40fd0*/  LDCU UR6, c[0x0][0x39c] ;  /* 0x00007380ff0677ac */ /* 0x000ee40008000800 */
[----:B------:R-:W5:Y:S01]  /*40fe0*/  LDL.LU R76, [R1+0x10cc] ;  /* 0x0010cc00014c7983 */ /* 0x000f620000300800 */
[----:B------:R-:W-:Y:S01]  /*40ff0*/  ISETP.LT.AND P4, PT, R75, UR7, !P1 ;  /* 0x000000074b007c0c */ /* 0x000fe2000cf81270 */
[C---:B------:R-:W-:Y:S02]  /*41000*/  VIADD R71, R3.reuse, UR5 ;  /* 0x0000000503477c36 */ /* 0x040fe40008000000 */
[----:B------:R-:W5:Y:S01]  /*41010*/  LDL.LU.S16 R75, [R1+0x66] ;  /* 0x00006600014b7983 */ /* 0x000f620000300600 */
[----:B------:R-:W1:Y:S01]  /*41020*/  LDCU UR7, c[0x0][0x39c] ;  /* 0x00007380ff0777ac */ /* 0x000e620008000800 */
[----:B0-----:R-:W-:-:S02]  /*41030*/  LEA R68, P5, R3, R2, 0x1 ;  /* 0x0000000203447211 */ /* 0x001fc400078a08ff */
[----:B------:R-:W5:Y:S02]  /*41040*/  LDL.S16 R93, [R1+0x6c] ;  /* 0x00006c00015d7983 */ /* 0x000f640000100600 */
[----:B------:R-:W-:Y:S02]  /*41050*/  LEA.HI.X.SX32 R69, R3, R0, 0x1, P5 ;  /* 0x0000000003457211 */ /* 0x000fe400028f0eff */
[----:B----4-:R-:W-:Y:S01]  /*41060*/  PRMT R73, R81, 0x7610, R73 ;  /* 0x0000761051497816 */ /* 0x010fe20000000049 */
[C---:B------:R-:W-:Y:S01]  /*41070*/  VIADD R72, R71.reuse, UR5 ;  /* 0x0000000547487c36 */ /* 0x040fe20008000000 */
[----:B------:R-:W-:Y:S02]  /*41080*/  LEA R70, P5, R71, R2, 0x1 ;  /* 0x0000000247467211 */ /* 0x000fe400078a08ff */
[----:B------:R-:W-:Y:S02]  /*41090*/  PRMT R3, R79, 0x7610, R3 ;  /* 0x000076104f037816 */ /* 0x000fe40000000003 */
[----:B------:R-:W4:Y:S01]  /*410a0*/  LDL.LU R79, [R1+0x1128] ;  /* 0x00112800014f7983 */ /* 0x000f220000300800 */
[----:B------:R-:W-:-:S03]  /*410b0*/  LEA.HI.X.SX32 R71, R71, R0, 0x1, P5 ;  /* 0x0000000047477211 */ /* 0x000fc600028f0eff */
[----:B------:R0:W-:Y:S04]  /*410c0*/  @P0 STG.E.U16 desc[UR20][R68.64], R73 ;  /* 0x0000004944000986 */ /* 0x0001e8000c101514 */
[----:B------:R-:W4:Y:S04]  /*410d0*/  LDL.LU.S16 R81, [R1+0x6e] ;  /* 0x00006e0001517983 */ /* 0x000f280000300600 */
[----:B------:R1:W-:Y:S01]  /*410e0*/  @P2 STG.E.U16 desc[UR20][R70.64], R3 ;  /* 0x0000000346002986 */ /* 0x0003e2000c101514 */
[----:B0-----:R-:W-:-:S04]  /*410f0*/  LEA R68, P5, R72, R2, 0x1 ;  /* 0x0000000248447211 */ /* 0x001fc800078a08ff */
[----:B------:R-:W-:Y:S02]  /*41100*/  LEA.HI.X.SX32 R69, R72, R0, 0x1, P5 ;  /* 0x0000000048457211 */ /* 0x000fe400028f0eff */
[----:B--2---:R-:W-:Y:S01]  /*41110*/  ISETP.LT.AND P0, PT, R78, UR4, !P1 ;  /* 0x000000044e007c0c */ /* 0x004fe2000cf01270 */
[----:B------:R-:W4:Y:S01]  /*41120*/  LDCU UR4, c[0x0][0x39c] ;  /* 0x00007380ff0477ac */ /* 0x000f220008000800 */
[----:B------:R-:W2:Y:S01]  /*41130*/  LDL.LU R78, [R1+0x102c] ;  /* 0x00102c00014e7983 */ /* 0x000ea20000300800 */
[----:B-1----:R-:W-:-:S05]  /*41140*/  PRMT R3, R92, 0x7610, R3 ;  /* 0x000076105c037816 */ /* 0x002fca0000000003 */
[----:B------:R0:W-:Y:S01]  /*41150*/  @P3 STG.E.U16 desc[UR20][R68.64], R3 ;  /* 0x0000000344003986 */ /* 0x0001e2000c101514 */
[----:B---3--:R-:W-:Y:S02]  /*41160*/  ISETP.LT.AND P2, PT, R77, UR6, !P1 ;  /* 0x000000064d007c0c */ /* 0x008fe4000cf41270 */
[----:B-----5:R-:W-:Y:S01]  /*41170*/  PRMT R73, R75, 0x7610, R73 ;  /* 0x000076104b497816 */ /* 0x020fe20000000049 */
[----:B------:R-:W3:Y:S01]  /*41180*/  LDL.LU R77, [R1+0x1064] ;  /* 0x00106400014d7983 */ /* 0x000ee20000300800 */
[----:B------:R-:W-:Y:S01]  /*41190*/  ISETP.LT.AND P3, PT, R76, UR7, !P1 ;  /* 0x000000074c007c0c */ /* 0x000fe2000cf61270 */
[----:B------:R-:W-:Y:S01]  /*411a0*/  VIADD R72, R72, UR5 ;  /* 0x0000000548487c36 */ /* 0x000fe20008000000 */
[----:B------:R-:W2:Y:S01]  /*411b0*/  LDCU UR6, c[0x0][0x39c] ;  /* 0x00007380ff0677ac */ /* 0x000ea20008000800 */
[----:B------:R-:W5:Y:S01]  /*411c0*/  LDL.S16 R76, [R1+0x70] ;  /* 0x00007000014c7983 */ /* 0x000f620000100600 */
[----:B------:R-:W3:Y:S03]  /*411d0*/  LDCU UR7, c[0x0][0x39c] ;  /* 0x00007380ff0777ac */ /* 0x000ee60008000800 */
[----:B------:R-:W5:Y:S04]  /*411e0*/  LDL.LU.S16 R92, [R1+0x72] ;  /* 0x00007200015c7983 */ /* 0x000f680000300600 */
[----:B------:R-:W5:Y:S01]  /*411f0*/  LDL.LU R75, [R1+0x10b4] ;  /* 0x0010b400014b7983 */ /* 0x000f620000300800 */
        /* <DEDUP_REMOVED lines=8> */
[----:B----4-:R-:W-:Y:S01]  /*41280*/  ISETP.LT.AND P4, PT, R79, UR4, !P1 ;  /* 0x000000044f007c0c */ /* 0x010fe2000cf81270 */
[----:B------:R-:W4:Y:S01]  /*41290*/  LDL.S16 R93, [R1+0x78] ;  /* 0x00007800015d7983 */ /* 0x000f220000100600 */
[----:B------:R-:W1:Y:S03]  /*412a0*/  LDCU UR4, c[0x0][0x39c] ;  /* 0x00007380ff0477ac */ /* 0x000e660008000800 */
[----:B------:R-:W4:Y:S01]  /*412b0*/  LDL.LU R79, [R1+0xed0] ;  /* 0x000ed000014f7983 */ /* 0x000f220000300800 */
[----:B0-----:R-:W-:-:S03]  /*412c0*/  LEA R68, P5, R3, R2, 0x1 ;  /* 0x0000000203447211 */ /* 0x001fc600078a08ff */
[----:B------:R0:W-:Y:S01]  /*412d0*/  @P0 STG.E.U16 desc[UR20][R70.64], R72 ;  /* 0x0000004846000986 */ /* 0x0001e2000c101514 */
[C---:B------:R-:W-:Y:S01]  /*412e0*/  LEA.HI.X.SX32 R69, R3.reuse, R0, 0x1, P5 ;  /* 0x0000000003457211 */ /* 0x040fe200028f0eff */
[----:B------:R-:W-:Y:S01]  /*412f0*/  VIADD R3, R3, UR5 ;  /* 0x0000000503037c36 */ /* 0x000fe20008000000 */
[----:B0-----:R-:W-:-:S05]  /*41300*/  PRMT R70, R81, 0x7610, R70 ;  /* 0x0000761051467816 */ /* 0x001fca0000000046 */
[----:B------:R0:W-:Y:S01]  /*41310*/  @P2 STG.E.U16 desc[UR20][R68.64], R70 ;  /* 0x0000004644002986 */ /* 0x0001e2000c101514 */
[C---:B------:R-:W-:Y:S01]  /*41320*/  VIADD R71, R3.reuse, UR5 ;  /* 0x0000000503477c36 */ /* 0x040fe20008000000 */
[----:B0-----:R-:W-:-:S04]  /*41330*/  LEA R68, P5, R3, R2, 0x1 ;  /* 0x0000000203447211 */ /* 0x001fc800078a08ff */
[----:B------:R-:W-:Y:S02]  /*41340*/  LEA.HI.X.SX32 R69, R3, R0, 0x1, P5 ;  /* 0x0000000003457211 */ /* 0x000fe400028f0eff */
[----:B--2---:R-:W-:Y:S01]  /*41350*/  ISETP.LT.AND P0, PT, R78, UR6, !P1 ;  /* 0x000000064e007c0c */ /* 0x004fe2000cf01270 */
[----:B------:R-:W4:Y:S01]  /*41360*/  LDCU UR6, c[0x0][0x39c] ;  /* 0x00007380ff0677ac */ /* 0x000f220008000800 */
[----:B------:R-:W2:Y:S01]  /*41370*/  LDL.LU R78, [R1+0x1104] ;  /* 0x00110400014e7983 */ /* 0x000ea20000300800 */
[----:B---3--:R-:W-:Y:S01]  /*41380*/  ISETP.LT.AND P2, PT, R77, UR7, !P1 ;  /* 0x000000074d007c0c */ /* 0x008fe2000cf41270 */
[----:B------:R-:W2:Y:S02]  /*41390*/  LDCU UR7, c[0x0][0x39c] ;  /* 0x00007380ff0777ac */ /* 0x000ea40008000800 */
[----:B------:R-:W3:Y:S01]  /*413a0*/  LDL.LU.S16 R77, [R1+0x7a] ;  /* 0x00007a00014d7983 */ /* 0x000ee20000300600 */
[----:B-----5:R-:W-:-:S03]  /*413b0*/  PRMT R73, R76, 0x7610, R73 ;  /* 0x000076104c497816 */ /* 0x020fc60000000049 */
[----:B------:R-:W5:Y:S04]  /*413c0*/  LDL.S16 R81, [R1+0x80] ;  /* 0x0000800001517983 */ /* 0x000f680000100600 */
[----:B------:R-:W5:Y:S01]  /*413d0*/  LDL.LU R76, [R1+0x1148] ;  /* 0x00114800014c7983 */ /* 0x000f620000300800 */
[----:B------:R-:W-:-:S03]  /*413e0*/  PRMT R3, R92, 0x7610, R3 ;  /* 0x000076105c037816 */ /* 0x000fc60000000003 */
[----:B------:R0:W-:Y:S01]  /*413f0*/  @P3 STG.E.U16 desc[UR20][R68.64], R73 ;  /* 0x0000004944003986 */ /* 0x0001e2000c101514 */
[----:B-1----:R-:W-:Y:S01]  /*41400*/  ISETP.LT.AND P3, PT, R75, UR4, !P1 ;  /* 0x000000044b007c0c */ /* 0x002fe2000cf61270 */
[C---:B------:R-:W-:Y:S01]  /*41410*/  VIADD R72, R71.reuse, UR5 ;  /* 0x0000000547487c36 */ /* 0x040fe20008000000 */
[C---:B------:R-:W-:Y:S01]  /*41420*/  LEA R70, P5, R71.reuse, R2, 0x1 ;  /* 0x0000000247467211 */ /* 0x040fe200078a08ff */
[----:B------:R-:W5:Y:S01]  /*41430*/  LDL.LU.S16 R92, [R1+0x82] ;  /* 0x00008200015c7983 */ /* 0x000f620000300600 */
[----:B------:R-:W1:Y:S03]  /*41440*/  LDCU UR4, c[0x0][0x39c] ;  /* 0x00007380ff0477ac */ /* 0x000e660008000800 */
[----:B------:R-:W5:Y:S01]  /*41450*/  LDL.LU R75, [R1+0x1060] ;  /* 0x00106000014b7983 */ /* 0x000f620000300800 */
[----:B------:R-:W-:Y:S02]  /*41460*/  LEA.HI.X.SX32 R71, R71, R0, 0x1, P5 ;  /* 0x0000000047477211 */ /* 0x000fe400028f0eff */
[----:B0-----:R-:W-:-:S03]  /*41470*/  LEA R68, P5, R72, R2, 0x1 ;  /* 0x0000000248447211 */ /* 0x001fc600078a08ff */
[----:B------:R0:W-:Y:S01]  /*41480*/  @P4 STG.E.U16 desc[UR20][R70.64], R3 ;  /* 0x0000000346004986 */ /* 0x0001e2000c101514 */
[C---:B------:R-:W-:Y:S02]  /*41490*/  LEA.HI.X.SX32 R69, R72.reuse, R0, 0x1, P5 ;  /* 0x0000000048457211 */ /* 0x040fe400028f0eff */
[----:B----4-:R-:W-:Y:S01]  /*414a0*/  ISETP.LT.AND P4, PT, R79, UR6, !P1 ;  /* 0x000000064f007c0c */ /* 0x010fe2000cf81270 */
[----:B------:R-:W-:Y:S01]  /*414b0*/  VIADD R72, R72, UR5 ;  /* 0x0000000548487c36 */ /* 0x000fe20008000000 */
[----:B------:R-:W4:Y:S01]  /*414c0*/  LDL.LU R79, [R1+0x1090] ;  /* 0x00109000014f7983 */ /* 0x000f220000300800 */
[----:B------:R-:W1:Y:S01]  /*414d0*/  LDCU UR6, c[0x0][0x39c] ;  /* 0x00007380ff0677ac */ /* 0x000e620008000800 */
[----:B0-----:R-:W-:Y:S02]  /*414e0*/  PRMT R3, R93, 0x7610, R3 ;  /* 0x000076105d037816 */ /* 0x001fe40000000003 */
[----:B------:R-:W-:-:S03]  /*414f0*/  LEA R70, P5, R72, R2, 0x1 ;  /* 0x0000000248467211 */ /* 0x000fc600078a08ff */
[----:B------:R0:W-:Y:S01]  /*41500*/  @P0 STG.E.U16 desc[UR20][R68.64], R3 ;  /* 0x0000000344000986 */ /* 0x0001e2000c101514 */
[C---:B------:R-:W-:Y:S01]  /*41510*/  LEA.HI.X.SX32 R71, R72.reuse, R0, 0x1, P5 ;  /* 0x0000000048477211 */ /* 0x040fe200028f0eff */
[----:B0-----:R-:W-:-:S05]  /*41520*/  VIADD R69, R72, UR5 ;  /* 0x0000000548457c36 */ /* 0x001fca0008000000 */
[C---:B------:R-:W-:Y:S01]  /*41530*/  LEA R68, P5, R69.reuse, R2, 0x1 ;  /* 0x0000000245447211 */ /* 0x040fe200078a08ff */
[----:B------:R-:W-:-:S03]  /*41540*/  VIADD R3, R69, UR5 ;  /* 0x0000000545037c36 */ /* 0x000fc60008000000 */
[----:B------:R-:W-:Y:S02]  /*41550*/  LEA.HI.X.SX32 R69, R69, R0, 0x1, P5 ;  /* 0x0000000045457211 */ /* 0x000fe400028f0eff */
[----:B--2---:R-:W-:Y:S01]  /*41560*/  ISETP.LT.AND P0, PT, R78, UR7, !P1 ;  /* 0x000000074e007c0c */ /* 0x004fe2000cf01270 */
[----:B------:R-:W4:Y:S01]  /*41570*/  LDCU UR7, c[0x0][0x39c] ;  /* 0x00007380ff0777ac */ /* 0x000f220008000800 */
[----:B------:R-:W2:Y:S04]  /*41580*/  LDL.S16 R78, [R1+0x88] ;  /* 0x00008800014e7983 */ /* 0x000ea80000100600 */
[----:B------:R-:W2:Y:S01]  /*41590*/  LDL.LU.S16 R93, [R1+0x8a] ;  /* 0x00008a00015d7983 */ /* 0x000ea20000300600 */
[----:B---3--:R-:W-:-:S03]  /*415a0*/  PRMT R73, R77, 0x7610, R73 ;  /* 0x000076104d497816 */ /* 0x008fc60000000049 */
[----:B------:R-:W3:Y:S01]  /*415b0*/  LDL.LU R77, [R1+0x10ec] ;  /* 0x0010ec00014d7983 */ /* 0x000ee20000300800 */
[----:B-----5:R-:W-:-:S03]  /*415c0*/  PRMT R72, R81, 0x7610, R72 ;  /* 0x0000761051487816 */ /* 0x020fc60000000048 */
[----:B------:R0:W-:Y:S01]  /*415d0*/  @P2 STG.E.U16 desc[UR20][R70.64], R73 ;  /* 0x0000004946002986 */ /* 0x0001e2000c101514 */
[----:B-1----:R-:W-:Y:S01]  /*415e0*/  ISETP.LT.AND P2, PT, R76, UR4, !P1 ;  /* 0x000000044c007c0c */ /* 0x002fe2000cf41270 */
[----:B------:R-:W3:Y:S02]  /*415f0*/  LDCU UR4, c[0x0][0x39c] ;  /* 0x00007380ff0477ac */ /* 0x000ee40008000800 */
[----:B------:R-:W5:Y:S04]  /*41600*/  LDL.S16 R81, [R1+0x90] ;  /* 0x0000900001517983 */ /* 0x000f680000100600 */
[----:B------:R-:W5:Y:S04]  /*41610*/  LDL.LU R76, [R1+0x1100] ;  /* 0x00110000014c7983 */ /* 0x000f680000300800 */
[----:B------:R1:W-:Y:S01]  /*41620*/  @P3 STG.E.U16 desc[UR20][R68.64], R72 ;  /* 0x0000004844003986 */ /* 0x0003e2000c101514 */
[----:B------:R-:W-:Y:S01]  /*41630*/  ISETP.LT.AND P3, PT, R75, UR6, !P1 ;  /* 0x000000064b007c0c */ /* 0x000fe2000cf61270 */
[----:B------:R-:W2:Y:S02]  /*41640*/  LDCU UR6, c[0x0][0x39c] ;  /* 0x00007380ff0677ac */ /* 0x000ea40008000800 */
[----:B------:R-:W5:Y:S01]  /*41650*/  LDL.LU R75, [R1+0xed8] ;  /* 0x000ed800014b7983 */ /* 0x000f620000300800 */
[----:B0-----:R-:W-:-:S04]  /*41660*/  LEA R70, P5, R3, R2, 0x1 ;  /* 0x0000000203467211 */ /* 0x001fc800078a08ff */
[C---:B------:R-:W-:Y:S02]  /*41670*/  LEA.HI.X.SX32 R71, R3.reuse, R0, 0x1, P5 ;  /* 0x0000000003477211 */ /* 0x040fe400028f0eff */
[----:B-1----:R-:W-:Y:S01]  /*41680*/  PRMT R68, R92, 0x7610, R68 ;  /* 0x000076105c447816 */ /* 0x002fe20000000044 */
[----:B------:R-:W-:-:S04]  /*41690*/  VIADD R3, R3, UR5 ;  /* 0x0000000503037c36 */ /* 0x000fc80008000000 */
[----:B------:R0:W-:Y:S01]  /*416a0*/  @P4 STG.E.U16 desc[UR20][R70.64], R68 ;  /* 0x0000004446004986 */ /* 0x0001e2000c101514 */
[----:B----4-:R-:W-:Y:S01]  /*416b0*/  ISETP.LT.AND P4, PT, R79, UR7, !P1 ;  /* 0x000000074f007c0c */ /* 0x010fe2000cf81270 */
[C---:B------:R-:W-:Y:S01]  /*416c0*/  VIADD R69, R3.reuse, UR5 ;  /* 0x0000000503457c36 */ /* 0x040fe20008000000 */
[----:B------:R-:W1:Y:S01]  /*416d0*/  LDCU UR7, c[0x0][0x39c] ;  /* 0x00007380ff0777ac */ /* 0x000e620008000800 */
[----:B------:R-:W4:Y:S04]  /*416e0*/  LDL.LU.S16 R79, [R1+0x92] ;  /* 0x00009200014f7983 */ /* 0x000f280000300600 */
[----:B------:R-:W4:Y:S01]  /*416f0*/  LDL.S16 R92, [R1+0x98] ;  /* 0x00009800015c7983 */ /* 0x000f220000100600 */
        /* <DEDUP_REMOVED lines=9> */
[----:B------:R-:W2:Y:S04]  /*41790*/  LDL.LU.S16 R93, [R1+0x9a] ;  /* 0x00009a00015d7983 */ /* 0x000ea80000300600 */
[----:B------:R5:W-:Y:S01]  /*417a0*/  @P2 STG.E.U16 desc[UR20][R68.64], R3 ;  /* 0x0000000344002986 */ /* 0x000be2000c101514 */
[----:B0-----:R-:W-:-:S04]  /*417b0*/  LEA R70, P5, R72, R2, 0x1 ;  /* 0x0000000248467211 */ /* 0x001fc800078a08ff */
[----:B------:R-:W-:Y:S02]  /*417c0*/  LEA.HI.X.SX32 R71, R72, R0, 0x1, P5 ;  /* 0x0000000048477211 */ /* 0x000fe400028f0eff */
[----:B---3--:R-:W-:Y:S01]  /*417d0*/  ISETP.LT.AND P0, PT, R77, UR4, !P1 ;  /* 0x000000044d007c0c */ /* 0x008fe2000cf01270 */
[----:B------:R-:W2:Y:S01]  /*417e0*/  LDCU UR4, c[0x0][0x39c] ;  /* 0x00007380ff0477ac */ /* 0x000ea20008000800 */
[----:B------:R-:W3:Y:S01]  /*417f0*/  LDL.LU R77, [R1+0x1158] ;  /* 0x00115800014d7983 */ /* 0x000ee20000300800 */
[----:B-----5:R-:W-:Y:S02]  /*41800*/  PRMT R3, R81, 0x7610, R3 ;  /* 0x0000761051037816 */ /* 0x020fe40000000003 */
[----:B------:R-:W-:-:S03]  /*41810*/  ISETP.LT.AND P2, PT, R76, UR6, !P1 ;  /* 0x000000064c007c0c */ /* 0x000fc6000cf41270 */
[----:B------:R0:W-:Y:S01]  /*41820*/  @P3 STG.E.U16 desc[UR20][R70.64], R3 ;  /* 0x0000000346003986 */ /* 0x0001e2000c101514 */
[----:B------:R-:W-:Y:S01]  /*41830*/  VIADD R72, R72, UR5 ;  /* 0x0000000548487c36 */ /* 0x000fe20008000000 */
[----:B------:R-:W3:Y:S02]  /*41840*/  LDCU UR6, c[0x0][0x39c] ;  /* 0x00007380ff0677ac */ /* 0x000ee40008000800 */
[----:B------:R-:W5:Y:S01]  /*41850*/  LDL.LU R76, [R1+0x10c8] ;  /* 0x0010c800014c7983 */ /* 0x000f620000300800 */
[----:B-1----:R-:W-:-:S03]  /*41860*/  ISETP.LT.AND P3, PT, R75, UR7, !P1 ;  /* 0x000000074b007c0c */ /* 0x002fc6000cf61270 */
[----:B------:R-:W5:Y:S01]  /*41870*/  LDL.S16 R81, [R1+0xa0] ;  /* 0x0000a00001517983 */ /* 0x000f620000100600 */
[C---:B------:R-:W-:Y:S01]  /*41880*/  VIADD R69, R72.reuse, UR5 ;  /* 0x0000000548457c36 */ /* 0x040fe20008000000 */
[----:B------:R-:W5:Y:S02]  /*41890*/  LDCU UR7, c[0x0][0x39c] ;  /* 0x00007380ff0777ac */ /* 0x000f640008000800 */
[----:B------:R-:W5:Y:S01]  /*418a0*/  LDL.LU.S16 R75, [R1+0xa2] ;  /* 0x0000a200014b7983 */ /* 0x000f620000300600 */
[----:B0-----:R-:W-:Y:S01]  /*418b0*/  LEA R70, P5, R72, R2, 0x1 ;  /* 0x0000000248467211 */ /* 0x001fe200078a08ff */
[----:B------:R-:W-:-:S03]  /*418c0*/  VIADD R3, R69, UR5 ;  /* 0x0000000545037c36 */ /* 0x000fc60008000000 */
[----:B------:R-:W-:Y:S02]  /*418d0*/  LEA.HI.X.SX32 R71, R72, R0, 0x1, P5 ;  /* 0x0000000048477211 */ /* 0x000fe400028f0eff */
[----:B------:R-:W-:Y:S02]  /*418e0*/  LEA R68, P5, R69, R2, 0x1 ;  /* 0x0000000245447211 */ /* 0x000fe400078a08ff */
[----:B----4-:R-:W-:Y:S02]  /*418f0*/  PRMT R73, R79, 0x7610, R73 ;  /* 0x000076104f497816 */ /* 0x010fe40000000049 */
[----:B------:R-:W4:Y:S01]  /*41900*/  LDL.LU R79, [R1+0x1124] ;  /* 0x00112400014f7983 */ /* 0x000f220000300800 */
[----:B------:R-:W-:Y:S02]  /*41910*/  LEA.HI.X.SX32 R69, R69, R0, 0x1, P5 ;  /* 0x0000000045457211 */ /* 0x000fe400028f0eff */
[----:B------:R-:W-:Y:S01]  /*41920*/  PRMT R72, R92, 0x7610, R72 ;  /* 0x000076105c487816 */ /* 0x000fe20000000048 */
[----:B------:R0:W-:Y:S04]  /*41930*/  @P4 STG.E.U16 desc[UR20][R70.64], R73 ;  /* 0x0000004946004986 */ /* 0x0001e8000c101514 */
[----:B------:R-:W4:Y:S04]  /*41940*/  LDL.S16 R92, [R1+0xa8] ;  /* 0x0000a800015c7983 */ /* 0x000f280000100600 */
[----:B------:R1:W-:Y:S01]  /*41950*/  @P0 STG.E.U16 desc[UR20][R68.64], R72 ;  /* 0x0000004844000986 */ /* 0x0003e2000c101514 */
[----:B0-----:R-:W-:-:S04]  /*41960*/  LEA R70, P5, R3, R2, 0x1 ;  /* 0x0000000203467211 */ /* 0x001fc800078a08ff */
[C---:B------:R-:W-:Y:S01]  /*41970*/  LEA.HI.X.SX32 R71, R3.reuse, R0, 0x1, P5 ;  /* 0x0000000003477211 */ /* 0x040fe200028f0eff */
[----:B------:R-:W-:-:S04]  /*41980*/  VIADD R3, R3, UR5 ;  /* 0x0000000503037c36 */ /* 0x000fc80008000000 */
[----:B-1----:R-:W-:Y:S01]  /*41990*/  VIADD R69, R3, UR5 ;  /* 0x0000000503457c36 */ /* 0x002fe20008000000 */
[----:B--2---:R-:W-:Y:S01]  /*419a0*/  ISETP.LT.AND P4, PT, R78, UR4, !P1 ;  /* 0x000000044e007c0c */ /* 0x004fe2000cf81270 */
[----:B------:R-:W4:Y:S01]  /*419b0*/  LDCU UR4, c[0x0][0x39c] ;  /* 0x00007380ff0477ac */ /* 0x000f220008000800 */
[----:B------:R-:W2:Y:S01]  /*419c0*/  LDL.LU R78, [R1+0x113c] ;  /* 0x00113c00014e7983 */ /* 0x000ea20000300800 */
[----:B------:R-:W-:-:S05]  /*419d0*/  PRMT R68, R93, 0x7610, R68 ;  /* 0x000076105d447816 */ /* 0x000fca0000000044 */
[----:B------:R0:W-:Y:S02]  /*419e0*/  @P2 STG.E.U16 desc[UR20][R70.64], R68 ;  /* 0x0000004446002986 */ /* 0x0001e4000c101514 */
[----:B0-----:R-:W-:-:S04]  /*419f0*/  LEA R70, P5, R3, R2, 0x1 ;  /* 0x0000000203467211 */ /* 0x001fc800078a08ff */
[----:B------:R-:W-:Y:S02]  /*41a00*/  LEA.HI.X.SX32 R71, R3, R0, 0x1, P5 ;  /* 0x0000000003477211 */ /* 0x000fe400028f0eff */
[----:B---3--:R-:W-:Y:S01]  /*41a10*/  ISETP.LT.AND P0, PT, R77, UR6, !P1 ;  /* 0x000000064d007c0c */ /* 0x008fe2000cf01270 */
[----:B------:R-:W2:Y:S01]  /*41a20*/  LDCU UR6, c[0x0][0x39c] ;  /* 0x00007380ff0677ac */ /* 0x000ea20008000800 */
[----:B------:R-:W3:Y:S01]  /*41a30*/  LDL.LU R77, [R1+0x1150] ;  /* 0x00115000014d7983 */ /* 0x000ee20000300800 */
[----:B-----5:R-:W-:Y:S01]  /*41a40*/  ISETP.LT.AND P2, PT, R76, UR7, !P1 ;  /* 0x000000074c007c0c */ /* 0x020fe2000cf41270 */
[----:B------:R-:W3:Y:S02]  /*41a50*/  LDCU UR7, c[0x0][0x39c] ;  /* 0x00007380ff0777ac */ /* 0x000ee40008000800 */
[----:B------:R-:W5:Y:S04]  /*41a60*/  LDL.LU.S16 R76, [R1+0xaa] ;  /* 0x0000aa00014c7983 */ /* 0x000f680000300600 */
[----:B------:R-:W5:Y:S01]  /*41a70*/  LDL.S16 R93, [R1+0xb0] ;  /* 0x0000b000015d7983 */ /* 0x000f620000100600 */
[----:B------:R-:W-:-:S03]  /*41a80*/  PRMT R3, R75, 0x7610, R3 ;  /* 0x000076104b037816 */ /* 0x000fc60000000003 */
[----:B------:R-:W5:Y:S01]  /*41a90*/  LDL.LU R75, [R1+0x1164] ;  /* 0x00116400014b7983 */ /* 0x000f620000300800 */
[----:B------:R-:W-:Y:S01]  /*41aa0*/  PRMT R73, R81, 0x7610, R73 ;  /* 0x0000761051497816 */ /* 0x000fe20000000049 */
[C---:B------:R-:W-:Y:S01]  /*41ab0*/  VIADD R72, R69.reuse, UR5 ;  /* 0x0000000545487c36 */ /* 0x040fe20008000000 */
[C---:B------:R-:W-:Y:S01]  /*41ac0*/  LEA R68, P5, R69.reuse, R2, 0x1 ;  /* 0x0000000245447211 */ /* 0x040fe200078a08ff */
[----:B------:R-:W5:Y:S03]  /*41ad0*/  LDL.LU.S16 R81, [R1+0xb2] ;  /* 0x0000b20001517983 */ /* 0x000f660000300600 */
[----:B------:R-:W-:Y:S01]  /*41ae0*/  LEA.HI.X.SX32 R69, R69, R0, 0x1, P5 ;  /* 0x0000000045457211 */ /* 0x000fe200028f0eff */
[----:B------:R0:W-:Y:S01]  /*41af0*/  @P3 STG.E.U16 desc[UR20][R70.64], R73 ;  /* 0x0000004946003986 */ /* 0x0001e2000c101514 */
[----:B----4-:R-:W-:-:S03]  /*41b00*/  ISETP.LT.AND P3, PT, R79, UR4, !P1 ;  /* 0x000000044f007c0c */ /* 0x010fc6000cf61270 */
[----:B------:R1:W-:Y:S01]  /*41b10*/  @P4 STG.E.U16 desc[UR20][R68.64], R3 ;  /* 0x0000000344004986 */ /* 0x0003e2000c101514 */
[----:B------:R-:W4:Y:S03]  /*41b20*/  LDCU UR4, c[0x0][0x39c] ;  /* 0x00007380ff0477ac */ /* 0x000f260008000800 */
[----:B------:R-:W5:Y:S01]  /*41b30*/  LDL.LU R79, [R1+0xedc] ;  /* 0x000edc00014f7983 */ /* 0x000f620000300800 */
[----:B0-----:R-:W-:-:S04]  /*41b40*/  LEA R70, P5, R72, R2, 0x1 ;  /* 0x0000000248467211 */ /* 0x001fc800078a08ff */
[----:B------:R-:W-:Y:S02]  /*41b50*/  LEA.HI.X.SX32 R71, R72, R0, 0x1, P5 ;  /* 0x0000000048477211 */ /* 0x000fe400028f0eff */
[----:B-1----:R-:W-:Y:S01]  /*41b60*/  PRMT R3, R92, 0x7610, R3 ;  /* 0x000076105c037816 */ /* 0x002fe20000000003 */
[----:B------:R-:W-:-:S04]  /*41b70*/  VIADD R72, R72, UR5 ;  /* 0x0000000548487c36 */ /* 0x000fc80008000000 */
[----:B------:R0:W-:Y:S01]  /*41b80*/  @P0 STG.E.U16 desc[UR20][R70.64], R3 ;  /* 0x0000000346000986 */ /* 0x0001e2000c101514 */
[C---:B------:R-:W-:Y:S01]  /*41b90*/  VIADD R69, R72.reuse, UR5 ;  /* 0x0000000548457c36 */ /* 0x040fe20008000000 */
[----:B0-----:R-:W-:-:S04]  /*41ba0*/  LEA R70, P5, R72, R2, 0x1 ;  /* 0x0000000248467211 */ /* 0x001fc800078a08ff */
[----:B------:R-:W-:Y:S02]  /*41bb0*/  LEA.HI.X.SX32 R71, R72, R0, 0x1, P5 ;  /* 0x0000000048477211 */ /* 0x000fe400028f0eff */
[----:B--2---:R-:W-:Y:S01]  /*41bc0*/  ISETP.LT.AND P4, PT, R78, UR6, !P1 ;  /* 0x000000064e007c0c */ /* 0x004fe2000cf81270 */
[----:B------:R-:W0:Y:S01]  /*41bd0*/  LDCU UR6, c[0x0][0x39c] ;  /* 0x00007380ff0677ac */ /* 0x000e220008000800 */
[----:B------:R-:W2:Y:S01]  /*41be0*/  LDL.LU R78, [R1+0xee0] ;  /* 0x000ee000014e7983 */ /* 0x000ea20000300800 */
[----:B---3--:R-:W-:Y:S01]  /*41bf0*/  ISETP.LT.AND P0, PT, R77, UR7, !P1 ;  /* 0x000000074d007c0c */ /* 0x008fe2000cf01270 */
[----:B------:R-:W2:Y:S02]  /*41c00*/  LDCU UR7, c[0x0][0x39c] ;  /* 0x00007380ff0777ac */ /* 0x000ea40008000800 */
[----:B------:R-:W3:Y:S04]  /*41c10*/  LDL.S16 R77, [R1+0xb8] ;  /* 0x0000b800014d7983 */ /* 0x000ee80000100600 */
[----:B------:R-:W3:Y:S01]  /*41c20*/  LDL.LU.S16 R92, [R1+0xba] ;  /* 0x0000ba00015c7983 */ /* 0x000ee20000300600 */
[----:B-----5:R-:W-:-:S03]  /*41c30*/  PRMT R73, R76, 0x7610, R73 ;  /* 0x000076104c497816 */ /* 0x020fc60000000049 */
[----:B------:R-:W5:Y:S01]  /*41c40*/  LDL.LU R76, [R1+0x1144] ;  /* 0x00114400014c7983 */ /* 0x000f620000300800 */
[----:B------:R-:W-:-:S03]  /*41c50*/  PRMT R72, R93, 0x7610, R72 ;  /* 0x000076105d487816 */ /* 0x000fc60000000048 */
[----:B------:R1:W-:Y:S01]  /*41c60*/  @P2 STG.E.U16 desc[UR20][R70.64], R73 ;  /* 0x0000004946002986 */ /* 0x0003e2000c101514 */
[----:B----4-:R-:W-:Y:S01]  /*41c70*/  ISETP.LT.AND P2, PT, R75, UR4, !P1 ;  /* 0x000000044b007c0c */ /* 0x010fe2000cf41270 */
[C---:B------:R-:W-:Y:S02]  /*41c80*/  VIADD R3, R69.reuse, UR5 ;  /* 0x0000000545037c36 */ /* 0x040fe40008000000 */
[----:B------:R-:W4:Y:S01]  /*41c90*/  LDL.S16 R93, [R1+0xbc] ;  /* 0x0000bc00015d7983 */ /* 0x000f220000100600 */
[C---:B------:R-:W-:Y:S01]  /*41ca0*/  LEA R68, P5, R69.reuse, R2, 0x1 ;  /* 0x0000000245447211 */ /* 0x040fe200078a08ff */
[----:B------:R-:W5:Y:S02]  /*41cb0*/  LDCU UR4, c[0x0][0x39c] ;  /* 0x00007380ff0477ac */ /* 0x000f640008000800 */
[----:B------:R-:W4:Y:S01]  /*41cc0*/  LDL.LU R75, [R1+0x114c] ;  /* 0x00114c00014b7983 */ /* 0x000f220000300800 */
[----:B------:R-:W-:Y:S02]  /*41cd0*/  LEA.HI.X.SX32 R69, R69, R0, 0x1, P5 ;  /* 0x0000000045457211 */ /* 0x000fe400028f0eff */
[----:B-1----:R-:W-:-:S03]  /*41ce0*/  LEA R70, P5, R3, R2, 0x1 ;  /* 0x0000000203467211 */ /* 0x002fc600078a08ff */
[----:B------:R1:W-:Y:S01]  /*41cf0*/  @P3 STG.E.U16 desc[UR20][R68.64], R72 ;  /* 0x0000004844003986 */ /* 0x0003e2000c101514 */
[----:B------:R-:W-:Y:S02]  /*41d00*/  LEA.HI.X.SX32 R71, R3, R0, 0x1, P5 ;  /* 0x0000000003477211 */ /* 0x000fe400028f0eff */
[----:B0-----:R-:W-:Y:S01]  /*41d10*/  ISETP.LT.AND P3, PT, R79, UR6, !P1 ;  /* 0x000000064f007c0c */ /* 0x001fe2000cf61270 */
[----:B------:R-:W-:Y:S01]  /*41d20*/  VIADD R3, R3, UR5 ;  /* 0x0000000503037c36 */ /* 0x000fe20008000000 */
[----:B------:R-:W4:Y:S01]  /*41d30*/  LDL.LU R79, [R1+0x1154] ;  /* 0x00115400014f7983 */ /* 0x000f220000300800 */
[----:B------:R-:W4:Y:S01]  /*41d40*/  LDCU UR6, c[0x0][0x39c] ;  /* 0x00007380ff0677ac */ /* 0x000f220008000800 */
[----:B-1----:R-:W-:Y:S01]  /*41d50*/  PRMT R68, R81, 0x7610, R68 ;  /* 0x0000761051447816 */ /* 0x002fe20000000044 */
        /* <DEDUP_REMOVED lines=13> */
[----:B------:R-:W-:-:S03]  /*41e30*/  PRMT R3, R92, 0x7610, R3 ;  /* 0x000076105c037816 */ /* 0x000fc60000000003 */
[----:B------:R1:W-:Y:S04]  /*41e40*/  @P0 STG.E.U16 desc[UR20][R70.64], R73 ;  /* 0x0000004946000986 */ /* 0x0003e8000c101514 */
[----:B------:R-:W3:Y:S01]  /*41e50*/  LDL.LU.S16 R92, [R1+0xc2] ;  /* 0x0000c200015c7983 */ /* 0x000ee20000300600 */
[----:B-----5:R-:W-:-:S03]  /*41e60*/  ISETP.LT.AND P0, PT, R76, UR4, !P1 ;  /* 0x000000044c007c0c */ /* 0x020fc6000cf01270 */
[----:B------:R5:W-:Y:S01]  /*41e70*/  @P2 STG.E.U16 desc[UR20][R68.64], R3 ;  /* 0x0000000344002986 */ /* 0x000be2000c101514 */
[----:B------:R-:W3:Y:S03]  /*41e80*/  LDCU UR4, c[0x0][0x39c] ;  /* 0x00007380ff0477ac */ /* 0x000ee60008000800 */
[----:B------:R-:W3:Y:S01]  /*41e90*/  LDL.LU R76, [R1+0x1178] ;  /* 0x00117800014c7983 */ /* 0x000ee20000300800 */
[----:B----4-:R-:W-:Y:S01]  /*41ea0*/  ISETP.LT.AND P2, PT, R75, UR6, !P1 ;  /* 0x000000064b007c0c */ /* 0x010fe2000cf41270 */
[----:B------:R-:W4:Y:S02]  /*41eb0*/  LDCU UR6, c[0x0][0x39c] ;  /* 0x00007380ff0677ac */ /* 0x000f240008000800 */
[----:B------:R-:W3:Y:S01]  /*41ec0*/  LDL.LU R75, [R1+0x1138] ;  /* 0x00113800014b7983 */ /* 0x000ee20000300800 */
[----:B-1----:R-:W-:Y:S02]  /*41ed0*/  LEA R70, P5, R72, R2, 0x1 ;  /* 0x0000000248467211 */ /* 0x002fe400078a08ff */
[----:B-----5:R-:W-:-:S02]  /*41ee0*/  PRMT R3, R93, 0x7610, R3 ;  /* 0x000076105d037816 */ /* 0x020fc40000000003 */
[C---:B------:R-:W-:Y:S01]  /*41ef0*/  LEA.HI.X.SX32 R71, R72.reuse, R0, 0x1, P5 ;  /* 0x0000000048477211 */ /* 0x040fe200028f0eff */
[----:B------:R-:W-:-:S04]  /*41f00*/  VIADD R72, R72, UR5 ;  /* 0x0000000548487c36 */ /* 0x000fc80008000000 */
[----:B------:R1:W-:Y:S01]  /*41f10*/  @P3 STG.E.U16 desc[UR20][R70.64], R3 ;  /* 0x0000000346003986 */ /* 0x0003e2000c101514 */
[----:B0-----:R-:W-:Y:S01]  /*41f20*/  ISETP.LT.AND P3, PT, R79, UR7, !P1 ;  /* 0x000000074f007c0c */ /* 0x001fe2000cf61270 */
[C---:B------:R-:W-:Y:S01]  /*41f30*/  VIADD R69, R72.reuse, UR5 ;  /* 0x0000000548457c36 */ /* 0x040fe20008000000 */
[----:B------:R-:W0:Y:S01]  /*41f40*/  LDCU UR7, c[0x0][0x39c] ;  /* 0x00007380ff0777ac */ /* 0x000e220008000800 */
[----:B------:R-:W5:Y:S04]  /*41f50*/  LDL.S16 R79, [R1+0xc8] ;  /* 0x0000c800014f7983 */ /* 0x000f680000100600 */
[----:B------:R-:W5:Y:S01]  /*41f60*/  LDL.LU.S16 R93, [R1+0xca] ;  /* 0x0000ca00015d7983 */ /* 0x000f620000300600 */
[----:B-1----:R-:W-:-:S04]  /*41f70*/  LEA R70, P5, R72, R2, 0x1 ;  /* 0x0000000248467211 */ /* 0x002fc800078a08ff */
        /* <DEDUP_REMOVED lines=10> */
[----:B-1----:R-:W-:-:S04]  /*42020*/  LEA R70, P5, R72, R2, 0x1 ;  /* 0x0000000248467211 */ /* 0x002fc800078a08ff */
[----:B------:R-:W-:Y:S02]  /*42030*/  LEA.HI.X.SX32 R71, R72, R0, 0x1, P5 ;  /* 0x0000000048477211 */ /* 0x000fe400028f0eff */
[----:B---3--:R-:W-:Y:S01]  /*42040*/  ISETP.LT.AND P4, PT, R77, UR4, !P1 ;  /* 0x000000044d007c0c */ /* 0x008fe2000cf81270 */
[----:B------:R-:W2:Y:S01]  /*42050*/  LDCU UR4, c[0x0][0x39c] ;  /* 0x00007380ff0477ac */ /* 0x000ea20008000800 */
[----:B------:R-:W3:Y:S01]  /*42060*/  LDL.LU R77, [R1+0xee4] ;  /* 0x000ee400014d7983 */ /* 0x000ee20000300800 */
[----:B0-----:R-:W-:-:S05]  /*42070*/  PRMT R3, R92, 0x7610, R3 ;  /* 0x000076105c037816 */ /* 0x001fca0000000003 */
[----:B------:R0:W-:Y:S01]  /*42080*/  @P2 STG.E.U16 desc[UR20][R70.64], R3 ;  /* 0x0000000346002986 */ /* 0x0001e2000c101514 */
[----:B----4-:R-:W-:Y:S01]  /*42090*/  ISETP.LT.AND P0, PT, R76, UR6, !P1 ;  /* 0x000000064c007c0c */ /* 0x010fe2000cf01270 */
[----:B------:R-:W-:Y:S02]  /*420a0*/  VIADD R72, R72, UR5 ;  /* 0x0000000548487c36 */ /* 0x000fe40008000000 */
[----:B------:R-:W4:Y:S01]  /*420b0*/  LDL.LU R76, [R1+0x116c] ;  /* 0x00116c00014c7983 */ /* 0x000f220000300800 */
[----:B------:R-:W3:Y:S01]  /*420c0*/  LDCU UR6, c[0x0][0x39c] ;  /* 0x00007380ff0677ac */ /* 0x000ee20008000800 */
[----:B------:R-:W-:Y:S01]  /*420d0*/  ISETP.LT.AND P2, PT, R75, UR7, !P1 ;  /* 0x000000074b007c0c */ /* 0x000fe2000cf41270 */
[C---:B------:R-:W-:Y:S01]  /*420e0*/  VIADD R69, R72.reuse, UR5 ;  /* 0x0000000548457c36 */ /* 0x040fe20008000000 */
[----:B------:R-:W4:Y:S01]  /*420f0*/  LDL.LU.S16 R75, [R1+0xd2] ;  /* 0x0000d200014b7983 */ /* 0x000f220000300600 */
[C---:B0-----:R-:W-:Y:S01]  /*42100*/  LEA R70, P5, R72.reuse, R2, 0x1 ;  /* 0x0000000248467211 */ /* 0x041fe200078a08ff */
[----:B------:R-:W0:Y:S02]  /*42110*/  LDCU UR7, c[0x0][0x39c] ;  /* 0x00007380ff0777ac */ /* 0x000e240008000800 */
[----:B------:R-:W4:Y:S01]  /*42120*/  LDL.S16 R92, [R1+0xd8] ;  /* 0x0000d800015c7983 */ /* 0x000f220000100600 */
[----:B------:R-:W-:Y:S01]  /*42130*/  LEA.HI.X.SX32 R71, R72, R0, 0x1, P5 ;  /* 0x0000000048477211 */ /* 0x000fe200028f0eff */
[C---:B------:R-:W-:Y:S01]  /*42140*/  VIADD R72, R69.reuse, UR5 ;  /* 0x0000000545487c36 */ /* 0x040fe20008000000 */
[----:B------:R-:W-:-:S02]  /*42150*/  LEA R68, P5, R69, R2, 0x1 ;  /* 0x0000000245447211 */ /* 0x000fc400078a08ff */
[----:B-----5:R-:W-:Y:S02]  /*42160*/  PRMT R73, R79, 0x7610, R73 ;  /* 0x000076104f497816 */ /* 0x020fe40000000049 */
[----:B------:R-:W5:Y:S01]  /*42170*/  LDL.LU R79, [R1+0x1180] ;  /* 0x00118000014f7983 */ /* 0x000f620000300800 */
[----:B------:R-:W-:Y:S02]  /*42180*/  LEA.HI.X.SX32 R69, R69, R0, 0x1, P5 ;  /* 0x0000000045457211 */ /* 0x000fe400028f0eff */
[----:B------:R-:W-:Y:S01]  /*42190*/  PRMT R3, R93, 0x7610, R3 ;  /* 0x000076105d037816 */ /* 0x000fe20000000003 */
[----:B------:R1:W-:Y:S04]  /*421a0*/  @P3 STG.E.U16 desc[UR20][R70.64], R73 ;  /* 0x0000004946003986 */ /* 0x0003e8000c101514 */
[----:B------:R-:W5:Y:S04]  /*421b0*/  LDL.LU.S16 R93, [R1+0xda] ;  /* 0x0000da00015d7983 */ /* 0x000f680000300600 */
[----:B------:R0:W-:Y:S01]  /*421c0*/  @P4 STG.E.U16 desc[UR20][R68.64], R3 ;  /* 0x0000000344004986 */ /* 0x0001e2000c101514 */
[----:B-1----:R-:W-:-:S04]  /*421d0*/  LEA R70, P5, R72, R2, 0x1 ;  /* 0x0000000248467211 */ /* 0x002fc800078a08ff */
[----:B------:R-:W-:Y:S02]  /*421e0*/  LEA.HI.X.SX32 R71, R72, R0, 0x1, P5 ;  /* 0x0000000048477211 */ /* 0x000fe400028f0eff */
[----:B--2---:R-:W-:Y:S01]  /*421f0*/  ISETP.LT.AND P3, PT, R78, UR4, !P1 ;  /* 0x000000044e007c0c */ /* 0x004fe2000cf61270 */
[----:B------:R-:W5:Y:S01]  /*42200*/  LDCU UR4, c[0x0][0x39c] ;  /* 0x00007380ff0477ac */ /* 0x000f620008000800 */
[----:B------:R-:W2:Y:S01]  /*42210*/  LDL.LU R78, [R1+0x1188] ;  /* 0x00118800014e7983 */ /* 0x000ea20000300800 */
[----:B0-----:R-:W-:-:S05]  /*42220*/  PRMT R3, R81, 0x7610, R3 ;  /* 0x0000761051037816 */ /* 0x001fca0000000003 */
[----:B------:R0:W-:Y:S01]  /*42230*/  @P0 STG.E.U16 desc[UR20][R70.64], R3 ;  /* 0x0000000346000986 */ /* 0x0001e2000c101514 */
[----:B---3--:R-:W-:Y:S02]  /*42240*/  ISETP.LT.AND P4, PT, R77, UR6, !P1 ;  /* 0x000000064d007c0c */ /* 0x008fe4000cf81270 */
[----:B----4-:R-:W-:Y:S01]  /*42250*/  PRMT R73, R75, 0x7610, R73 ;  /* 0x000076104b497816 */ /* 0x010fe20000000049 */
[----:B------:R-:W3:Y:S01]  /*42260*/  LDL.LU R77, [R1+0x1194] ;  /* 0x00119400014d7983 */ /* 0x000ee20000300800 */
[----:B------:R-:W-:Y:S01]  /*42270*/  ISETP.LT.AND P0, PT, R76, UR7, !P1 ;  /* 0x000000074c007c0c */ /* 0x000fe2000cf01270 */
[----:B------:R-:W-:Y:S01]  /*42280*/  VIADD R72, R72, UR5 ;  /* 0x0000000548487c36 */ /* 0x000fe20008000000 */
[----:B------:R-:W2:Y:S01]  /*42290*/  LDCU UR6, c[0x0][0x39c] ;  /* 0x00007380ff0677ac */ /* 0x000ea20008000800 */
[----:B------:R-:W4:Y:S01]  /*422a0*/  LDL.S16 R81, [R1+0xe0] ;  /* 0x0000e00001517983 */ /* 0x000f220000100600 */
[----:B------:R-:W3:Y:S03]  /*422b0*/  LDCU UR7, c[0x0][0x39c] ;  /* 0x00007380ff0777ac */ /* 0x000ee60008000800 */
[----:B------:R-:W4:Y:S04]  /*422c0*/  LDL.LU.S16 R76, [R1+0xe2] ;  /* 0x0000e200014c7983 */ /* 0x000f280000300600 */
[----:B------:R-:W4:Y:S01]  /*422d0*/  LDL.LU R75, [R1+0x1160] ;  /* 0x00116000014b7983 */ /* 0x000f220000300800 */
[C---:B0-----:R-:W-:Y:S01]  /*422e0*/  LEA R70, P5, R72.reuse, R2, 0x1 ;  /* 0x0000000248467211 */ /* 0x041fe200078a08ff */
[----:B------:R-:W-:-:S03]  /*422f0*/  VIADD R69, R72, UR5 ;  /* 0x0000000548457c36 */ /* 0x000fc60008000000 */
[----:B------:R-:W-:Y:S01]  /*42300*/  LEA.HI.X.SX32 R71, R72, R0, 0x1, P5 ;  /* 0x0000000048477211 */ /* 0x000fe200028f0eff */
[C---:B------:R-:W-:Y:S01]  /*42310*/  VIADD R72, R69.reuse, UR5 ;  /* 0x0000000545487c36 */ /* 0x040fe20008000000 */
[C---:B------:R-:W-:Y:S02]  /*42320*/  LEA R68, P5, R69.reuse, R2, 0x1 ;  /* 0x0000000245447211 */ /* 0x040fe400078a08ff */
[----:B------:R-:W-:Y:S01]  /*42330*/  PRMT R3, R92, 0x7610, R3 ;  /* 0x000076105c037816 */ /* 0x000fe20000000003 */
[----:B------:R0:W-:Y:S01]  /*42340*/  @P2 STG.E.U16 desc[UR20][R70.64], R73 ;  /* 0x0000004946002986 */ /* 0x0001e2000c101514 */
[----:B------:R-:W-:Y:S02]  /*42350*/  LEA.HI.X.SX32 R69, R69, R0, 0x1, P5 ;  /* 0x0000000045457211 */ /* 0x000fe400028f0eff */
[----:B-----5:R-:W-:Y:S01]  /*42360*/  ISETP.LT.AND P2, PT, R79, UR4, !P1 ;  /* 0x000000044f007c0c */ /* 0x020fe2000cf41270 */
[----:B------:R-:W5:Y:S01]  /*42370*/  LDL.S16 R92, [R1+0xe8] ;  /* 0x0000e800015c7983 */ /* 0x000f620000100600 */
        /* <DEDUP_REMOVED lines=12> */
[----:B------:R-:W2:Y:S01]  /*42440*/  LDL.LU R78, [R1+0xef8] ;  /* 0x000ef800014e7983 */ /* 0x000ea20000300800 */
[----:B---3--:R-:W-:Y:S02]  /*42450*/  ISETP.LT.AND P4, PT, R77, UR7, !P1 ;  /* 0x000000074d007c0c */ /* 0x008fe4000cf81270 */
[----:B----4-:R-:W-:Y:S01]  /*42460*/  PRMT R73, R81, 0x7610, R73 ;  /* 0x0000761051497816 */ /* 0x010fe20000000049 */
[----:B------:R-:W3:Y:S01]  /*42470*/  LDL.LU.S16 R77, [R1+0xea] ;  /* 0x0000ea00014d7983 */ /* 0x000ee20000300600 */
[----:B------:R-:W-:Y:S01]  /*42480*/  VIADD R69, R72, UR5 ;  /* 0x0000000548457c36 */ /* 0x000fe20008000000 */
[----:B------:R-:W2:Y:S01]  /*42490*/  LDCU UR7, c[0x0][0x39c] ;  /* 0x00007380ff0777ac */ /* 0x000ea20008000800 */
[----:B------:R-:W-:Y:S01]  /*424a0*/  PRMT R3, R76, 0x7610, R3 ;  /* 0x000076104c037816 */ /* 0x000fe20000000003 */
[----:B------:R-:W4:Y:S04]  /*424b0*/  LDL.S16 R93, [R1+0xf0] ;  /* 0x0000f000015d7983 */ /* 0x000f280000100600 */
[----:B------:R-:W4:Y:S04]  /*424c0*/  LDL.LU R76, [R1+0xef4] ;  /* 0x000ef400014c7983 */ /* 0x000f280000300800 */
[----:B------:R0:W-:Y:S01]  /*424d0*/  @P0 STG.E.U16 desc[UR20][R70.64], R73 ;  /* 0x0000004946000986 */ /* 0x0001e2000c101514 */
[----:B-1----:R-:W-:Y:S01]  /*424e0*/  ISETP.LT.AND P0, PT, R75, UR4, !P1 ;  /* 0x000000044b007c0c */ /* 0x002fe2000cf01270 */
[C---:B------:R-:W-:Y:S01]  /*424f0*/  VIADD R72, R69.reuse, UR5 ;  /* 0x0000000545487c36 */ /* 0x040fe20008000000 */
[C---:B------:R-:W-:Y:S01]  /*42500*/  LEA R68, P5, R69.reuse, R2, 0x1 ;  /* 0x0000000245447211 */ /* 0x040fe200078a08ff */
[----:B------:R-:W4:Y:S01]  /*42510*/  LDL.LU.S16 R81, [R1+0xf2] ;  /* 0x0000f20001517983 */ /* 0x000f220000300600 */
[----:B------:R-:W1:Y:S03]  /*42520*/  LDCU UR4, c[0x0][0x39c] ;  /* 0x00007380ff0477ac */ /* 0x000e660008000800 */
[----:B------:R-:W4:Y:S01]  /*42530*/  LDL.LU R75, [R1+0x1190] ;  /* 0x00119000014b7983 */ /* 0x000f220000300800 */
[----:B------:R-:W-:-:S02]  /*42540*/  LEA.HI.X.SX32 R69, R69, R0, 0x1, P5 ;  /* 0x0000000045457211 */ /* 0x000fc400028f0eff */
[----:B0-----:R-:W-:-:S03]  /*42550*/  LEA R70, P5, R72, R2, 0x1 ;  /* 0x0000000248467211 */ /* 0x001fc600078a08ff */
[----:B------:R0:W-:Y:S01]  /*42560*/  @P2 STG.E.U16 desc[UR20][R68.64], R3 ;  /* 0x0000000344002986 */ /* 0x0001e2000c101514 */
[----:B-----5:R-:W-:Y:S01]  /*42570*/  ISETP.LT.AND P2, PT, R79, UR6, !P1 ;  /* 0x000000064f007c0c */ /* 0x020fe2000cf41270 */
[----:B------:R-:W5:Y:S01]  /*42580*/  LDCU UR6, c[0x0][0x39c] ;  /* 0x00007380ff0677ac */ /* 0x000f620008000800 */
[C---:B------:R-:W-:Y:S01]  /*42590*/  LEA.HI.X.SX32 R71, R72.reuse, R0, 0x1, P5 ;  /* 0x0000000048477211 */ /* 0x040fe200028f0eff */
[----:B------:R-:W4:Y:S01]  /*425a0*/  LDL.LU R79, [R1+0x119c] ;  /* 0x00119c00014f7983 */ /* 0x000f220000300800 */
[----:B------:R-:W-:Y:S01]  /*425b0*/  VIADD R72, R72, UR5 ;  /* 0x0000000548487c36 */ /* 0x000fe20008000000 */
[----:B0-----:R-:W-:-:S03]  /*425c0*/  PRMT R3, R92, 0x7610, R3 ;  /* 0x000076105c037816 */ /* 0x001fc60000000003 */
[C---:B------:R-:W-:Y:S02]  /*425d0*/  VIADD R69, R72.reuse, UR5 ;  /* 0x0000000548457c36 */ /* 0x040fe40008000000 */
[----:B------:R0:W-:Y:S02]  /*425e0*/  @P3 STG.E.U16 desc[UR20][R70.64], R3 ;  /* 0x0000000346003986 */ /* 0x0001e4000c101514 */
[----:B0-----:R-:W-:-:S04]  /*425f0*/  LEA R70, P5, R72, R2, 0x1 ;  /* 0x0000000248467211 */ /* 0x001fc800078a08ff */
[----:B------:R-:W-:Y:S02]  /*42600*/  LEA.HI.X.SX32 R71, R72, R0, 0x1, P5 ;  /* 0x0000000048477211 */ /* 0x000fe400028f0eff */
[C---:B------:R-:W-:Y:S01]  /*42610*/  LEA R68, P5, R69.reuse, R2, 0x1 ;  /* 0x0000000245447211 */ /* 0x040fe200078a08ff */
[----:B------:R-:W-:-:S03]  /*42620*/  VIADD R72, R69, UR5 ;  /* 0x0000000545487c36 */ /* 0x000fc60008000000 */
[----:B------:R-:W-:Y:S02]  /*42630*/  LEA.HI.X.SX32 R69, R69, R0, 0x1, P5 ;  /* 0x0000000045457211 */ /* 0x000fe400028f0eff */
[----:B--2---:R-:W-:Y:S01]  /*42640*/  ISETP.LT.AND P3, PT, R78, UR7, !P1 ;  /* 0x000000074e007c0c */ /* 0x004fe2000cf61270 */
[----:B------:R-:W0:Y:S01]  /*42650*/  LDCU UR7, c[0x0][0x39c] ;  /* 0x00007380ff0777ac */ /* 0x000e220008000800 */
[----:B------:R-:W2:Y:S04]  /*42660*/  LDL.S16 R78, [R1+0xf8] ;  /* 0x0000f800014e7983 */ /* 0x000ea80000100600 */
[----:B------:R-:W2:Y:S01]  /*42670*/  LDL.LU.S16 R92, [R1+0xfa] ;  /* 0x0000fa00015c7983 */ /* 0x000ea20000300600 */
[----:B---3--:R-:W-:-:S03]  /*42680*/  PRMT R73, R77, 0x7610, R73 ;  /* 0x000076104d497816 */ /* 0x008fc60000000049 */
[----:B------:R-:W3:Y:S01]  /*42690*/  LDL.LU R77, [R1+0x11ac] ;  /* 0x0011ac00014d7983 */ /* 0x000ee20000300800 */
[----:B----4-:R-:W-:-:S03]  /*426a0*/  PRMT R3, R93, 0x7610, R3 ;  /* 0x000076105d037816 */ /* 0x010fc60000000003 */
[----:B------:R4:W-:Y:S01]  /*426b0*/  @P4 STG.E.U16 desc[UR20][R70.64], R73 ;  /* 0x0000004946004986 */ /* 0x0009e2000c101514 */
[----:B-1----:R-:W-:Y:S01]  /*426c0*/  ISETP.LT.AND P4, PT, R76, UR4, !P1 ;  /* 0x000000044c007c0c */ /* 0x002fe2000cf81270 */
[----:B------:R-:W3:Y:S02]  /*426d0*/  LDCU UR4, c[0x0][0x39c] ;  /* 0x00007380ff0477ac */ /* 0x000ee40008000800 */
[----:B------:R-:W3:Y:S04]  /*426e0*/  LDL.S16 R93, [R1+0x10] ;  /* 0x00001000015d7983 */ /* 0x000ee80000100600 */
[----:B------:R-:W3:Y:S04]  /*426f0*/  LDL.LU R76, [R1+0x1174] ;  /* 0x00117400014c7983 */ /* 0x000ee80000300800 */
[----:B------:R1:W-:Y:S01]  /*42700*/  @P0 STG.E.U16 desc[UR20][R68.64], R3 ;  /* 0x0000000344000986 */ /* 0x0003e2000c101514 */
[----:B-----5:R-:W-:Y:S01]  /*42710*/  ISETP.LT.AND P0, PT, R75, UR6, !P1 ;  /* 0x000000064b007c0c */ /* 0x020fe2000cf01270 */
[----:B------:R-:W5:Y:S02]  /*42720*/  LDCU UR6, c[0x0][0x39c] ;  /* 0x00007380ff0677ac */ /* 0x000f640008000800 */
[----:B------:R-:W3:Y:S01]  /*42730*/  LDL.LU R75, [R1+0x1184] ;  /* 0x00118400014b7983 */ /* 0x000ee20000300800 */
[----:B----4-:R-:W-:-:S04]  /*42740*/  LEA R70, P5, R72, R2, 0x1 ;  /* 0x0000000248467211 */ /* 0x010fc800078a08ff */
[C---:B------:R-:W-:Y:S02]  /*42750*/  LEA.HI.X.SX32 R71, R72.reuse, R0, 0x1, P5 ;  /* 0x0000000048477211 */ /* 0x040fe400028f0eff */
[----:B-1----:R-:W-:Y:S01]  /*42760*/  PRMT R3, R81, 0x7610, R3 ;  /* 0x0000761051037816 */ /* 0x002fe20000000003 */
[----:B------:R-:W-:-:S04]  /*42770*/  VIADD R72, R72, UR5 ;  /* 0x0000000548487c36 */ /* 0x000fc80008000000 */
[----:B------:R1:W-:Y:S01]  /*42780*/  @P2 STG.E.U16 desc[UR20][R70.64], R3 ;  /* 0x0000000346002986 */ /* 0x0003e2000c101514 */
[----:B0-----:R-:W-:Y:S01]  /*42790*/  ISETP.LT.AND P2, PT, R79, UR7, !P1 ;  /* 0x000000074f007c0c */ /* 0x001fe2000cf41270 */
[C---:B------:R-:W-:Y:S01]  /*427a0*/  VIADD R69, R72.reuse, UR5 ;  /* 0x0000000548457c36 */ /* 0x040fe20008000000 */
[----:B------:R-:W0:Y:S01]  /*427b0*/  LDCU UR7, c[0x0][0x39c] ;  /* 0x00007380ff0777ac */ /* 0x000e220008000800 */
[----:B------:R-:W4:Y:S04]  /*427c0*/  LDL.LU.S16 R79, [R1+0x12] ;  /* 0x00001200014f7983 */ /* 0x000f280000300600 */
[----:B------:R-:W4:Y:S01]  /*427d0*/  LDL.S16 R81, [R1+0x14] ;  /* 0x0000140001517983 */ /* 0x000f220000100600 */
        /* <DEDUP_REMOVED lines=11> */
[----:B-1----:R-:W-:-:S04]  /*42890*/  LEA R70, P5, R72, R2, 0x1 ;  /* 0x0000000248467211 */ /* 0x002fc800078a08ff */
[----:B------:R-:W-:Y:S02]  /*428a0*/  LEA.HI.X.SX32 R71, R72, R0, 0x1, P5 ;  /* 0x0000000048477211 */ /* 0x000fe400028f0eff */
[----:B---3--:R-:W-:Y:S01]  /*428b0*/  ISETP.LT.AND P3, PT, R77, UR4, !P1 ;  /* 0x000000044d007c0c */ /* 0x008fe2000cf61270 */
[----:B------:R-:W2:Y:S01]  /*428c0*/  LDCU UR4, c[0x0][0x39c] ;  /* 0x00007380ff0477ac */ /* 0x000ea20008000800 */
[----:B------:R-:W3:Y:S01]  /*428d0*/  LDL.LU R77, [R1+0xf00] ;  /* 0x000f0000014d7983 */ /* 0x000ee20000300800 */
[----:B0-----:R-:W-:Y:S02]  /*428e0*/  PRMT R3, R93, 0x7610, R3 ;  /* 0x000076105d037816 */ /* 0x001fe40000000003 */
[----:B-----5:R-:W-:-:S03]  /*428f0*/  ISETP.LT.AND P4, PT, R76, UR6, !P1 ;  /* 0x000000064c007c0c */ /* 0x020fc6000cf81270 */
[----:B------:R0:W-:Y:S01]  /*42900*/  @P0 STG.E.U16 desc[UR20][R70.64], R3 ;  /* 0x0000000346000986 */ /* 0x0001e2000c101514 */
[----:B------:R-:W-:Y:S01]  /*42910*/  VIADD R72, R72, UR5 ;  /* 0x0000000548487c36 */ /* 0x000fe20008000000 */
[----:B------:R-:W3:Y:S02]  /*42920*/  LDCU UR6, c[0x0][0x39c] ;  /* 0x00007380ff0677ac */ /* 0x000ee40008000800 */
[----:B------:R-:W5:Y:S01]  /*42930*/  LDL.LU R76, [R1+0xf08] ;  /* 0x000f0800014c7983 */ /* 0x000f620000300800 */
[----:B------:R-:W-:Y:S01]  /*42940*/  ISETP.LT.AND P0, PT, R75, UR7, !P1 ;  /* 0x000000074b007c0c */ /* 0x000fe2000cf01270 */
[----:B------:R-:W5:Y:S02]  /*42950*/  LDCU UR7, c[0x0][0x39c] ;  /* 0x00007380ff0777ac */ /* 0x000f640008000800 */
[----:B------:R-:W5:Y:S01]  /*42960*/  LDL.S16 R75, [R1+0x18] ;  /* 0x00001800014b7983 */ /* 0x000f620000100600 */
[C---:B------:R-:W-:Y:S01]  /*42970*/  LEA R68, P5, R72.reuse, R2, 0x1 ;  /* 0x0000000248447211 */ /* 0x040fe200078a08ff */
[----:B0-----:R-:W-:-:S02]  /*42980*/  VIADD R71, R72, UR5 ;  /* 0x0000000548477c36 */ /* 0x001fc40008000000 */
[----:B------:R-:W5:Y:S01]  /*42990*/  LDL.LU.S16 R93, [R1+0x1a] ;  /* 0x00001a00015d7983 */ /* 0x000f620000300600 */
[----:B------:R-:W-:Y:S01]  /*429a0*/  LEA.HI.X.SX32 R69, R72, R0, 0x1, P5 ;  /* 0x0000000048457211 */ /* 0x000fe200028f0eff */
[C---:B------:R-:W-:Y:S01]  /*429b0*/  VIADD R3, R71.reuse, UR5 ;  /* 0x0000000547037c36 */ /* 0x040fe20008000000 */
        /* <DEDUP_REMOVED lines=21> */
[----:B------:R-:W5:Y:S01]  /*42b10*/  LDL.LU.S16 R76, [R1+0x1e] ;  /* 0x00001e00014c7983 */ /* 0x000f620000300600 */
[----:B------:R-:W3:Y:S03]  /*42b20*/  LDCU UR7, c[0x0][0x39c] ;  /* 0x00007380ff0777ac */ /* 0x000ee60008000800 */
[----:B------:R-:W5:Y:S04]  /*42b30*/  LDL.S16 R92, [R1+0x20] ;  /* 0x00002000015c7983 */ /* 0x000f680000100600 */
        /* <DEDUP_REMOVED lines=10> */
[----:B------:R-:W4:Y:S01]  /*42be0*/  LDL.LU.S16 R93, [R1+0x22] ;  /* 0x00002200015d7983 */ /* 0x000f220000300600 */
        /* <DEDUP_REMOVED lines=13> */
[----:B------:R-:W2:Y:S04]  /*42cc0*/  LDL.LU R78, [R1+0x11b4] ;  /* 0x0011b400014e7983 */ /* 0x000ea80000300800 */
[----:B------:R-:W2:Y:S01]  /*42cd0*/  LDL.S16 R81, [R1+0x24] ;  /* 0x0000240001517983 */ /* 0x000ea20000100600 */
[----:B---3--:R-:W-:Y:S01]  /*42ce0*/  ISETP.LT.AND P3, PT, R77, UR7, !P1 ;  /* 0x000000074d007c0c */ /* 0x008fe2000cf61270 */
[----:B------:R-:W2:Y:S02]  /*42cf0*/  LDCU UR7, c[0x0][0x39c] ;  /* 0x00007380ff0777ac */ /* 0x000ea40008000800 */
[----:B------:R-:W3:Y:S01]  /*42d00*/  LDL.LU.S16 R77, [R1+0x26] ;  /* 0x00002600014d7983 */ /* 0x000ee20000300600 */
[----:B-----5:R-:W-:-:S03]  /*42d10*/  PRMT R73, R76, 0x7610, R73 ;  /* 0x000076104c497816 */ /* 0x020fc60000000049 */
[----:B------:R-:W5:Y:S01]  /*42d20*/  LDL.LU R76, [R1+0xf10] ;  /* 0x000f1000014c7983 */ /* 0x000f620000300800 */
[----:B------:R-:W-:-:S03]  /*42d30*/  PRMT R72, R92, 0x7610, R72 ;  /* 0x000076105c487816 */ /* 0x000fc60000000048 */
[----:B------:R0:W-:Y:S01]  /*42d40*/  @P4 STG.E.U16 desc[UR20][R68.64], R73 ;  /* 0x0000004944004986 */ /* 0x0001e2000c101514 */
[----:B-1----:R-:W-:Y:S01]  /*42d50*/  ISETP.LT.AND P4, PT, R75, UR4, !P1 ;  /* 0x000000044b007c0c */ /* 0x002fe2000cf81270 */
[C---:B------:R-:W-:Y:S02]  /*42d60*/  VIADD R3, R71.reuse, UR5 ;  /* 0x0000000547037c36 */ /* 0x040fe40008000000 */
[----:B------:R-:W5:Y:S01]  /*42d70*/  LDL.S16 R92, [R1+0x28] ;  /* 0x00002800015c7983 */ /* 0x000f620000100600 */
[C---:B------:R-:W-:Y:S01]  /*42d80*/  LEA R70, P5, R71.reuse, R2, 0x1 ;  /* 0x0000000247467211 */ /* 0x040fe200078a08ff */
[----:B------:R-:W5:Y:S02]  /*42d90*/  LDCU UR4, c[0x0][0x39c] ;  /* 0x00007380ff0477ac */ /* 0x000f640008000800 */
[----:B------:R-:W5:Y:S01]  /*42da0*/  LDL.LU R75, [R1+0xf0c] ;  /* 0x000f0c00014b7983 */ /* 0x000f620000300800 */
[----:B------:R-:W-:Y:S02]  /*42db0*/  LEA.HI.X.SX32 R71, R71, R0, 0x1, P5 ;  /* 0x0000000047477211 */ /* 0x000fe400028f0eff */
[----:B0-----:R-:W-:-:S03]  /*42dc0*/  LEA R68, P5, R3, R2, 0x1 ;  /* 0x0000000203447211 */ /* 0x001fc600078a08ff */
[----:B------:R0:W-:Y:S01]  /*42dd0*/  @P0 STG.E.U16 desc[UR20][R70.64], R72 ;  /* 0x0000004846000986 */ /* 0x0001e2000c101514 */
[C---:B------:R-:W-:Y:S01]  /*42de0*/  LEA.HI.X.SX32 R69, R3.reuse, R0, 0x1, P5 ;  /* 0x0000000003457211 */ /* 0x040fe200028f0eff */
[----:B------:R-:W-:Y:S01]  /*42df0*/  VIADD R3, R3, UR5 ;  /* 0x0000000503037c36 */ /* 0x000fe20008000000 */
[----:B----4-:R-:W-:Y:S01]  /*42e00*/  ISETP.LT.AND P0, PT, R79, UR6, !P1 ;  /* 0x000000064f007c0c */ /* 0x010fe2000cf01270 */
[----:B------:R-:W1:Y:S01]  /*42e10*/  LDCU UR6, c[0x0][0x39c] ;  /* 0x00007380ff0677ac */ /* 0x000e620008000800 */
[----:B------:R-:W4:Y:S01]  /*42e20*/  LDL.LU R79, [R1+0x11e4] ;  /* 0x0011e400014f7983 */ /* 0x000f220000300800 */
        /* <DEDUP_REMOVED lines=9> */
[----:B------:R-:W4:Y:S01]  /*42ec0*/  LDCU UR7, c[0x0][0x39c] ;  /* 0x00007380ff0777ac */ /* 0x000f220008000800 */
[----:B------:R-:W2:Y:S01]  /*42ed0*/  LDL.LU.S16 R78, [R1+0x2a] ;  /* 0x00002a00014e7983 */ /* 0x000ea20000300600 */
[----:B------:R-:W-:-:S03]  /*42ee0*/  PRMT R73, R81, 0x7610, R73 ;  /* 0x0000761051497816 */ /* 0x000fc60000000049 */
[----:B------:R-:W2:Y:S04]  /*42ef0*/  LDL.S16 R93, [R1+0x2c] ;  /* 0x00002c00015d7983 */ /* 0x000ea80000100600 */
[----:B------:R0:W-:Y:S01]  /*42f00*/  @P3 STG.E.U16 desc[UR20][R68.64], R73 ;  /* 0x0000004944003986 */ /* 0x0001e2000c101514 */
[----:B---3--:R-:W-:-:S03]  /*42f10*/  PRMT R3, R77, 0x7610, R3 ;  /* 0x000076104d037816 */ /* 0x008fc60000000003 */
[----:B------:R-:W3:Y:S01]  /*42f20*/  LDL.LU R77, [R1+0x11a8] ;  /* 0x0011a800014d7983 */ /* 0x000ee20000300800 */
        /* <DEDUP_REMOVED lines=8> */
[----:B0-----:R-:W-:-:S04]  /*42fb0*/  LEA R68, P5, R72, R2, 0x1 ;  /* 0x0000000248447211 */ /* 0x001fc800078a08ff */
[C---:B------:R-:W-:Y:S01]  /*42fc0*/  LEA.HI.X.SX32 R69, R72.reuse, R0, 0x1, P5 ;  /* 0x0000000048457211 */ /* 0x040fe200028f0eff */
[----:B------:R-:W-:Y:S01]  /*42fd0*/  VIADD R72, R72, UR5 ;  /* 0x0000000548487c36 */ /* 0x000fe20008000000 */
[----:B----4-:R-:W-:-:S03]  /*42fe0*/  PRMT R3, R92, 0x7610, R3 ;  /* 0x000076105c037816 */ /* 0x010fc60000000003 */
[C---:B------:R-:W-:Y:S02]  /*42ff0*/  VIADD R71, R72.reuse, UR5 ;  /* 0x0000000548477c36 */ /* 0x040fe40008000000 */
[----:B------:R0:W-:Y:S01]  /*43000*/  @P0 STG.E.U16 desc[UR20][R68.64], R3 ;  /* 0x0000000344000986 */ /* 0x0001e2000c101514 */
[----:B------:R-:W-:Y:S01]  /*43010*/  ISETP.LT.AND P0, PT, R79, UR7, !P1 ;  /* 0x000000074f007c0c */ /* 0x000fe2000cf01270 */
[----:B------:R-:W4:Y:S02]  /*43020*/  LDCU UR7, c[0x0][0x39c] ;  /* 0x00007380ff0777ac */ /* 0x000f240008000800 */
[----:B------:R-:W4:Y:S04]  /*43030*/  LDL.S16 R79, [R1+0x30] ;  /* 0x00003000014f7983 */ /* 0x000f280000100600 */
        /* <DEDUP_REMOVED lines=23> */
[----:B----4-:R-:W-:Y:S01]  /*431b0*/  ISETP.LT.AND P4, PT, R75, UR7, !P1 ;  /* 0x000000074b007c0c */ /* 0x010fe2000cf81270 */
[C---:B------:R-:W-:Y:S02]  /*431c0*/  VIADD R71, R3.reuse, UR5 ;  /* 0x0000000503477c36 */ /* 0x040fe40008000000 */
[----:B------:R-:W4:Y:S01]  /*431d0*/  LDL.LU.S16 R75, [R1+0x36] ;  /* 0x00003600014b7983 */ /* 0x000f220000300600 */
[----:B------:R-:W5:Y:S01]  /*431e0*/  LDCU UR7, c[0x0][0x39c] ;  /* 0x00007380ff0777ac */ /* 0x000f620008000800 */
[----:B0-----:R-:W-:-:S02]  /*431f0*/  LEA R68, P5, R3, R2, 0x1 ;  /* 0x0000000203447211 */ /* 0x001fc400078a08ff */
[----:B------:R-:W5:Y:S01]  /*43200*/  LDL.S16 R81, [R1+0x74] ;  /* 0x0000740001517983 */ /* 0x000f620000100600 */
[----:B------:R-:W-:Y:S01]  /*43210*/  VIADD R72, R71, UR5 ;  /* 0x0000000547487c36 */ /* 0x000fe20008000000 */
[----:B------:R-:W-:Y:S02]  /*43220*/  LEA.HI.X.SX32 R69, R3, R0, 0x1, P5 ;  /* 0x0000000003457211 */ /* 0x000fe400028f0eff */
[----:B------:R-:W-:Y:S02]  /*43230*/  LEA R70, P5, R71, R2, 0x1 ;  /* 0x0000000247467211 */ /* 0x000fe400078a08ff */
[----:B------:R-:W-:Y:S02]  /*43240*/  PRMT R73, R79, 0x7610, R73 ;  /* 0x000076104f497816 */ /* 0x000fe40000000049 */
[----:B------:R-:W5:Y:S01]  /*43250*/  LDL.LU R79, [R1+0xf20] ;  /* 0x000f2000014f7983 */ /* 0x000f620000300800 */
[----:B------:R-:W-:Y:S02]  /*43260*/  LEA.HI.X.SX32 R71, R71, R0, 0x1, P5 ;  /* 0x0000000047477211 */ /* 0x000fe400028f0eff */
[----:B------:R-:W-:Y:S01]  /*43270*/  PRMT R3, R92, 0x7610, R3 ;  /* 0x000076105c037816 */ /* 0x000fe20000000003 */
[----:B------:R0:W-:Y:S04]  /*43280*/  @P0 STG.E.U16 desc[UR20][R68.64], R73 ;  /* 0x0000004944000986 */ /* 0x0001e8000c101514 */
[----:B------:R-:W5:Y:S04]  /*43290*/  LDL.LU.S16 R92, [R1+0x76] ;  /* 0x00007600015c7983 */ /* 0x000f680000300600 */
        /* <DEDUP_REMOVED lines=11> */
[----:B-----5:R-:W-:Y:S01]  /*43350*/  ISETP.LT.AND P3, PT, R76, UR7, !P1 ;  /* 0x000000074c007c0c */ /* 0x020fe2000cf61270 */
        /* <DEDUP_REMOVED lines=32> */
[----:B------:R-:W3:Y:S01]  /*43560*/  LDL.LU.S16 R77, [R1+0x86] ;  /* 0x00008600014d7983 */ /* 0x000ee20000300600 */
[----:B----4-:R-:W-:-:S03]  /*43570*/  PRMT R73, R76, 0x7610, R73 ;  /* 0x000076104c497816 */ /* 0x010fc60000000049 */
        /* <DEDUP_REMOVED lines=13> */
[C---:B------:R-:W-:Y:S01]  /*43650*/  LEA.HI.X.SX32 R69, R72.reuse, R0, 0x1, P5 ;  /* 0x0000000048457211 */ /* 0x040fe200028f0eff */
[----:B------:R-:W-:Y:S01]  /*43660*/  VIADD R72, R72, UR5 ;  /* 0x0000000548487c36 */ /* 0x000fe20008000000 */
[----:B-1----:R-:W-:Y:S01]  /*43670*/  ISETP.LT.AND P4, PT, R79, UR6, !P1 ;  /* 0x000000064f007c0c */ /* 0x002fe2000cf81270 */
[----:B------:R-:W1:Y:S01]  /*43680*/  LDCU UR6, c[0x0][0x39c] ;  /* 0x00007380ff0677ac */ /* 0x000e620008000800 */
[----:B------:R-:W4:Y:S01]  /*43690*/  LDL.LU R79, [R1+0xf2c] ;  /* 0x000f2c00014f7983 */ /* 0x000f220000300800 */
[----:B-----5:R-:W-:-:S03]  /*436a0*/  PRMT R3, R81, 0x7610, R3 ;  /* 0x0000761051037816 */ /* 0x020fc60000000003 */
[----:B------:R-:W5:Y:S01]  /*436b0*/  LDL.S16 R81, [R1+0x94] ;  /* 0x0000940001517983 */ /* 0x000f620000100600 */
[----:B------:R-:W-:-:S03]  /*436c0*/  VIADD R71, R72, UR5 ;  /* 0x0000000548477c36 */ /* 0x000fc60008000000 */
        /* <DEDUP_REMOVED lines=24> */
[----:B0-----:R-:W-:-:S03]  /*43850*/  PRMT R70, R93, 0x7610, R70 ;  /* 0x000076105d467816 */ /* 0x001fc60000000046 */
[----:B------:R-:W-:Y:S02]  /*43860*/  VIADD R71, R3, UR5 ;  /* 0x0000000503477c36 */ /* 0x000fe40008000000 */
[----:B------:R0:W-:Y:S01]  /*43870*/  @P4 STG.E.U16 desc[UR20][R68.64], R70 ;  /* 0x0000004644004986 */ /* 0x0001e2000c101514 */
[----:B------:R-:W-:Y:S01]  /*43880*/  ISETP.LT.AND P4, PT, R79, UR7, !P1 ;  /* 0x000000074f007c0c */ /* 0x000fe2000cf81270 */
[----:B------:R-:W4:Y:S02]  /*43890*/  LDCU UR7, c[0x0][0x39c] ;  /* 0x00007380ff0777ac */ /* 0x000f240008000800 */
[----:B------:R-:W3:Y:S01]  /*438a0*/  LDL.LU.S16 R79, [R1+0x9e] ;  /* 0x00009e00014f7983 */ /* 0x000ee20000300600 */
[----:B-----5:R-:W-:Y:S01]  /*438b0*/  PRMT R73, R81, 0x7610, R73 ;  /* 0x0000761051497816 */ /* 0x020fe20000000049 */
[----:B------:R-:W-:Y:S02]  /*438c0*/  VIADD R72, R71, UR5 ;  /* 0x0000000547487c36 */ /* 0x000fe40008000000 */
[----:B------:R-:W5:Y:S01]  /*438d0*/  LDL.S16 R93, [R1+0xa4] ;  /* 0x0000a400015d7983 */ /* 0x000f620000100600 */
[----:B0-----:R-:W-:-:S04]  /*438e0*/  LEA R68, P5, R3, R2, 0x1 ;  /* 0x0000000203447211 */ /* 0x001fc800078a08ff */
[----:B------:R-:W-:Y:S02]  /*438f0*/  LEA.HI.X.SX32 R69, R3, R0, 0x1, P5 ;  /* 0x0000000003457211 */ /* 0x000fe400028f0eff */
        /* <DEDUP_REMOVED lines=23> */
[----:B------:R-:W4:Y:S01]  /*43a70*/  LDL.LU.S16 R92, [R1+0xae] ;  /* 0x0000ae00015c7983 */ /* 0x000f220000300600 */
[C---:B------:R-:W-:Y:S01]  /*43a80*/  VIADD R3, R71.reuse, UR5 ;  /* 0x0000000547037c36 */ /* 0x040fe20008000000 */
[----:B------:R-:W-:Y:S02]  /*43a90*/  LEA.HI.X.SX32 R69, R72, R0, 0x1, P5 ;  /* 0x0000000048457211 */ /* 0x000fe400028f0eff */
        /* <DEDUP_REMOVED lines=10> */
[----:B--2---:R-:W-:Y:S02]  /*43b40*/  ISETP.LT.AND P4, PT, R78, UR4, !P1 ;  /* 0x000000044e007c0c */ /* 0x004fe4000cf81270 */
[----:B-1----:R-:W-:Y:S01]  /*43b50*/  PRMT R70, R81, 0x7610, R70 ;  /* 0x0000761051467816 */ /* 0x002fe20000000046 */
[----:B------:R-:W2:Y:S01]  /*43b60*/  LDL.LU R78, [R1+0xf40] ;  /* 0x000f4000014e7983 */ /* 0x000ea20000300800 */
[----:B---3--:R-:W-:-:S03]  /*43b70*/  ISETP.LT.AND P0, PT, R77, UR6, !P1 ;  /* 0x000000064d007c0c */ /* 0x008fc6000cf01270 */
[----:B------:R0:W-:Y:S01]  /*43b80*/  @P2 STG.E.U16 desc[UR20][R68.64], R70 ;  /* 0x0000004644002986 */ /* 0x0001e2000c101514 */
[----:B----4-:R-:W-:-:S03]  /*43b90*/  PRMT R73, R75, 0x7610, R73 ;  /* 0x000076104b497816 */ /* 0x010fc60000000049 */
[----:B------:R-:W3:Y:S01]  /*43ba0*/  LDL.LU R77, [R1+0x1218] ;  /* 0x00121800014d7983 */ /* 0x000ee20000300800 */
[----:B------:R-:W-:Y:S01]  /*43bb0*/  ISETP.LT.AND P2, PT, R76, UR7, !P1 ;  /* 0x000000074c007c0c */ /* 0x000fe2000cf41270 */
[----:B------:R-:W-:Y:S01]  /*43bc0*/  VIADD R3, R3, UR5 ;  /* 0x0000000503037c36 */ /* 0x000fe20008000000 */
[----:B------:R-:W1:Y:S01]  /*43bd0*/  LDCU UR4, c[0x0][0x39c] ;  /* 0x00007380ff0477ac */ /* 0x000e620008000800 */
[----:B------:R-:W4:Y:S01]  /*43be0*/  LDL.LU.S16 R76, [R1+0xb6] ;  /* 0x0000b600014c7983 */ /* 0x000f220000300600 */
[----:B------:R-:W2:Y:S03]  /*43bf0*/  LDCU UR6, c[0x0][0x39c] ;  /* 0x00007380ff0677ac */ /* 0x000ea60008000800 */
[----:B------:R-:W4:Y:S01]  /*43c00*/  LDL.S16 R81, [R1+0xc4] ;  /* 0x0000c40001517983 */ /* 0x000f220000100600 */
[----:B------:R-:W3:Y:S03]  /*43c10*/  LDCU UR7, c[0x0][0x39c] ;  /* 0x00007380ff0777ac */ /* 0x000ee60008000800 */
        /* <DEDUP_REMOVED lines=8> */
[----:B------:R-:W-:-:S03]  /*43ca0*/  LEA.HI.X.SX32 R71, R71, R0, 0x1, P5 ;  /* 0x0000000047477211 */ /* 0x000fc600028f0eff */
[----:B------:R-:W4:Y:S01]  /*43cb0*/  LDL.LU.S16 R92, [R1+0xc6] ;  /* 0x0000c600015c7983 */ /* 0x000f220000300600 */
[----:B-1----:R-:W-:Y:S01]  /*43cc0*/  ISETP.LT.AND P3, PT, R79, UR4, !P1 ;  /* 0x000000044f007c0c */ /* 0x002fe2000cf61270 */
[----:B------:R-:W1:Y:S02]  /*43cd0*/  LDCU UR4, c[0x0][0x39c] ;  /* 0x00007380ff0477ac */ /* 0x000e640008000800 */
[----:B------:R5:W-:Y:S01]  /*43ce0*/  @P4 STG.E.U16 desc[UR20][R70.64], R3 ;  /* 0x0000000346004986 */ /* 0x000be2000c101514 */
[----:B0-----:R-:W-:-:S03]  /*43cf0*/  LEA R68, P5, R72, R2, 0x1 ;  /* 0x0000000248447211 */ /* 0x001fc600078a08ff */
[----:B------:R-:W4:Y:S01]  /*43d00*/  LDL.LU R79, [R1+0x1234] ;  /* 0x00123400014f7983 */ /* 0x000f220000300800 */
[C---:B------:R-:W-:Y:S01]  /*43d10*/  LEA.HI.X.SX32 R69, R72.reuse, R0, 0x1, P5 ;  /* 0x0000000048457211 */ /* 0x040fe200028f0eff */
[----:B------:R-:W-:Y:S01]  /*43d20*/  VIADD R72, R72, UR5 ;  /* 0x0000000548487c36 */ /* 0x000fe20008000000 */
[----:B-----5:R-:W-:-:S05]  /*43d30*/  PRMT R3, R93, 0x7610, R3 ;  /* 0x000076105d037816 */ /* 0x020fca0000000003 */
        /* <DEDUP_REMOVED lines=15> */
[----:B-1----:R-:W-:Y:S01]  /*43e30*/  ISETP.LT.AND P2, PT, R75, UR4, !P1 ;  /* 0x000000044b007c0c */ /* 0x002fe2000cf41270 */
[C---:B------:R-:W-:Y:S01]  /*43e40*/  VIADD R3, R71.reuse, UR5 ;  /* 0x0000000547037c36 */ /* 0x040fe20008000000 */
[C---:B------:R-:W-:Y:S01]  /*43e50*/  LEA R70, P5, R71.reuse, R2, 0x1 ;  /* 0x0000000247467211 */ /* 0x040fe200078a08ff */
[----:B------:R-:W5:Y:S01]  /*43e60*/  LDL.S16 R81, [R1+0xd4] ;  /* 0x0000d40001517983 */ /* 0x000f620000100600 */
[----:B------:R-:W5:Y:S03]  /*43e70*/  LDCU UR4, c[0x0][0x39c] ;  /* 0x00007380ff0477ac */ /* 0x000f660008000800 */
[----:B------:R-:W5:Y:S01]  /*43e80*/  LDL.LU R75, [R1+0x1214] ;  /* 0x00121400014b7983 */ /* 0x000f620000300800 */
[----:B------:R-:W-:Y:S02]  /*43e90*/  LEA.HI.X.SX32 R71, R71, R0, 0x1, P5 ;  /* 0x0000000047477211 */ /* 0x000fe400028f0eff */
[----:B0-----:R-:W-:-:S03]  /*43ea0*/  LEA R68, P5, R3, R2, 0x1 ;  /* 0x0000000203447211 */ /* 0x001fc600078a08ff */
[----:B------:R0:W-:Y:S01]  /*43eb0*/  @P3 STG.E.U16 desc[UR20][R70.64], R72 ;  /* 0x0000004846003986 */ /* 0x0001e2000c101514 */
[C---:B------:R-:W-:Y:S01]  /*43ec0*/  LEA.HI.X.SX32 R69, R3.reuse, R0, 0x1, P5 ;  /* 0x0000000003457211 */ /* 0x040fe200028f0eff */
[----:B------:R-:W-:Y:S01]  /*43ed0*/  VIADD R3, R3, UR5 ;  /* 0x0000000503037c36 */ /* 0x000fe20008000000 */
[----:B------:R-:W-:Y:S01]  /*43ee0*/  ISETP.LT.AND P3, PT, R79, UR6, !P1 ;  /* 0x000000064f007c0c */ /* 0x000fe2000cf61270 */
[----:B------:R-:W1:Y:S01]  /*43ef0*/  LDCU UR6, c[0x0][0x39c] ;  /* 0x00007380ff0677ac */ /* 0x000e620008000800 */
[----:B------:R-:W5:Y:S01]  /*43f00*/  LDL.LU R79, [R1+0xf48] ;  /* 0x000f4800014f7983 */ /* 0x000f620000300800 */
        /* <DEDUP_REMOVED lines=25> */
[C---:B------:R-:W-:Y:S01]  /*440a0*/  LEA.HI.X.SX32 R69, R72.reuse, R0, 0x1, P5 ;  /* 0x0000000048457211 */ /* 0x040fe200028f0eff */
[----:B------:R-:W-:Y:S01]  /*440b0*/  VIADD R72, R72, UR5 ;  /* 0x0000000548487c36 */ /* 0x000fe20008000000 */
[----:B0-----:R-:W-:-:S03]  /*440c0*/  PRMT R3, R81, 0x7610, R3 ;  /* 0x0000761051037816 */ /* 0x001fc60000000003 */
[C---:B------:R-:W-:Y:S01]  /*440d0*/  VIADD R71, R72.reuse, UR5 ;  /* 0x0000000548477c36 */ /* 0x040fe20008000000 */
[----:B------:R-:W4:Y:S04]  /*440e0*/  LDL.S16 R81, [R1+0xe4] ;  /* 0x0000e40001517983 */ /* 0x000f280000100600 */
[----:B------:R0:W-:Y:S01]  /*440f0*/  @P3 STG.E.U16 desc[UR20][R68.64], R3 ;  /* 0x0000000344003986 */ /* 0x0001e2000c101514 */
[----:B------:R-:W-:Y:S01]  /*44100*/  ISETP.LT.AND P3, PT, R79, UR7, !P1 ;  /* 0x000000074f007c0c */ /* 0x000fe2000cf61270 */
[----:B------:R-:W1:Y:S02]  /*44110*/  LDCU UR7, c[0x0][0x39c] ;  /* 0x00007380ff0777ac */ /* 0x000e640008000800 */
        /* <DEDUP_REMOVED lines=14> */
[----:B---3--:R-:W-:Y:S02]  /*44200*/  ISETP.LT.AND P4, PT, R77, UR4, !P1 ;  /* 0x000000044d007c0c */ /* 0x008fe4000cf81270 */
[----:B-----5:R-:W-:Y:S01]  /*44210*/  PRMT R70, R93, 0x7610, R70 ;  /* 0x000076105d467816 */ /* 0x020fe20000000046 */
[----:B------:R-:W3:Y:S01]  /*44220*/  LDL.LU R77, [R1+0x1224] ;  /* 0x00122400014d7983 */ /* 0x000ee20000300800 */
[----:B-1----:R-:W-:-:S03]  /*44230*/  ISETP.LT.AND P0, PT, R76, UR6, !P1 ;  /* 0x000000064c007c0c */ /* 0x002fc6000cf01270 */
[----:B------:R0:W-:Y:S01]  /*44240*/  @P2 STG.E.U16 desc[UR20][R68.64], R70 ;  /* 0x0000004644002986 */ /* 0x0001e2000c101514 */
[----:B------:R-:W-:Y:S01]  /*44250*/  VIADD R3, R3, UR5 ;  /* 0x0000000503037c36 */ /* 0x000fe20008000000 */
[----:B------:R-:W2:Y:S02]  /*44260*/  LDCU UR4, c[0x0][0x39c] ;  /* 0x00007380ff0477ac */ /* 0x000ea40008000800 */
[----:B------:R-:W5:Y:S01]  /*44270*/  LDL.LU R76, [R1+0x1230] ;  /* 0x00123000014c7983 */ /* 0x000f620000300800 */
[----:B------:R-:W3:Y:S01]  /*44280*/  LDCU UR6, c[0x0][0x39c] ;  /* 0x00007380ff0677ac */ /* 0x000ee20008000800 */
[----:B------:R-:W-:Y:S02]  /*44290*/  ISETP.LT.AND P2, PT, R75, UR7, !P1 ;  /* 0x000000074b007c0c */ /* 0x000fe4000cf41270 */
[----:B------:R-:W5:Y:S01]  /*442a0*/  LDL.LU.S16 R75, [R1+0xee] ;  /* 0x0000ee00014b7983 */ /* 0x000f620000300600 */
[C---:B------:R-:W-:Y:S01]  /*442b0*/  VIADD R71, R3.reuse, UR5 ;  /* 0x0000000503477c36 */ /* 0x040fe20008000000 */
[----:B------:R-:W5:Y:S02]  /*442c0*/  LDCU UR7, c[0x0][0x39c] ;  /* 0x00007380ff0777ac */ /* 0x000f640008000800 */
[----:B------:R-:W5:Y:S01]  /*442d0*/  LDL.S16 R93, [R1+0xf4] ;  /* 0x0000f400015d7983 */ /* 0x000f620000100600 */
[----:B0-----:R-:W-:Y:S01]  /*442e0*/  LEA R68, P5, R3, R2, 0x1 ;  /* 0x0000000203447211 */ /* 0x001fe200078a08ff */
[----:B------:R-:W-:-:S02]  /*442f0*/  VIADD R72, R71, UR5 ;  /* 0x0000000547487c36 */ /* 0x000fc40008000000 */
[----:B------:R-:W5:Y:S01]  /*44300*/  LDL.LU R80, [R1+0x1244] ;  /* 0x0012440001507983 */ /* 0x000f620000300800 */
[----:B------:R-:W-:Y:S02]  /*44310*/  LEA.HI.X.SX32 R69, R3, R0, 0x1, P5 ;  /* 0x0000000003457211 */ /* 0x000fe400028f0eff */
[----:B------:R-:W-:Y:S02]  /*44320*/  LEA R70, P5, R71, R2, 0x1 ;  /* 0x0000000247467211 */ /* 0x000fe400078a08ff */
[----:B----4-:R-:W-:Y:S02]  /*44330*/  PRMT R73, R81, 0x7610, R73 ;  /* 0x0000761051497816 */ /* 0x010fe40000000049 */
[----:B------:R-:W-:Y:S02]  /*44340*/  LEA.HI.X.SX32 R71, R71, R0, 0x1, P5 ;  /* 0x0000000047477211 */ /* 0x000fe400028f0eff */
[----:B------:R-:W-:Y:S01]  /*44350*/  PRMT R3, R79, 0x7610, R3 ;  /* 0x000076104f037816 */ /* 0x000fe20000000003 */
[----:B------:R0:W-:Y:S04]  /*44360*/  @P3 STG.E.U16 desc[UR20][R68.64], R73 ;  /* 0x0000004944003986 */ /* 0x0001e8000c101514 */
[----:B------:R-:W4:Y:S04]  /*44370*/  LDL.LU.S16 R79, [R1+0xf6] ;  /* 0x0000f600014f7983 */ /* 0x000f280000300600 */
[----:B------:R1:W-:Y:S01]  /*44380*/  @P4 STG.E.U16 desc[UR20][R70.64], R3 ;  /* 0x0000000346004986 */ /* 0x0003e2000c101514 */
[----:B0-----:R-:W-:-:S04]  /*44390*/  LEA R68, P5, R72, R2, 0x1 ;  /* 0x0000000248447211 */ /* 0x001fc800078a08ff */
[C---:B------:R-:W-:Y:S01]  /*443a0*/  LEA.HI.X.SX32 R69, R72.reuse, R0, 0x1, P5 ;  /* 0x0000000048457211 */ /* 0x040fe200028f0eff */
[----:B------:R-:W-:-:S04]  /*443b0*/  VIADD R72, R72, UR5 ;  /* 0x0000000548487c36 */ /* 0x000fc80008000000 */
[----:B-1----:R-:W-:Y:S01]  /*443c0*/  VIADD R71, R72, UR5 ;  /* 0x0000000548477c36 */ /* 0x002fe20008000000 */
[----:B--2---:R-:W-:Y:S01]  /*443d0*/  ISETP.LT.AND P3, PT, R78, UR4, !P1 ;  /* 0x000000044e007c0c */ /* 0x004fe2000cf61270 */
[----:B------:R-:W0:Y:S01]  /*443e0*/  LDCU UR4, c[0x0][0x39c] ;  /* 0x00007380ff0477ac */ /* 0x000e220008000800 */
[----:B------:R-:W2:Y:S01]  /*443f0*/  LDL.LU R78, [R1+0xf64] ;  /* 0x000f6400014e7983 */ /* 0x000ea20000300800 */
[----:B------:R-:W-:-:S05]  /*44400*/  PRMT R3, R92, 0x7610, R3 ;  /* 0x000076105c037816 */ /* 0x000fca0000000003 */
[----:B------:R1:W-:Y:S02]  /*44410*/  @P0 STG.E.U16 desc[UR20][R68.64], R3 ;  /* 0x0000000344000986 */ /* 0x0003e4000c101514 */
[----:B-1----:R-:W-:-:S04]  /*44420*/  LEA R68, P5, R72, R2, 0x1 ;  /* 0x0000000248447211 */ /* 0x002fc800078a08ff */
[----:B------:R-:W-:Y:S02]  /*44430*/  LEA.HI.X.SX32 R69, R72, R0, 0x1, P5 ;  /* 0x0000000048457211 */ /* 0x000fe400028f0eff */
[----:B---3--:R-:W-:Y:S01]  /*44440*/  ISETP.LT.AND P4, PT, R77, UR6, !P1 ;  /* 0x000000064d007c0c */ /* 0x008fe2000cf81270 */
[----:B------:R-:W2:Y:S01]  /*44450*/  LDCU UR6, c[0x0][0x39c] ;  /* 0x00007380ff0677ac */ /* 0x000ea20008000800 */
[----:B------:R-:W3:Y:S01]  /*44460*/  LDL.LU R77, [R1+0xf5c] ;  /* 0x000f5c00014d7983 */ /* 0x000ee20000300800 */
[----:B-----5:R-:W-:Y:S02]  /*44470*/  ISETP.LT.AND P0, PT, R76, UR7, !P1 ;  /* 0x000000074c007c0c */ /* 0x020fe4000cf01270 */
[----:B------:R-:W-:Y:S01]  /*44480*/  PRMT R73, R75, 0x7610, R73 ;  /* 0x000076104b497816 */ /* 0x000fe20000000049 */
[----:B------:R-:W5:Y:S01]  /*44490*/  LDL.S16 R76, [R1+0xfc] ;  /* 0x0000fc00014c7983 */ /* 0x000f620000100600 */
[----:B------:R-:W-:-:S03]  /*444a0*/  PRMT R72, R93, 0x7610, R72 ;  /* 0x000076105d487816 */ /* 0x000fc60000000048 */
[----:B------:R-:W5:Y:S01]  /*444b0*/  LDL.LU.S16 R92, [R1+0xfe] ;  /* 0x0000fe00015c7983 */ /* 0x000f620000300600 */
[C---:B------:R-:W-:Y:S01]  /*444c0*/  LEA R70, P5, R71.reuse, R2, 0x1 ;  /* 0x0000000247467211 */ /* 0x040fe200078a08ff */
[C---:B------:R-:W-:Y:S01]  /*444d0*/  VIADD R3, R71.reuse, UR5 ;  /* 0x0000000547037c36 */ /* 0x040fe20008000000 */
[----:B------:R-:W3:Y:S01]  /*444e0*/  LDCU UR7, c[0x0][0x39c] ;  /* 0x00007380ff0777ac */ /* 0x000ee20008000800 */
[----:B------:R-:W5:Y:S04]  /*444f0*/  LDL.LU R75, [R1+0x1280] ;  /* 0x00128000014b7983 */ /* 0x000f680000300800 */
[----:B------:R-:W5:Y:S01]  /*44500*/  LDL.S16 R93, [R1+0x1dc] ;  /* 0x0001dc00015d7983 */ /* 0x000f620000100600 */
[----:B------:R-:W-:-:S03]  /*44510*/  LEA.HI.X.SX32 R71, R71, R0, 0x1, P5 ;  /* 0x0000000047477211 */ /* 0x000fc600028f0eff */
[----:B------:R1:W-:Y:S01]  /*44520*/  @P2 STG.E.U16 desc[UR20][R68.64], R73 ;  /* 0x0000004944002986 */ /* 0x0003e2000c101514 */
[----:B0-----:R-:W-:Y:S01]  /*44530*/  ISETP.LT.AND P2, PT, R80, UR4, !P1 ;  /* 0x0000000450007c0c */ /* 0x001fe2000cf41270 */
[----:B------:R-:W0:Y:S02]  /*44540*/  LDCU UR4, c[0x0][0x39c] ;  /* 0x00007380ff0477ac */ /* 0x000e240008000800 */
[----:B------:R-:W5:Y:S04]  /*44550*/  LDL.LU R80, [R1+0x122c] ;  /* 0x00122c0001507983 */ /* 0x000f680000300800 */
[----:B------:R4:W-:Y:S01]  /*44560*/  @P3 STG.E.U16 desc[UR20][R70.64], R72 ;  /* 0x0000004846003986 */ /* 0x0009e2000c101514 */
[----:B-1----:R-:W-:-:S04]  /*44570*/  LEA R68, P5, R3, R2, 0x1 ;  /* 0x0000000203447211 */ /* 0x002fc800078a08ff */
[----:B------:R-:W-:Y:S02]  /*44580*/  LEA.HI.X.SX32 R69, R3, R0, 0x1, P5 ;  /* 0x0000000003457211 */ /* 0x000fe400028f0eff */
[----:B----4-:R-:W-:Y:S01]  /*44590*/  PRMT R71, R79, 0x7610, R71 ;  /* 0x000076104f477816 */ /* 0x010fe20000000047 */
[----:B------:R-:W-:-:S04]  /*445a0*/  VIADD R70, R3, UR5 ;  /* 0x0000000503467c36 */ /* 0x000fc80008000000 */
[----:B------:R1:W-:Y:S02]  /*445b0*/  @P4 STG.E.U16 desc[UR20][R68.64], R71 ;  /* 0x0000004744004986 */ /* 0x0003e4000c101514 */
[----:B-1----:R-:W-:-:S04]  /*445c0*/  LEA R68, P5, R70, R2, 0x1 ;  /* 0x0000000246447211 */ /* 0x002fc800078a08ff */
[C---:B------:R-:W-:Y:S01]  /*445d0*/  LEA.HI.X.SX32 R69, R70.reuse, R0, 0x1, P5 ;  /* 0x0000000046457211 */ /* 0x040fe200028f0eff */
[----:B------:R-:W-:-:S05]  /*445e0*/  VIADD R3, R70, UR5 ;  /* 0x0000000546037c36 */ /* 0x000fca0008000000 */
[C---:B------:R-:W-:Y:S01]  /*445f0*/  LEA R70, P5, R3.reuse, R2, 0x1 ;  /* 0x0000000203467211 */ /* 0x040fe200078a08ff */
[----:B------:R-:W-:-:S03]  /*44600*/  VIADD R73, R3, UR5 ;  /* 0x0000000503497c36 */ /* 0x000fc60008000000 */
[----:B------:R-:W-:Y:S02]  /*44610*/  LEA.HI.X.SX32 R71, R3, R0, 0x1, P5 ;  /* 0x0000000003477211 */ /* 0x000fe400028f0eff */
[----:B--2---:R-:W-:Y:S01]  /*44620*/  ISETP.LT.AND P3, PT, R78, UR6, !P1 ;  /* 0x000000064e007c0c */ /* 0x004fe2000cf61270 */
[----:B------:R-:W1:Y:S01]  /*44630*/  LDCU UR6, c[0x0][0x39c] ;  /* 0x00007380ff0677ac */ /* 0x000e620008000800 */
[----:B------:R-:W2:Y:S04]  /*44640*/  LDL.LU R78, [R1+0x123c] ;  /* 0x00123c00014e7983 */ /* 0x000ea80000300800 */
[----:B------:R-:W4:Y:S01]  /*44650*/  LDL.LU.S16 R79, [R1+0x1de] ;  /* 0x0001de00014f7983 */ /* 0x000f220000300600 */
[----:B---3--:R-:W-:Y:S01]  /*44660*/  ISETP.LT.AND P4, PT, R77, UR7, !P1 ;  /* 0x000000074d007c0c */ /* 0x008fe2000cf81270 */
[----:B------:R-:W2:Y:S02]  /*44670*/  LDCU UR7, c[0x0][0x39c] ;  /* 0x00007380ff0777ac */ /* 0x000ea40008000800 */
[----:B------:R-:W3:Y:S01]  /*44680*/  LDL.S16 R77, [R1+0x1e0] ;  /* 0x0001e000014d7983 */ /* 0x000ee20000100600 */
[----:B-----5:R-:W-:-:S03]  /*44690*/  PRMT R74, R76, 0x7610, R74 ;  /* 0x000076104c4a7816 */ /* 0x020fc6000000004a */
[----:B------:R-:W5:Y:S01]  /*446a0*/  LDL.LU R76, [R1+0x1254] ;  /* 0x00125400014c7983 */ /* 0x000f620000300800 */
[----:B------:R-:W-:-:S03]  /*446b0*/  PRMT R72, R92, 0x7610, R72 ;  /* 0x000076105c487816 */ /* 0x000fc60000000048 */
[----:B------:R1:W-:Y:S01]  /*446c0*/  @P0 STG.E.U16 desc[UR20][R68.64], R74 ;  /* 0x0000004a44000986 */ /* 0x0003e2000c101514 */
[----:B0-----:R-:W-:Y:S01]  /*446d0*/  ISETP.LT.AND P0, PT, R75, UR4, !P1 ;  /* 0x000000044b007c0c */ /* 0x001fe2000cf01270 */
[----:B------:R-:W5:Y:S02]  /*446e0*/  LDCU UR4, c[0x0][0x39c] ;  /* 0x00007380ff0477ac */ /* 0x000f640008000800 */
[----:B------:R-:W5:Y:S04]  /*446f0*/  LDL.LU.S16 R92, [R1+0x1e2] ;  /* 0x0001e200015c7983 */ /* 0x000f680000300600 */
[----:B------:R-:W5:Y:S01]  /*44700*/  LDL.LU R75, [R1+0x125c] ;  /* 0x00125c00014b7983 */ /* 0x000f620000300800 */
[----:B------:R-:W-:-:S03]  /*44710*/  PRMT R3, R93, 0x7610, R3 ;  /* 0x000076105d037816 */ /* 0x000fc60000000003 */
[----:B-1----:R-:W5:Y:S04]  /*44720*/  LDL.LU R74, [R1+0x126c] ;  /* 0x00126c00014a7983 */ /* 0x002f680000300800 */
[----:B------:R-:W5:Y:S04]  /*44730*/  LDL.S16 R81, [R1+0x1e4] ;  /* 0x0001e40001517983 */ /* 0x000f680000100600 */
[----:B------:R-:W5:Y:S01]  /*44740*/  LDL.LU.S16 R93, [R1+0x1e6] ;  /* 0x0001e600015d7983 */ /* 0x000f620000300600 */
[----:B------:R-:W-:-:S03]  /*44750*/  LEA R68, P5, R73, R2, 0x1 ;  /* 0x0000000249447211 */ /* 0x000fc600078a08ff */
[----:B------:R0:W-:Y:S01]  /*44760*/  @P2 STG.E.U16 desc[UR20][R70.64], R72 ;  /* 0x0000004846002986 */ /* 0x0001e2000c101514 */
[C---:B------:R-:W-:Y:S01]  /*44770*/  LEA.HI.X.SX32 R69, R73.reuse, R0, 0x1, P5 ;  /* 0x0000000049457211 */ /* 0x040fe200028f0eff */
[----:B------:R-:W-:Y:S01]  /*44780*/  VIADD R73, R73, UR5 ;  /* 0x0000000549497c36 */ /* 0x000fe20008000000 */
[----:B------:R-:W-:Y:S01]  /*44790*/  ISETP.LT.AND P2, PT, R80, UR6, !P1 ;  /* 0x0000000650007c0c */ /* 0x000fe2000cf41270 */
[----:B------:R-:W1:Y:S01]  /*447a0*/  LDCU UR6, c[0x0][0x39c] ;  /* 0x00007380ff0677ac */ /* 0x000e620008000800 */
[----:B------:R-:W5:Y:S04]  /*447b0*/  LDL.LU R80, [R1+0xf6c] ;  /* 0x000f6c0001507983 */ /* 0x000f680000300800 */
[----:B------:R1:W-:Y:S01]  /*447c0*/  @P3 STG.E.U16 desc[UR20][R68.64], R3 ;  /* 0x0000000344003986 */ /* 0x0003e2000c101514 */
[C---:B0-----:R-:W-:Y:S01]  /*447d0*/  VIADD R71, R73.reuse, UR5 ;  /* 0x0000000549477c36 */ /* 0x041fe20008000000 */
[----:B-1----:R-:W-:-:S04]  /*447e0*/  LEA R68, P5, R73, R2, 0x1 ;  /* 0x0000000249447211 */ /* 0x002fc800078a08ff */
[----:B------:R-:W-:Y:S02]  /*447f0*/  LEA.HI.X.SX32 R69, R73, R0, 0x1, P5 ;  /* 0x0000000049457211 */ /* 0x000fe400028f0eff */
[C---:B------:R-:W-:Y:S01]  /*44800*/  LEA R70, P5, R71.reuse, R2, 0x1 ;  /* 0x0000000247467211 */ /* 0x040fe200078a08ff */
[----:B------:R-:W-:-:S03]  /*44810*/  VIADD R3, R71, UR5 ;  /* 0x0000000547037c36 */ /* 0x000fc60008000000 */
[----:B------:R-:W-:Y:S02]  /*44820*/  LEA.HI.X.SX32 R71, R71, R0, 0x1, P5 ;  /* 0x0000000047477211 */ /* 0x000fe400028f0eff */
[----:B--2---:R-:W-:Y:S01]  /*44830*/  ISETP.LT.AND P3, PT, R78, UR7, !P1 ;  /* 0x000000074e007c0c */ /* 0x004fe2000cf61270 */
[----:B------:R-:W0:Y:S01]  /*44840*/  LDCU UR7, c[0x0][0x39c] ;  /* 0x00007380ff0777ac */ /* 0x000e220008000800 */
[----:B------:R-:W2:Y:S01]  /*44850*/  LDL.S16 R78, [R1+0x1e8] ;  /* 0x0001e800014e7983 */ /* 0x000ea20000100600 */
[----:B----4-:R-:W-:-:S05]  /*44860*/  PRMT R73, R79, 0x7610, R73 ;  /* 0x000076104f497816 */ /* 0x010fca0000000049 */
[----:B------:R1:W-:Y:S02]  /*44870*/  @P4 STG.E.U16 desc[UR20][R68.64], R73 ;  /* 0x0000004944004986 */ /* 0x0003e4000c101514 */
[----:B-1----:R-:W-:-:S04]  /*44880*/  LEA R68, P5, R3, R2, 0x1 ;  /* 0x0000000203447211 */ /* 0x002fc800078a08ff */
[C---:B------:R-:W-:Y:S01]  /*44890*/  LEA.HI.X.SX32 R69, R3.reuse, R0, 0x1, P5 ;  /* 0x0000000003457211 */ /* 0x040fe200028f0eff */
[----:B------:R-:W-:Y:S01]  /*448a0*/  VIADD R3, R3, UR5 ;  /* 0x0000000503037c36 */ /* 0x000fe20008000000 */
[----:B---3--:R-:W-:-:S05]  /*448b0*/  PRMT R72, R77, 0x7610, R72 ;  /* 0x000076104d487816 */ /* 0x008fca0000000048 */
[----:B------:R1:W-:Y:S01]  /*448c0*/  @P0 STG.E.U16 desc[UR20][R70.64], R72 ;  /* 0x0000004846000986 */ /* 0x0003e2000c101514 */
[----:B-----5:R-:W-:Y:S01]  /*448d0*/  ISETP.LT.AND P4, PT, R76, UR4, !P1 ;  /* 0x000000044c007c0c */ /* 0x020fe2000cf81270 */
[----:B------:R-:W3:Y:S02]  /*448e0*/  LDCU UR4, c[0x0][0x39c] ;  /* 0x00007380ff0477ac */ /* 0x000ee40008000800 */
[----:B------:R-:W4:Y:S01]  /*448f0*/  LDL.LU R76, [R1+0xf60] ;  /* 0x000f6000014c7983 */ /* 0x000f220000300800 */
[----:B------:R-:W-:Y:S01]  /*44900*/  ISETP.LT.AND P0, PT, R75, UR6, !P1 ;  /* 0x000000064b007c0c */ /* 0x000fe2000cf01270 */
[C---:B-1----:R-:W-:Y:S02]  /*44910*/  VIADD R71, R3.reuse, UR5 ;  /* 0x0000000503477c36 */ /* 0x042fe40008000000 */
[----:B------:R-:W5:Y:S01]  /*44920*/  LDL.LU R75, [R1+0x1248] ;  /* 0x00124800014b7983 */ /* 0x000f620000300800 */
[----:B------:R-:W-:Y:S01]  /*44930*/  PRMT R70, R92, 0x7610, R70 ;  /* 0x000076105c467816 */ /* 0x000fe20000000046 */
[----:B------:R-:W4:Y:S02]  /*44940*/  LDCU UR6, c[0x0][0x39c] ;  /* 0x00007380ff0677ac */ /* 0x000f240008000800 */
[----:B------:R-:W5:Y:S04]  /*44950*/  LDL.LU.S16 R79, [R1+0x1ea] ;  /* 0x0001ea00014f7983 */ /* 0x000f680000300600 */
[----:B------:R-:W5:Y:S04]  /*44960*/  LDL.S16 R92, [R1+0x1ec] ;  /* 0x0001ec00015c7983 */ /* 0x000f680000100600 */
[----:B------:R1:W-:Y:S04]  /*44970*/  @P2 STG.E.U16 desc[UR20][R68.64], R70 ;  /* 0x0000004644002986 */ /* 0x0003e8000c101514 */
[----:B------:R-:W5:Y:S01]  /*44980*/  LDL.LU R77, [R1+0x1264] ;  /* 0x00126400014d7983 */ /* 0x000f620000300800 */
[----:B-1----:R-:W-:-:S04]  /*44990*/  LEA R68, P5, R3, R2, 0x1 ;  /* 0x0000000203447211 */ /* 0x002fc800078a08ff */
[----:B------:R-:W-:Y:S02]  /*449a0*/  LEA.HI.X.SX32 R69, R3, R0, 0x1, P5 ;  /* 0x0000000003457211 */ /* 0x000fe400028f0eff */
[----:B------:R-:W-:Y:S02]  /*449b0*/  PRMT R3, R93, 0x7610, R3 ;  /* 0x000076105d037816 */ /* 0x000fe40000000003 */
[----:B------:R-:W5:Y:S01]  /*449c0*/  LDL.LU.S16 R93, [R1+0x1ee] ;  /* 0x0001ee00015d7983 */ /* 0x000f620000300600 */
[----:B0-----:R-:W-:Y:S01]  /*449d0*/  ISETP.LT.AND P2, PT, R74, UR7, !P1 ;  /* 0x000000074a007c0c */ /* 0x001fe2000cf41270 */
[----:B------:R-:W5:Y:S02]  /*449e0*/  LDCU UR7, c[0x0][0x39c] ;  /* 0x00007380ff0777ac */ /* 0x000f640008000800 */
[----:B------:R-:W5:Y:S01]  /*449f0*/  LDL.LU R74, [R1+0x1274] ;  /* 0x00127400014a7983 */ /* 0x000f620000300800 */
[C---:B------:R-:W-:Y:S01]  /*44a00*/  LEA R70, P5, R71.reuse, R2, 0x1 ;  /* 0x0000000247467211 */ /* 0x040fe200078a08ff */
[----:B------:R-:W-:Y:S01]  /*44a10*/  VIADD R72, R71, UR5 ;  /* 0x0000000547487c36 */ /* 0x000fe20008000000 */
[----:B------:R-:W-:-:S02]  /*44a20*/  PRMT R73, R81, 0x7610, R73 ;  /* 0x0000761051497816 */ /* 0x000fc40000000049 */
[----:B------:R-:W-:-:S03]  /*44a30*/  LEA.HI.X.SX32 R71, R71, R0, 0x1, P5 ;  /* 0x0000000047477211 */ /* 0x000fc600028f0eff */
[----:B------:R0:W-:Y:S04]  /*44a40*/  @P3 STG.E.U16 desc[UR20][R68.64], R73 ;  /* 0x0000004944003986 */ /* 0x0001e8000c101514 */
[----:B------:R1:W-:Y:S01]  /*44a50*/  @P4 STG.E.U16 desc[UR20][R70.64], R3 ;  /* 0x0000000346004986 */ /* 0x0003e2000c101514 */
[----:B0-----:R-:W-:-:S04]  /*44a60*/  LEA R68, P5, R72, R2, 0x1 ;  /* 0x0000000248447211 */ /* 0x001fc800078a08ff */
[C---:B------:R-:W-:Y:S01]  /*44a70*/  LEA.HI.X.SX32 R69, R72.reuse, R0, 0x1, P5 ;  /* 0x0000000048457211 */ /* 0x040fe200028f0eff */
[----:B------:R-:W-:Y:S01]  /*44a80*/  VIADD R72, R72, UR5 ;  /* 0x0000000548487c36 */ /* 0x000fe20008000000 */
[----:B---3--:R-:W-:Y:S01]  /*44a90*/  ISETP.LT.AND P3, PT, R80, UR4, !P1 ;  /* 0x0000000450007c0c */ /* 0x008fe2000cf61270 */
[----:B------:R-:W0:Y:S02]  /*44aa0*/  LDCU UR4, c[0x0][0x39c] ;  /* 0x00007380ff0477ac */ /* 0x000e240008000800 */
[----:B-1----:R-:W-:Y:S01]  /*44ab0*/  VIADD R71, R72, UR5 ;  /* 0x0000000548477c36 */ /* 0x002fe20008000000 */
[----:B--2---:R-:W-:-:S05]  /*44ac0*/  PRMT R3, R78, 0x7610, R3 ;  /* 0x000076104e037816 */ /* 0x004fca0000000003 */
[----:B------:R1:W-:Y:S02]  /*44ad0*/  @P0 STG.E.U16 desc[UR20][R68.64], R3 ;  /* 0x0000000344000986 */ /* 0x0003e4000c101514 */
[----:B-1----:R-:W-:-:S04]  /*44ae0*/  LEA R68, P5, R72, R2, 0x1 ;  /* 0x0000000248447211 */ /* 0x002fc800078a08ff */
[----:B------:R-:W-:Y:S02]  /*44af0*/  LEA.HI.X.SX32 R69, R72, R0, 0x1, P5 ;  /* 0x0000000048457211 */ /* 0x000fe400028f0eff */
[C---:B------:R-:W-:Y:S01]  /*44b00*/  LEA R70, P5, R71.reuse, R2, 0x1 ;  /* 0x0000000247467211 */ /* 0x040fe200078a08ff */
[----:B------:R-:W-:-:S03]  /*44b10*/  VIADD R3, R71, UR5 ;  /* 0x0000000547037c36 */ /* 0x000fc60008000000 */
[----:B------:R-:W-:Y:S02]  /*44b20*/  LEA.HI.X.SX32 R71, R71, R0, 0x1, P5 ;  /* 0x0000000047477211 */ /* 0x000fe400028f0eff */
[----:B----4-:R-:W-:Y:S01]  /*44b30*/  ISETP.LT.AND P4, PT, R76, UR6, !P1 ;  /* 0x000000064c007c0c */ /* 0x010fe2000cf81270 */
[----:B------:R-:W1:Y:S01]  /*44b40*/  LDCU UR6, c[0x0][0x39c] ;  /* 0x00007380ff0677ac */ /* 0x000e620008000800 */
[----:B------:R-:W2:Y:S01]  /*44b50*/  LDL.LU R76, [R1+0x1288] ;  /* 0x00128800014c7983 */ /* 0x000ea20000300800 */
[----:B-----5:R-:W-:Y:S01]  /*44b60*/  ISETP.LT.AND P0, PT, R75, UR7, !P1 ;  /* 0x000000074b007c0c */ /* 0x020fe2000cf01270 */
[----:B------:R-:W2:Y:S02]  /*44b70*/  LDCU UR7, c[0x0][0x39c] ;  /* 0x00007380ff0777ac */ /* 0x000ea40008000800 */
[----:B------:R-:W3:Y:S01]  /*44b80*/  LDL.LU R75, [R1+0x1290] ;  /* 0x00129000014b7983 */ /* 0x000ee20000300800 */
[----:B------:R-:W-:Y:S02]  /*44b90*/  PRMT R73, R79, 0x7610, R73 ;  /* 0x000076104f497816 */ /* 0x000fe40000000049 */
[----:B------:R-:W-:-:S03]  /*44ba0*/  PRMT R72, R92, 0x7610, R72 ;  /* 0x000076105c487816 */ /* 0x000fc60000000048 */
[----:B------:R4:W-:Y:S04]  /*44bb0*/  @P2 STG.E.U16 desc[UR20][R68.64], R73 ;  /* 0x0000004944002986 */ /* 0x0009e8000c101514 */
[----:B------:R5:W-:Y:S04]  /*44bc0*/  @P3 STG.E.U16 desc[UR20][R70.64], R72 ;  /* 0x0000004846003986 */ /* 0x000be8000c101514 */
[----:B----4-:R-:W4:Y:S04]  /*44bd0*/  LDL.LU R73, [R1+0x1260] ;  /* 0x0012600001497983 */ /* 0x010f280000300800 */
[----:B-----5:R-:W5:Y:S01]  /*44be0*/  LDL.LU R72, [R1+0xf68] ;  /* 0x000f680001487983 */ /* 0x020f620000300800 */
[C---:B------:R-:W-:Y:S01]  /*44bf0*/  LEA R68, P5, R3.reuse, R2, 0x1 ;  /* 0x0000000203447211 */ /* 0x040fe200078a08ff */
[----:B------:R-:W-:Y:S01]  /*44c00*/  VIADD R70, R3, UR5 ;  /* 0x0000000503467c36 */ /* 0x000fe20008000000 */
[----:B------:R-:W-:-:S02]  /*44c10*/  F2FP.BF16.F32.PACK_AB R71, R5, R4 ;  /* 0x000000040547723e */ /* 0x000fc400000010ff */
[----:B------:R-:W-:Y:S02]  /*44c20*/  LEA.HI.X.SX32 R69, R3, R0, 0x1, P5 ;  /* 0x0000000003457211 */ /* 0x000fe400028f0eff */
[----:B------:R-:W-:Y:S02]  /*44c30*/  PRMT R3, R93, 0x7610, R3 ;  /* 0x000076105d037816 */ /* 0x000fe40000000003 */
[----:B------:R-:W-:Y:S02]  /*44c40*/  LEA R4, P5, R70, R2, 0x1 ;  /* 0x0000000246047211 */ /* 0x000fe400078a08ff */
[----:B-1----:R-:W-:Y:S01]  /*44c50*/  ISETP.LT.AND P3, PT, R74, UR6, !P1 ;  /* 0x000000064a007c0c */ /* 0x002fe2000cf61270 */
[----:B------:R1:W-:Y:S01]  /*44c60*/  @P4 STG.E.U16 desc[UR20][R68.64], R3 ;  /* 0x0000000344004986 */ /* 0x0003e2000c101514 */
[C---:B------:R-:W-:Y:S01]  /*44c70*/  LEA.HI.X.SX32 R5, R70.reuse, R0, 0x1, P5 ;  /* 0x0000000046057211 */ /* 0x040fe200028f0eff */
[----:B------:R-:W4:Y:S02]  /*44c80*/  LDCU UR6, c[0x0][0x39c] ;  /* 0x00007380ff0677ac */ /* 0x000f240008000800 */
[----:B------:R-:W5:Y:S01]  /*44c90*/  LDL.LU R74, [R1+0xf70] ;  /* 0x000f7000014a7983 */ /* 0x000f620000300800 */
[----:B-1----:R-:W-:-:S03]  /*44ca0*/  VIADD R3, R70, UR5 ;  /* 0x0000000546037c36 */ /* 0x002fc60008000000 */
[----:B------:R-:W5:Y:S01]  /*44cb0*/  LDL.LU R70, [R1+0x127c] ;  /* 0x00127c0001467983 */ /* 0x000f620000300800 */
[----:B0-----:R-:W-:Y:S01]  /*44cc0*/  ISETP.LT.AND P2, PT, R77, UR4, !P1 ;  /* 0x000000044d007c0c */ /* 0x001fe2000cf41270 */
[----:B------:R-:W3:Y:S01]  /*44cd0*/  LDCU UR4, c[0x0][0x39c] ;  /* 0x00007380ff0477ac */ /* 0x000ee20008000800 */
[C---:B------:R-:W-:Y:S01]  /*44ce0*/  LEA R68, P5, R3.reuse, R2, 0x1 ;  /* 0x0000000203447211 */ /* 0x040fe200078a08ff */
[----:B------:R0:W-:Y:S03]  /*44cf0*/  @P0 STG.E.U16 desc[UR20][R4.64], R71 ;  /* 0x0000004704000986 */ /* 0x0001e6000c101514 */
[C---:B------:R-:W-:Y:S01]  /*44d00*/  LEA.HI.X.SX32 R69, R3.reuse, R0, 0x1, P5 ;  /* 0x0000000003457211 */ /* 0x040fe200028f0eff */
[----:B------:R-:W-:Y:S01]  /*44d10*/  VIADD R3, R3, UR5 ;  /* 0x0000000503037c36 */ /* 0x000fe20008000000 */
[----:B0-----:R-:W-:-:S05]  /*44d20*/  PRMT R4, R71, 0x7632, R4 ;  /* 0x0000763247047816 */ /* 0x001fca0000000004 */
[----:B------:R0:W-:Y:S01]  /*44d30*/  @P2 STG.E.U16 desc[UR20][R68.64], R4 ;  /* 0x0000000444002986 */ /* 0x0001e2000c101514 */
[----:B------:R-:W-:Y:S01]  /*44d40*/  F2FP.BF16.F32.PACK_AB R7, R7, R6 ;  /* 0x000000060707723e */ /* 0x000fe200000010ff */
[C---:B0-----:R-:W-:Y:S01]  /*44d50*/  VIADD R68, R3.reuse, UR5 ;  /* 0x0000000503447c36 */ /* 0x041fe20008000000 */
[----:B------:R-:W-:-:S04]  /*44d60*/  LEA R4, P2, R3, R2, 0x1 ;  /* 0x0000000203047211 */ /* 0x000fc800078408ff */
[C---:B------:R-:W-:Y:S02]  /*44d70*/  LEA R6, P5, R68.reuse, R2, 0x1 ;  /* 0x0000000244067211 */ /* 0x040fe400078a08ff */
[-C--:B------:R-:W-:Y:S02]  /*44d80*/  LEA.HI.X.SX32 R5, R3, R0.reuse, 0x1, P2 ;  /* 0x0000000003057211 */ /* 0x080fe400010f0eff */
[C---:B------:R-:W-:Y:S02]  /*44d90*/  PRMT R3, R7.reuse, 0x7610, R3 ;  /* 0x0000761007037816 */ /* 0x040fe40000000003 */
[----:B------:R-:W-:Y:S02]  /*44da0*/  PRMT R69, R7, 0x7632, R69 ;  /* 0x0000763207457816 */ /* 0x000fe40000000045 */
[C---:B------:R-:W-:Y:S01]  /*44db0*/  LEA.HI.X.SX32 R7, R68.reuse, R0, 0x1, P5 ;  /* 0x0000000044077211 */ /* 0x040fe200028f0eff */
[----:B------:R-:W-:Y:S01]  /*44dc0*/  VIADD R68, R68, UR5 ;  /* 0x0000000544447c36 */ /* 0x000fe20008000000 */
[----:B------:R0:W-:Y:S01]  /*44dd0*/  @P3 STG.E.U16 desc[UR20][R4.64], R3 ;  /* 0x0000000304003986 */ /* 0x0001e2000c101514 */
[----:B------:R-:W-:-:S02]  /*44de0*/  F2FP.BF16.F32.PACK_AB R8, R9, R8 ;  /* 0x000000080908723e */ /* 0x000fc400000010ff */
[----:B------:R-:W-:Y:S02]  /*44df0*/  F2FP.BF16.F32.PACK_AB R10, R11, R10 ;  /* 0x0000000a0b0a723e */ /* 0x000fe400000010ff */
[----:B------:R-:W-:Y:S02]  /*44e00*/  PRMT R9, R8, 0x7632, R9 ;  /* 0x0000763208097816 */ /* 0x000fe40000000009 */
[----:B--2---:R-:W-:Y:S01]  /*44e10*/  ISETP.LT.AND P4, PT, R76, UR7, !P1 ;  /* 0x000000074c007c0c */ /* 0x004fe2000cf81270 */
[----:B------:R-:W1:Y:S01]  /*44e20*/  LDCU UR7, c[0x0][0x39c] ;  /* 0x00007380ff0777ac */ /* 0x000e620008000800 */
[----:B---3--:R-:W-:Y:S01]  /*44e30*/  ISETP.LT.AND P0, PT, R75, UR4, !P1 ;  /* 0x000000044b007c0c */ /* 0x008fe2000cf01270 */
[----:B------:R-:W5:Y:S10]  /*44e40*/  LDCU UR4, c[0x0][0x39c] ;  /* 0x00007380ff0477ac */ /* 0x000f740008000800 */
[----:B------:R-:W-:Y:S01]  /*44e50*/  @P4 STG.E.U16 desc[UR20][R6.64], R69 ;  /* 0x0000004506004986 */ /* 0x000fe2000c101514 */
[----:B0-----:R-:W-:-:S04]  /*44e60*/  LEA R4, P4, R68, R2, 0x1 ;  /* 0x0000000244047211 */ /* 0x001fc800078808ff */
[C---:B------:R-:W-:Y:S01]  /*44e70*/  LEA.HI.X.SX32 R5, R68.reuse, R0, 0x1, P4 ;  /* 0x0000000044057211 */ /* 0x040fe200020f0eff */
[----:B------:R-:W-:-:S04]  /*44e80*/  VIADD R68, R68, UR5 ;  /* 0x0000000544447c36 */ /* 0x000fc80008000000 */
[----:B------:R-:W-:Y:S01]  /*44e90*/  VIADD R3, R68, UR5 ;  /* 0x0000000544037c36 */ /* 0x000fe20008000000 */
[----:B------:R0:W-:Y:S01]  /*44ea0*/  @P0 STG.E.U16 desc[UR20][R4.64], R8 ;  /* 0x0000000804000986 */ /* 0x0001e2000c101514 */
[----:B----4-:R-:W-:Y:S01]  /*44eb0*/  ISETP.LT.AND P2, PT, R73, UR6, !P1 ;  /* 0x0000000649007c0c */ /* 0x010fe2000cf41270 */
[----:B------:R-:W2:Y:S02]  /*44ec0*/  LDCU UR6, c[0x0][0x39c] ;  /* 0x00007380ff0677ac */ /* 0x000ea40008000800 */
[----:B------:R-:W3:Y:S01]  /*44ed0*/  LDL.LU R73, [R1+0x1298] ;  /* 0x0012980001497983 */ /* 0x000ee20000300800 */
[----:B-----5:R-:W-:Y:S01]  /*44ee0*/  ISETP.LT.AND P3, PT, R72, UR4, !P1 ;  /* 0x0000000448007c0c */ /* 0x020fe2000cf61270 */
[----:B------:R-:W3:Y:S02]  /*44ef0*/  LDCU UR4, c[0x0][0x39c] ;  /* 0x00007380ff0477ac */ /* 0x000ee40008000800 */
[----:B------:R-:W2:Y:S01]  /*44f00*/  LDL.LU R72, [R1+0x12a4] ;  /* 0x0012a40001487983 */ /* 0x000ea20000300800 */
[----:B0-----:R-:W-:-:S03]  /*44f10*/  LEA R4, P0, R68, R2, 0x1 ;  /* 0x0000000244047211 */ /* 0x001fc600078008ff */
[----:B------:R-:W4:Y:S01]  /*44f20*/  LDL.LU R71, [R1+0x12ac] ;  /* 0x0012ac0001477983 */ /* 0x000f220000300800 */
[----:B------:R-:W-:Y:S02]  /*44f30*/  LEA.HI.X.SX32 R5, R68, R0, 0x1, P0 ;  /* 0x0000000044057211 */ /* 0x000fe400000f0eff */
[----:B------:R-:W-:-:S04]  /*44f40*/  LEA R6, P0, R3, R2, 0x1 ;  /* 0x0000000203067211 */ /* 0x000fc800078008ff */
[C---:B------:R-:W-:Y:S01]  /*44f50*/  LEA.HI.X.SX32 R7, R3.reuse, R0, 0x1, P0 ;  /* 0x0000000003077211 */ /* 0x040fe200000f0eff */
[----:B------:R-:W-:Y:S04]  /*44f60*/  @P2 STG.E.U16 desc[UR20][R4.64], R9 ;  /* 0x0000000904002986 */ /* 0x000fe8000c101514 */
[----:B------:R0:W-:Y:S01]  /*44f70*/  @P3 STG.E.U16 desc[UR20][R6.64], R10 ;  /* 0x0000000a06003986 */ /* 0x0001e2000c101514 */
[----:B------:R-:W-:Y:S01]  /*44f80*/  ISETP.LT.AND P4, PT, R70, UR9, !P1 ;  /* 0x0000000946007c0c */ /* 0x000fe2000cf81270 */
[----:B------:R-:W-:Y:S02]  /*44f90*/  VIADD R8, R3, UR5 ;  /* 0x0000000503087c36 */ /* 0x000fe40008000000 */
[----:B------:R-:W5:Y:S01]  /*44fa0*/  LDL.LU R70, [R1+0x1270] ;  /* 0x0012700001467983 */ /* 0x000f620000300800 */
[----:B-1----:R-:W-:Y:S01]  /*44fb0*/  ISETP.LT.AND P5, PT, R74, UR7, !P1 ;  /* 0x000000074a007c0c */ /* 0x002fe2000cfa1270 */
[----:B------:R-:W4:Y:S01]  /*44fc0*/  LDCU UR7, c[0x0][0x39c] ;  /* 0x00007380ff0777ac */ /* 0x000f220008000800 */
[----:B0-----:R-:W-:Y:S01]  /*44fd0*/  PRMT R7, R10, 0x7632, R7 ;  /* 0x000076320a077816 */ /* 0x001fe20000000007 */
[----:B------:R-:W4:Y:S01]  /*44fe0*/  LDL.LU R69, [R1+0x1294] ;  /* 0x0012940001457983 */ /* 0x000f220000300800 */
[----:B------:R-:W-:Y:S01]  /*44ff0*/  F2FP.BF16.F32.PACK_AB R12, R13, R12 ;  /* 0x0000000c0d0c723e */ /* 0x000fe200000010ff */
[----:B------:R-:W5:Y:S02]  /*45000*/  LDCU UR9, c[0x0][0x39c] ;  /* 0x00007380ff0977ac */ /* 0x000f640008000800 */
[----:B------:R-:W4:Y:S01]  /*45010*/  LDL.LU R10, [R1+0xf58] ;  /* 0x000f5800010a7983 */ /* 0x000f220000300800 */
[C---:B------:R-:W-:Y:S01]  /*45020*/  LEA R4, P2, R8.reuse, R2, 0x1 ;  /* 0x0000000208047211 */ /* 0x040fe200078408ff */
[----:B------:R-:W-:-:S02]  /*45030*/  VIADD R3, R8, UR5 ;  /* 0x0000000508037c36 */ /* 0x000fc40008000000 */
[----:B------:R-:W5:Y:S01]  /*45040*/  LDL.LU R11, [R1+0xf4c] ;  /* 0x000f4c00010b7983 */ /* 0x000f620000300800 */
[----:B------:R-:W-:Y:S02]  /*45050*/  LEA.HI.X.SX32 R5, R8, R0, 0x1, P2 ;  /* 0x0000000008057211 */ /* 0x000fe400010f0eff */
[----:B------:R-:W-:Y:S01]  /*45060*/  LEA R6, P3, R3, R2, 0x1 ;  /* 0x0000000203067211 */ /* 0x000fe200078608ff */
[----:B------:R-:W5:Y:S04]  /*45070*/  LDL.LU R68, [R1+0x12b4] ;  /* 0x0012b40001447983 */ /* 0x000f680000300800 */
[----:B------:R0:W-:Y:S01]  /*45080*/  @P5 STG.E.U16 desc[UR20][R4.64], R7 ;  /* 0x0000000704005986 */ /* 0x0001e2000c101514 */
[----:B------:R-:W-:Y:S02]  /*45090*/  PRMT R8, R12, 0x7632, R8 ;  /* 0x000076320c087816 */ /* 0x000fe40000000008 */
[----:B------:R-:W-:Y:S01]  /*450a0*/  F2FP.BF16.F32.PACK_AB R14, R15, R14 ;  /* 0x0000000e0f0e723e */ /* 0x000fe200000010ff */
[----:B------:R-:W5:Y:S01]  /*450b0*/  LDL.LU R13, [R1+0x12c4] ;  /* 0x0012c400010d7983 */ /* 0x000f620000300800 */
[C---:B0-----:R-:W-:Y:S01]  /*450c0*/  LEA.HI.X.SX32 R7, R3.reuse, R0, 0x1, P3 ;  /* 0x0000000003077211 */ /* 0x041fe200018f0eff */
[----:B------:R-:W-:-:S04]  /*450d0*/  VIADD R3, R3, UR5 ;  /* 0x0000000503037c36 */ /* 0x000fc80008000000 */
[----:B------:R0:W-:Y:S01]  /*450e0*/  @P4 STG.E.U16 desc[UR20][R6.64], R12 ;  /* 0x0000000c06004986 */ /* 0x0001e2000c101514 */
[----:B------:R-:W-:-:S04]  /*450f0*/  LEA R4, P4, R3, R2, 0x1 ;  /* 0x0000000203047211 */ /* 0x000fc800078808ff */
[C---:B------:R-:W-:Y:S01]  /*45100*/  LEA.HI.X.SX32 R5, R3.reuse, R0, 0x1, P4 ;  /* 0x0000000003057211 */ /* 0x040fe200020f0eff */
[----:B0-----:R-:W-:-:S05]  /*45110*/  VIADD R7, R3, UR5 ;  /* 0x0000000503077c36 */ /* 0x001fca0008000000 */
[C---:B------:R-:W-:Y:S01]  /*45120*/  LEA R6, P4, R7.reuse, R2, 0x1 ;  /* 0x0000000207067211 */ /* 0x040fe200078808ff */
[----:B------:R-:W-:-:S03]  /*45130*/  VIADD R3, R7, UR5 ;  /* 0x0000000507037c36 */ /* 0x000fc60008000000 */
[----:B------:R-:W-:Y:S02]  /*45140*/  LEA.HI.X.SX32 R7, R7, R0, 0x1, P4 ;  /* 0x0000000007077211 */ /* 0x000fe400020f0eff */
[----:B---3--:R-:W-:Y:S01]  /*45150*/  ISETP.LT.AND P0, PT, R73, UR4, !P1 ;  /* 0x0000000449007c0c */ /* 0x008fe2000cf01270 */
[----:B------:R-:W0:Y:S01]  /*45160*/  LDCU UR4, c[0x0][0x39c] ;  /* 0x00007380ff0477ac */ /* 0x000e220008000800 */
[----:B--2---:R-:W-:Y:S01]  /*45170*/  ISETP.LT.AND P2, PT, R72, UR6, !P1 ;  /* 0x0000000648007c0c */ /* 0x004fe2000cf41270 */
[----:B------:R-:W4:Y:S10]  /*45180*/  LDCU UR6, c[0x0][0x39c] ;  /* 0x00007380ff0677ac */ /* 0x000f340008000800 */
[----:B------:R1:W-:Y:S04]  /*45190*/  @P0 STG.E.U16 desc[UR20][R4.64], R8 ;  /* 0x0000000804000986 */ /* 0x0003e8000c101514 */
[----:B------:R2:W-:Y:S01]  /*451a0*/  @P2 STG.E.U16 desc[UR20][R6.64], R14 ;  /* 0x0000000e06002986 */ /* 0x0005e2000c101514 */
[----:B----4-:R-:W-:-:S02]  /*451b0*/  ISETP.LT.AND P2, PT, R10, UR6, !P1 ;  /* 0x000000060a007c0c */ /* 0x010fc4000cf41270 */
[----:B------:R-:W-:Y:S01]  /*451c0*/  ISETP.LT.AND P5, PT, R71, UR7, !P1 ;  /* 0x0000000747007c0c */ /* 0x000fe2000cfa1270 */
[----:B------:R-:W3:Y:S01]  /*451d0*/  LDL.LU R10, [R1+0x12c8] ;  /* 0x0012c800010a7983 */ /* 0x000ee20000300800 */
[----:B------:R-:W4:Y:S01]  /*451e0*/  LDCU UR7, c[0x0][0x39c] ;  /* 0x00007380ff0777ac */ /* 0x000f220008000800 */
[----:B0-----:R-:W-:Y:S02]  /*451f0*/  ISETP.LT.AND P0, PT, R69, UR4, !P1 ;  /* 0x0000000445007c0c */ /* 0x001fe4000cf01270 */
[C---:B-1----:R-:W-:Y:S01]  /*45200*/  LEA R4, P4, R3.reuse, R2, 0x1 ;  /* 0x0000000203047211 */ /* 0x042fe200078808ff */
[----:B------:R-:W0:Y:S01]  /*45210*/  LDCU UR4, c[0x0][0x39c] ;  /* 0x00007380ff0477ac */ /* 0x000e220008000800 */
[C---:B--2---:R-:W-:Y:S01]  /*45220*/  VIADD R7, R3.reuse, UR5 ;  /* 0x0000000503077c36 */ /* 0x044fe20008000000 */
[----:B-----5:R-:W-:Y:S02]  /*45230*/  ISETP.LT.AND P3, PT, R70, UR9, !P1 ;  /* 0x0000000946007c0c */ /* 0x020fe4000cf61270 */
[----:B------:R-:W-:Y:S01]  /*45240*/  LEA.HI.X.SX32 R5, R3, R0, 0x1, P4 ;  /* 0x0000000003057211 */ /* 0x000fe200020f0eff */
[----:B------:R-:W1:Y:S01]  /*45250*/  LDCU UR6, c[0x0][0x39c] ;  /* 0x00007380ff0677ac */ /* 0x000e620008000800 */
[----:B------:R-:W-:-:S02]  /*45260*/  PRMT R3, R14, 0x7632, R3 ;  /* 0x000076320e037816 */ /* 0x000fc40000000003 */
[----:B------:R-:W-:Y:S01]  /*45270*/  LEA R6, P4, R7, R2, 0x1 ;  /* 0x0000000207067211 */ /* 0x000fe200078808ff */
[----:B------:R-:W2:Y:S01]  /*45280*/  LDL.LU R14, [R1+0x12a8] ;  /* 0x0012a800010e7983 */ /* 0x000ea20000300800 */
[----:B------:R-:W-:Y:S01]  /*45290*/  F2FP.BF16.F32.PACK_AB R16, R17, R16 ;  /* 0x000000101110723e */ /* 0x000fe200000010ff */
[----:B------:R-:W5:Y:S02]  /*452a0*/  LDCU UR9, c[0x0][0x39c] ;  /* 0x00007380ff0977ac */ /* 0x000f640008000800 */
[----:B------:R0:W-:Y:S02]  /*452b0*/  @P5 STG.E.U16 desc[UR20][R4.64], R3 ;  /* 0x0000000304005986 */ /* 0x0001e4000c101514 */
[C---:B0-----:R-:W-:Y:S01]  /*452c0*/  VIADD R3, R7.reuse, UR5 ;  /* 0x0000000507037c36 */ /* 0x041fe20008000000 */
[----:B------:R-:W-:Y:S02]  /*452d0*/  LEA.HI.X.SX32 R7, R7, R0, 0x1, P4 ;  /* 0x0000000007077211 */ /* 0x000fe400020f0eff */
[----:B----4-:R-:W-:Y:S01]  /*452e0*/  ISETP.LT.AND P4, PT, R11, UR7, !P1 ;  /* 0x000000070b007c0c */ /* 0x010fe2000cf81270 */
[----:B------:R-:W2:Y:S01]  /*452f0*/  LDCU UR7, c[0x0][0x39c] ;  /* 0x00007380ff0777ac */ /* 0x000ea20008000800 */
[C---:B------:R-:W-:Y:S01]  /*45300*/  LEA R4, P5, R3.reuse, R2, 0x1 ;  /* 0x0000000203047211 */ /* 0x040fe200078a08ff */
[----:B------:R0:W-:Y:S01]  /*45310*/  @P3 STG.E.U16 desc[UR20][R6.64], R16 ;  /* 0x0000001006003986 */ /* 0x0001e2000c101514 */
[----:B------:R-:W-:Y:S01]  /*45320*/  ISETP.LT.AND P3, PT, R68, UR4, !P1 ;  /* 0x0000000444007c0c */ /* 0x000fe2000cf61270 */
[----:B------:R-:W3:Y:S02]  /*45330*/  LDCU UR4, c[0x0][0x39c] ;  /* 0x00007380ff0477ac */ /* 0x000ee40008000800 */
[----:B------:R-:W5:Y:S01]  /*45340*/  LDL.LU R11, [R1+0x12a0] ;  /* 0x0012a000010b7983 */ /* 0x000f620000300800 */
[C---:B------:R-:W-:Y:S01]  /*45350*/  LEA.HI.X.SX32 R5, R3.reuse, R0, 0x1, P5 ;  /* 0x0000000003057211 */ /* 0x040fe200028f0eff */
[----:B------:R-:W-:Y:S01]  /*45360*/  VIADD R3, R3, UR5 ;  /* 0x0000000503037c36 */ /* 0x000fe20008000000 */
[----:B0-----:R-:W-:-:S05]  /*45370*/  PRMT R6, R16, 0x7632, R6 ;  /* 0x0000763210067816 */ /* 0x001fca0000000006 */
[----:B------:R0:W-:Y:S01]  /*45380*/  @P0 STG.E.U16 desc[UR20][R4.64], R6 ;  /* 0x0000000604000986 */ /* 0x0001e2000c101514 */
[----:B------:R-:W-:Y:S02]  /*45390*/  F2FP.BF16.F32.PACK_AB R18, R19, R18 ;  /* 0x000000121312723e */ /* 0x000fe400000010ff */
[----:B0-----:R-:W-:-:S04]  /*453a0*/  LEA R4, P0, R3, R2, 0x1 ;  /* 0x0000000203047211 */ /* 0x001fc800078008ff */
[----:B------:R-:W-:Y:S02]  /*453b0*/  LEA.HI.X.SX32 R5, R3, R0, 0x1, P0 ;  /* 0x0000000003057211 */ /* 0x000fe400000f0eff */
[----:B-1----:R-:W-:Y:S01]  /*453c0*/  ISETP.LT.AND P0, PT, R13, UR6, !P1 ;  /* 0x000000060d007c0c */ /* 0x002fe2000cf01270 */
[----:B------:R-:W-:Y:S01]  /*453d0*/  VIADD R8, R3, UR5 ;  /* 0x0000000503087c36 */ /* 0x000fe20008000000 */
[----:B------:R-:W4:Y:S01]  /*453e0*/  LDL.LU R13, [R1+0x12bc] ;  /* 0x0012bc00010d7983 */ /* 0x000f220000300800 */
[----:B------:R-:W-:Y:S01]  /*453f0*/  F2FP.BF16.F32.PACK_AB R20, R21, R20 ;  /* 0x000000141514723e */ /* 0x000fe200000010ff */
[----:B------:R-:W0:Y:S02]  /*45400*/  LDCU UR6, c[0x0][0x39c] ;  /* 0x00007380ff0677ac */ /* 0x000e240008000800 */
[----:B------:R1:W-:Y:S01]  /*45410*/  @P2 STG.E.U16 desc[UR20][R4.64], R18 ;  /* 0x0000001204002986 */ /* 0x0003e2000c101514 */
[----:B---3--:R-:W-:Y:S01]  /*45420*/  ISETP.LT.AND P2, PT, R10, UR4, !P1 ;  /* 0x000000040a007c0c */ /* 0x008fe2000cf41270 */
[----:B------:R-:W4:Y:S02]  /*45430*/  LDCU UR4, c[0x0][0x39c] ;  /* 0x00007380ff0477ac */ /* 0x000f240008000800 */
[----:B------:R-:W0:Y:S01]  /*45440*/  LDL.LU R10, [R1+0xf44] ;  /* 0x000f4400010a7983 */ /* 0x000e220000300800 */
[----:B------:R-:W-:-:S04]  /*45450*/  LEA R6, P5, R8, R2, 0x1 ;  /* 0x0000000208067211 */ /* 0x000fc800078a08ff */
[C---:B------:R-:W-:Y:S01]  /*45460*/  LEA.HI.X.SX32 R7, R8.reuse, R0, 0x1, P5 ;  /* 0x0000000008077211 */ /* 0x040fe200028f0eff */
[----:B------:R-:W-:Y:S01]  /*45470*/  VIADD R8, R8, UR5 ;  /* 0x0000000508087c36 */ /* 0x000fe20008000000 */
[----:B------:R-:W-:-:S04]  /*45480*/  PRMT R3, R18, 0x7632, R3 ;  /* 0x0000763212037816 */ /* 0x000fc80000000003 */
[----:B-1----:R-:W-:Y:S01]  /*45490*/  LEA R4, P5, R8, R2, 0x1 ;  /* 0x0000000208047211 */ /* 0x002fe200078a08ff */
[----:B------:R1:W-:Y:S01]  /*454a0*/  @P4 STG.E.U16 desc[UR20][R6.64], R3 ;  /* 0x0000000306004986 */ /* 0x0003e2000c101514 */
[----:B--2---:R-:W-:Y:S01]  /*454b0*/  ISETP.LT.AND P4, PT, R14, UR7, !P1 ;  /* 0x000000070e007c0c */ /* 0x004fe2000cf81270 */
[----:B------:R-:W2:Y:S01]  /*454c0*/  LDCU UR7, c[0x0][0x39c] ;  /* 0x00007380ff0777ac */ /* 0x000ea20008000800 */
[C---:B------:R-:W-:Y:S01]  /*454d0*/  LEA.HI.X.SX32 R5, R8.reuse, R0, 0x1, P5 ;  /* 0x0000000008057211 */ /* 0x040fe200028f0eff */
[----:B------:R-:W2:Y:S01]  /*454e0*/  LDL.LU R14, [R1+0xf38] ;  /* 0x000f3800010e7983 */ /* 0x000ea20000300800 */
[----:B------:R-:W-:-:S03]  /*454f0*/  VIADD R8, R8, UR5 ;  /* 0x0000000508087c36 */ /* 0x000fc60008000000 */
[----:B------:R3:W-:Y:S01]  /*45500*/  @P3 STG.E.U16 desc[UR20][R4.64], R20 ;  /* 0x0000001404003986 */ /* 0x0007e2000c101514 */
[C---:B-1----:R-:W-:Y:S01]  /*45510*/  VIADD R3, R8.reuse, UR5 ;  /* 0x0000000508037c36 */ /* 0x042fe20008000000 */
[C---:B---3--:R-:W-:Y:S02]  /*45520*/  LEA R4, P3, R8.reuse, R2, 0x1 ;  /* 0x0000000208047211 */ /* 0x048fe400078608ff */
[----:B-----5:R-:W-:Y:S01]  /*45530*/  ISETP.LT.AND P5, PT, R11, UR9, !P1 ;  /* 0x000000090b007c0c */ /* 0x020fe2000cfa1270 */
[----:B------:R-:W1:Y:S01]  /*45540*/  LDCU UR9, c[0x0][0x39c] ;  /* 0x00007380ff0977ac */ /* 0x000e620008000800 */
[----:B------:R-:W1:Y:S01]  /*45550*/  LDL.LU R11, [R1+0x12c0] ;  /* 0x0012c000010b7983 */ /* 0x000e620000300800 */
[----:B------:R-:W-:Y:S02]  /*45560*/  LEA.HI.X.SX32 R5, R8, R0, 0x1, P3 ;  /* 0x0000000008057211 */ /* 0x000fe400018f0eff */
[----:B------:R-:W-:Y:S02]  /*45570*/  LEA R6, P3, R3, R2, 0x1 ;  /* 0x0000000203067211 */ /* 0x000fe400078608ff */
[----:B------:R-:W-:-:S02]  /*45580*/  PRMT R9, R20, 0x7632, R9 ;  /* 0x0000763214097816 */ /* 0x000fc40000000009 */
[----:B------:R-:W-:Y:S02]  /*45590*/  F2FP.BF16.F32.PACK_AB R22, R23, R22 ;  /* 0x000000161716723e */ /* 0x000fe400000010ff */
[----:B------:R-:W-:Y:S01]  /*455a0*/  LEA.HI.X.SX32 R7, R3, R0, 0x1, P3 ;  /* 0x0000000003077211 */ /* 0x000fe200018f0eff */
[----:B------:R-:W-:Y:S04]  /*455b0*/  @P0 STG.E.U16 desc[UR20][R4.64], R9 ;  /* 0x0000000904000986 */ /* 0x000fe8000c101514 */
[----:B------:R3:W-:Y:S01]  /*455c0*/  @P2 STG.E.U16 desc[UR20][R6.64], R22 ;  /* 0x0000001606002986 */ /* 0x0007e2000c101514 */
[----:B----4-:R-:W-:Y:S01]  /*455d0*/  ISETP.LT.AND P0, PT, R13, UR4, !P1 ;  /* 0x000000040d007c0c */ /* 0x010fe2000cf01270 */
[----:B------:R-:W-:Y:S02]  /*455e0*/  VIADD R8, R3, UR5 ;  /* 0x0000000503087c36 */ /* 0x000fe40008000000 */
[----:B------:R-:W4:Y:S01]  /*455f0*/  LDL.LU R13, [R1+0x12cc] ;  /* 0x0012cc00010d7983 */ /* 0x000f220000300800 */
[----:B---3--:R-:W-:Y:S01]  /*45600*/  PRMT R7, R22, 0x7632, R7 ;  /* 0x0000763216077816 */ /* 0x008fe20000000007 */
[----:B------:R-:W4:Y:S01]  /*45610*/  LDCU UR4, c[0x0][0x39c] ;  /* 0x00007380ff0477ac */ /* 0x000f220008000800 */
[----:B0-----:R-:W-:Y:S01]  /*45620*/  ISETP.LT.AND P2, PT, R10, UR6, !P1 ;  /* 0x000000060a007c0c */ /* 0x001fe2000cf41270 */
[C---:B------:R-:W-:Y:S01]  /*45630*/  VIADD R3, R8.reuse, UR5 ;  /* 0x0000000508037c36 */ /* 0x040fe20008000000 */
[----:B------:R-:W3:Y:S01]  /*45640*/  LDL.LU R10, [R1+0x129c] ;  /* 0x00129c00010a7983 */ /* 0x000ee20000300800 */
[C---:B------:R-:W-:Y:S01]  /*45650*/  LEA R4, P3, R8.reuse, R2, 0x1 ;  /* 0x0000000208047211 */ /* 0x040fe200078608ff */
[----:B------:R-:W3:Y:S03]  /*45660*/  LDCU UR6, c[0x0][0x39c] ;  /* 0x00007380ff0677ac */ /* 0x000ee60008000800 */
[----:B------:R-:W-:-:S02]  /*45670*/  LEA.HI.X.SX32 R5, R8, R0, 0x1, P3 ;  /* 0x0000000008057211 */ /* 0x000fc400018f0eff */
[----:B------:R-:W-:Y:S02]  /*45680*/  LEA R6, P3, R3, R2, 0x1 ;  /* 0x0000000203067211 */ /* 0x000fe400078608ff */
[----:B------:R-:W-:Y:S01]  /*45690*/  F2FP.BF16.F32.PACK_AB R24, R25, R24 ;  /* 0x000000181918723e */ /* 0x000fe200000010ff */
[----:B------:R0:W-:Y:S02]  /*456a0*/  @P4 STG.E.U16 desc[UR20][R4.64], R7 ;  /* 0x0000000704004986 */ /* 0x0001e4000c101514 */
[C---:B0-----:R-:W-:Y:S01]  /*456b0*/  LEA.HI.X.SX32 R7, R3.reuse, R0, 0x1, P3 ;  /* 0x0000000003077211 */ /* 0x041fe200018f0eff */
[----:B------:R-:W-:-:S04]  /*456c0*/  VIADD R3, R3, UR5 ;  /* 0x0000000503037c36 */ /* 0x000fc80008000000 */
[----:B------:R0:W-:Y:S01]  /*456d0*/  @P5 STG.E.U16 desc[UR20][R6.64], R24 ;  /* 0x0000001806005986 */ /* 0x0001e2000c101514 */
[C---:B------:R-:W-:Y:S01]  /*456e0*/  LEA R4, P5, R3.reuse, R2, 0x1 ;  /* 0x0000000203047211 */ /* 0x040fe200078a08ff */
[----:B------:R-:W-:Y:S01]  /*456f0*/  VIADD R9, R3, UR5 ;  /* 0x0000000503097c36 */ /* 0x000fe20008000000 */
[----:B-1----:R-:W-:Y:S01]  /*45700*/  ISETP.LT.AND P3, PT, R11, UR9, !P1 ;  /* 0x000000090b007c0c */ /* 0x002fe2000cf61270 */
[----:B------:R-:W1:Y:S01]  /*45710*/  LDCU UR9, c[0x0][0x39c] ;  /* 0x00007380ff0977ac */ /* 0x000e620008000800 */
[----:B------:R-:W5:Y:S04]  /*45720*/  LDL.LU R11, [R1+0x1278] ;  /* 0x00127800010b7983 */ /* 0x000f680000300800 */
[----:B------:R-:W5:Y:S01]  /*45730*/  LDL.LU R15, [R1+0x128c] ;  /* 0x00128c00010f7983 */ /* 0x000f620000300800 */
[----:B------:R-:W-:-:S02]  /*45740*/  LEA.HI.X.SX32 R5, R3, R0, 0x1, P5 ;  /* 0x0000000003057211 */ /* 0x000fc400028f0eff */
[----:B0-----:R-:W-:Y:S02]  /*45750*/  LEA R6, P5, R9, R2, 0x1 ;  /* 0x0000000209067211 */ /* 0x001fe400078a08ff */
[----:B------:R-:W-:Y:S02]  /*45760*/  PRMT R8, R24, 0x7632, R8 ;  /* 0x0000763218087816 */ /* 0x000fe40000000008 */
[----:B------:R-:W-:Y:S02]  /*45770*/  F2FP.BF16.F32.PACK_AB R26, R27, R26 ;  /* 0x0000001a1b1a723e */ /* 0x000fe400000010ff */
[C---:B------:R-:W-:Y:S01]  /*45780*/  LEA.HI.X.SX32 R7, R9.reuse, R0, 0x1, P5 ;  /* 0x0000000009077211 */ /* 0x040fe200028f0eff */
[----:B------:R0:W-:Y:S01]  /*45790*/  @P0 STG.E.U16 desc[UR20][R4.64], R8 ;  /* 0x0000000804000986 */ /* 0x0001e2000c101514 */
[----:B--2---:R-:W-:Y:S01]  /*457a0*/  ISETP.LT.AND P4, PT, R14, UR7, !P1 ;  /* 0x000000070e007c0c */ /* 0x004fe2000cf81270 */
[----:B------:R-:W-:Y:S01]  /*457b0*/  VIADD R3, R9, UR5 ;  /* 0x0000000509037c36 */ /* 0x000fe20008000000 */
[----:B------:R-:W5:Y:S01]  /*457c0*/  LDCU UR7, c[0x0][0x39c] ;  /* 0x00007380ff0777ac */ /* 0x000f620008000800 */
[----:B------:R2:W-:Y:S04]  /*457d0*/  @P2 STG.E.U16 desc[UR20][R6.64], R26 ;  /* 0x0000001a06002986 */ /* 0x0005e8000c101514 */
[----:B------:R-:W5:Y:S01]  /*457e0*/  LDL.LU R14, [R1+0x12b0] ;  /* 0x0012b000010e7983 */ /* 0x000f620000300800 */
[----:B---3--:R-:W-:-:S02]  /*457f0*/  ISETP.LT.AND P2, PT, R10, UR6, !P1 ;  /* 0x000000060a007c0c */ /* 0x008fc4000cf41270 */
[----:B----4-:R-:W-:Y:S01]  /*45800*/  ISETP.LT.AND P0, PT, R13, UR4, !P1 ;  /* 0x000000040d007c0c */ /* 0x010fe2000cf01270 */
[----:B------:R-:W3:Y:S01]  /*45810*/  LDL.LU R10, [R1+0xf34] ;  /* 0x000f3400010a7983 */ /* 0x000ee20000300800 */
[----:B------:R-:W4:Y:S01]  /*45820*/  LDCU UR4, c[0x0][0x39c] ;  /* 0x00007380ff0477ac */ /* 0x000f220008000800 */
[C---:B0-----:R-:W-:Y:S01]  /*45830*/  LEA R4, P5, R3.reuse, R2, 0x1 ;  /* 0x0000000203047211 */ /* 0x041fe200078a08ff */
[C---:B------:R-:W-:Y:S01]  /*45840*/  VIADD R9, R3.reuse, UR5 ;  /* 0x0000000503097c36 */ /* 0x040fe20008000000 */
[----:B--2---:R-:W-:Y:S01]  /*45850*/  PRMT R7, R26, 0x7632, R7 ;  /* 0x000076321a077816 */ /* 0x004fe20000000007 */
[----:B------:R-:W0:Y:S01]  /*45860*/  LDCU UR6, c[0x0][0x39c] ;  /* 0x00007380ff0677ac */ /* 0x000e220008000800 */
[----:B------:R-:W-:Y:S01]  /*45870*/  LEA.HI.X.SX32 R5, R3, R0, 0x1, P5 ;  /* 0x0000000003057211 */ /* 0x000fe200028f0eff */
[----:B------:R-:W2:Y:S01]  /*45880*/  LDL.LU R13, [R1+0xf28] ;  /* 0x000f2800010d7983 */ /* 0x000ea20000300800 */
[C---:B------:R-:W-:Y:S01]  /*45890*/  LEA R6, P5, R9.reuse, R2, 0x1 ;  /* 0x0000000209067211 */ /* 0x040fe200078a08ff */
[----:B------:R-:W-:Y:S01]  /*458a0*/  VIADD R3, R9, UR5 ;  /* 0x0000000509037c36 */ /* 0x000fe20008000000 */
[----:B------:R-:W-:Y:S01]  /*458b0*/  F2FP.BF16.F32.PACK_AB R28, R29, R28 ;  /* 0x0000001c1d1c723e */ /* 0x000fe200000010ff */
[----:B------:R0:W-:Y:S03]  /*458c0*/  @P4 STG.E.U16 desc[UR20][R4.64], R7 ;  /* 0x0000000704004986 */ /* 0x0001e6000c101514 */
[----:B------:R-:W-:-:S02]  /*458d0*/  PRMT R8, R28, 0x7632, R8 ;  /* 0x000076321c087816 */ /* 0x000fc40000000008 */
[----:B0-----:R-:W-:Y:S02]  /*458e0*/  LEA.HI.X.SX32 R7, R9, R0, 0x1, P5 ;  /* 0x0000000009077211 */ /* 0x001fe400028f0eff */
[----:B------:R-:W-:-:S03]  /*458f0*/  LEA R4, P5, R3, R2, 0x1 ;  /* 0x0000000203047211 */ /* 0x000fc600078a08ff */
[----:B------:R-:W-:Y:S01]  /*45900*/  @P3 STG.E.U16 desc[UR20][R6.64], R28 ;  /* 0x0000001c06003986 */ /* 0x000fe2000c101514 */
[C---:B------:R-:W-:Y:S01]  /*45910*/  LEA.HI.X.SX32 R5, R3.reuse, R0, 0x1, P5 ;  /* 0x0000000003057211 */ /* 0x040fe200028f0eff */
[----:B------:R-:W-:Y:S01]  /*45920*/  VIADD R3, R3, UR5 ;  /* 0x0000000503037c36 */ /* 0x000fe20008000000 */
[----:B-----5:R-:W-:Y:S02]  /*45930*/  ISETP.LT.AND P4, PT, R11, UR7, !P1 ;  /* 0x000000070b007c0c */ /* 0x020fe4000cf81270 */
[----:B----4-:R-:W-:Y:S01]  /*45940*/  ISETP.LT.AND P3, PT, R15, UR4, !P1 ;  /* 0x000000040f007c0c */ /* 0x010fe2000cf61270 */
[----:B------:R-:W3:Y:S01]  /*45950*/  LDCU UR4, c[0x0][0x39c] ;  /* 0x00007380ff0477ac */ /* 0x000ee20008000800 */
[----:B------:R-:W1:Y:S04]  /*45960*/  LDL.LU R11, [R1+0x12b8] ;  /* 0x0012b800010b7983 */ /* 0x000e680000300800 */
[----:B------:R0:W-:Y:S01]  /*45970*/  @P0 STG.E.U16 desc[UR20][R4.64], R8 ;  /* 0x0000000804000986 */ /* 0x0001e2000c101514 */
[----:B------:R-:W-:Y:S01]  /*45980*/  F2FP.BF16.F32.PACK_AB R30, R31, R30 ;  /* 0x0000001e1f1e723e */ /* 0x000fe200000010ff */
[C---:B------:R-:W-:Y:S01]  /*45990*/  VIADD R9, R3.reuse, UR5 ;  /* 0x0000000503097c36 */ /* 0x040fe20008000000 */
[----:B------:R-:W2:Y:S01]  /*459a0*/  LDCU UR7, c[0x0][0x39c] ;  /* 0x00007380ff0777ac */ /* 0x000ea20008000800 */
[----:B0-----:R-:W-:-:S04]  /*459b0*/  LEA R4, P0, R3, R2, 0x1 ;  /* 0x0000000203047211 */ /* 0x001fc800078008ff */
[----:B------:R-:W-:Y:S02]  /*459c0*/  LEA.HI.X.SX32 R5, R3, R0, 0x1, P0 ;  /* 0x0000000003057211 */ /* 0x000fe400000f0eff */
[----:B------:R-:W-:Y:S01]  /*459d0*/  ISETP.LT.AND P0, PT, R14, UR6, !P1 ;  /* 0x000000060e007c0c */ /* 0x000fe2000cf01270 */
[----:B------:R-:W0:Y:S01]  /*459e0*/  LDCU UR6, c[0x0][0x39c] ;  /* 0x00007380ff0677ac */ /* 0x000e220008000800 */
[----:B------:R-:W4:Y:S04]  /*459f0*/  LDL.LU R14, [R1+0x1284] ;  /* 0x00128400010e7983 */ /* 0x000f280000300800 */
[----:B------:R5:W-:Y:S01]  /*45a00*/  @P2 STG.E.U16 desc[UR20][R4.64], R30 ;  /* 0x0000001e04002986 */ /* 0x000be2000c101514 */
[----:B---3--:R-:W-:Y:S01]  /*45a10*/  ISETP.LT.AND P2, PT, R10, UR4, !P1 ;  /* 0x000000040a007c0c */ /* 0x008fe2000cf41270 */
[----:B------:R-:W4:Y:S02]  /*45a20*/  LDCU UR4, c[0x0][0x39c] ;  /* 0x00007380ff0477ac */ /* 0x000f240008000800 */
[----:B------:R-:W0:Y:S01]  /*45a30*/  LDL.LU R10, [R1+0x1258] ;  /* 0x00125800010a7983 */ /* 0x000e220000300800 */
[----:B------:R-:W-:-:S02]  /*45a40*/  LEA R6, P5, R9, R2, 0x1 ;  /* 0x0000000209067211 */ /* 0x000fc400078a08ff */
[----:B------:R-:W-:Y:S02]  /*45a50*/  PRMT R3, R30, 0x7632, R3 ;  /* 0x000076321e037816 */ /* 0x000fe40000000003 */
[C---:B------:R-:W-:Y:S01]  /*45a60*/  LEA.HI.X.SX32 R7, R9.reuse, R0, 0x1, P5 ;  /* 0x0000000009077211 */ /* 0x040fe200028f0eff */
[----:B------:R-:W-:-:S04]  /*45a70*/  VIADD R9, R9, UR5 ;  /* 0x0000000509097c36 */ /* 0x000fc80008000000 */
[----:B------:R3:W-:Y:S01]  /*45a80*/  @P4 STG.E.U16 desc[UR20][R6.64], R3 ;  /* 0x0000000306004986 */ /* 0x0007e2000c101514 */
[----:B-----5:R-:W-:Y:S02]  /*45a90*/  LEA R4, P4, R9, R2, 0x1 ;  /* 0x0000000209047211 */ /* 0x020fe400078808ff */
[----:B------:R-:W-:Y:S02]  /*45aa0*/  F2FP.BF16.F32.PACK_AB R32, R33, R32 ;  /* 0x000000202120723e */ /* 0x000fe400000010ff */
[C---:B------:R-:W-:Y:S01]  /*45ab0*/  LEA.HI.X.SX32 R5, R9.reuse, R0, 0x1, P4 ;  /* 0x0000000009057211 */ /* 0x040fe200020f0eff */
[----:B------:R-:W-:Y:S01]  /*45ac0*/  VIADD R9, R9, UR5 ;  /* 0x0000000509097c36 */ /* 0x000fe20008000000 */
[----:B--2---:R-:W-:Y:S01]  /*45ad0*/  ISETP.LT.AND P5, PT, R13, UR7, !P1 ;  /* 0x000000070d007c0c */ /* 0x004fe2000cfa1270 */
[----:B------:R-:W2:Y:S01]  /*45ae0*/  LDCU UR7, c[0x0][0x39c] ;  /* 0x00007380ff0777ac */ /* 0x000ea20008000800 */
[----:B------:R-:W2:Y:S01]  /*45af0*/  LDL.LU R13, [R1+0x1268] ;  /* 0x00126800010d7983 */ /* 0x000ea20000300800 */
[----:B---3--:R-:W-:-:S03]  /*45b00*/  VIADD R3, R9, UR5 ;  /* 0x0000000509037c36 */ /* 0x008fc60008000000 */
[----:B------:R3:W-:Y:S01]  /*45b10*/  @P3 STG.E.U16 desc[UR20][R4.64], R32 ;  /* 0x0000002004003986 */ /* 0x0007e2000c101514 */
[----:B------:R-:W-:Y:S02]  /*45b20*/  PRMT R8, R32, 0x7632, R8 ;  /* 0x0000763220087816 */ /* 0x000fe40000000008 */
[----:B------:R-:W-:Y:S02]  /*45b30*/  F2FP.BF16.F32.PACK_AB R34, R35, R34 ;  /* 0x000000222322723e */ /* 0x000fe400000010ff */
[----:B---3--:R-:W-:Y:S02]  /*45b40*/  LEA R4, P3, R9, R2, 0x1 ;  /* 0x0000000209047211 */ /* 0x008fe400078608ff */
[----:B-1----:R-:W-:Y:S01]  /*45b50*/  ISETP.LT.AND P4, PT, R11, UR9, !P1 ;  /* 0x000000090b007c0c */ /* 0x002fe2000cf81270 */
[----:B------:R-:W1:Y:S01]  /*45b60*/  LDCU UR9, c[0x0][0x39c] ;  /* 0x00007380ff0977ac */ /* 0x000e620008000800 */
[----:B------:R-:W1:Y:S01]  /*45b70*/  LDL.LU R11, [R1+0x1250] ;  /* 0x00125000010b7983 */ /* 0x000e620000300800 */
[----:B------:R-:W-:-:S02]  /*45b80*/  LEA.HI.X.SX32 R5, R9, R0, 0x1, P3 ;  /* 0x0000000009057211 */ /* 0x000fc400018f0eff */
[C---:B------:R-:W-:Y:S01]  /*45b90*/  LEA R6, P3, R3.reuse, R2, 0x1 ;  /* 0x0000000203067211 */ /* 0x040fe200078608ff */
[----:B------:R-:W3:Y:S03]  /*45ba0*/  LDL.LU R15, [R1+0x1238] ;  /* 0x00123800010f7983 */ /* 0x000ee60000300800 */
[C---:B------:R-:W-:Y:S01]  /*45bb0*/  LEA.HI.X.SX32 R7, R3.reuse, R0, 0x1, P3 ;  /* 0x0000000003077211 */ /* 0x040fe200018f0eff */
[----:B------:R-:W-:Y:S04]  /*45bc0*/  @P0 STG.E.U16 desc[UR20][R4.64], R8 ;  /* 0x0000000804000986 */ /* 0x000fe8000c101514 */
[----:B------:R5:W-:Y:S01]  /*45bd0*/  @P2 STG.E.U16 desc[UR20][R6.64], R34 ;  /* 0x0000002206002986 */ /* 0x000be2000c101514 */
[----:B----4-:R-:W-:Y:S01]  /*45be0*/  ISETP.LT.AND P0, PT, R14, UR4, !P1 ;  /* 0x000000040e007c0c */ /* 0x010fe2000cf01270 */
[----:B------:R-:W-:Y:S01]  /*45bf0*/  VIADD R9, R3, UR5 ;  /* 0x0000000503097c36 */ /* 0x000fe20008000000 */
[----:B-----5:R-:W-:Y:S01]  /*45c00*/  PRMT R7, R34, 0x7632, R7 ;  /* 0x0000763222077816 */ /* 0x020fe20000000007 */
[----:B------:R-:W3:Y:S01]  /*45c10*/  LDCU UR4, c[0x0][0x39c] ;  /* 0x00007380ff0477ac */ /* 0x000ee20008000800 */
[----:B0-----:R-:W-:Y:S01]  /*45c20*/  ISETP.LT.AND P2, PT, R10, UR6, !P1 ;  /* 0x000000060a007c0c */ /* 0x001fe2000cf41270 */
[C---:B------:R-:W-:Y:S01]  /*45c30*/  VIADD R3, R9.reuse, UR5 ;  /* 0x0000000509037c36 */ /* 0x040fe20008000000 */
[----:B------:R-:W4:Y:S01]  /*45c40*/  LDL.LU R10, [R1+0xf1c] ;  /* 0x000f1c00010a7983 */ /* 0x000f220000300800 */
[C---:B------:R-:W-:Y:S01]  /*45c50*/  LEA R4, P3, R9.reuse, R2, 0x1 ;  /* 0x0000000209047211 */ /* 0x040fe200078608ff */
[----:B------:R-:W4:Y:S02]  /*45c60*/  LDCU UR6, c[0x0][0x39c] ;  /* 0x00007380ff0677ac */ /* 0x000f240008000800 */
[----:B------:R-:W5:Y:S01]  /*45c70*/  LDL.LU R14, [R1+0xf18] ;  /* 0x000f1800010e7983 */ /* 0x000f620000300800 */
[----:B------:R-:W-:-:S02]  /*45c80*/  LEA.HI.X.SX32 R5, R9, R0, 0x1, P3 ;  /* 0x0000000009057211 */ /* 0x000fc400018f0eff */
[----:B------:R-:W-:Y:S02]  /*45c90*/  LEA R6, P3, R3, R2, 0x1 ;  /* 0x0000000203067211 */ /* 0x000fe400078608ff */
[----:B------:R-:W-:Y:S01]  /*45ca0*/  F2FP.BF16.F32.PACK_AB R36, R37, R36 ;  /* 0x000000242524723e */ /* 0x000fe200000010ff */
[----:B------:R0:W-:Y:S02]  /*45cb0*/  @P5 STG.E.U16 desc[UR20][R4.64], R7 ;  /* 0x0000000704005986 */ /* 0x0001e4000c101514 */
[C---:B0-----:R-:W-:Y:S01]  /*45cc0*/  LEA.HI.X.SX32 R7, R3.reuse, R0, 0x1, P3 ;  /* 0x0000000003077211 */ /* 0x041fe200018f0eff */
[----:B------:R-:W-:Y:S01]  /*45cd0*/  VIADD R3, R3, UR5 ;  /* 0x0000000503037c36 */ /* 0x000fe20008000000 */
[----:B--2---:R-:W-:Y:S01]  /*45ce0*/  ISETP.LT.AND P5, PT, R13, UR7, !P1 ;  /* 0x000000070d007c0c */ /* 0x004fe2000cfa1270 */
[----:B------:R-:W5:Y:S01]  /*45cf0*/  LDCU UR7, c[0x0][0x39c] ;  /* 0x00007380ff0777ac */ /* 0x000f620008000800 */
[----:B------:R-:W2:Y:S04]  /*45d00*/  LDL.LU R13, [R1+0x11f8] ;  /* 0x0011f800010d7983 */ /* 0x000ea80000300800 */
[----:B------:R0:W-:Y:S01]  /*45d10*/  @P4 STG.E.U16 desc[UR20][R6.64], R36 ;  /* 0x0000002406004986 */ /* 0x0001e2000c101514 */
[----:B------:R-:W-:-:S04]  /*45d20*/  LEA R8, P4, R3, R2, 0x1 ;  /* 0x0000000203087211 */ /* 0x000fc800078808ff */
[----:B------:R-:W-:Y:S02]  /*45d30*/  LEA.HI.X.SX32 R9, R3, R0, 0x1, P4 ;  /* 0x0000000003097211 */ /* 0x000fe400020f0eff */
[----:B-1----:R-:W-:Y:S01]  /*45d40*/  ISETP.LT.AND P3, PT, R11, UR9, !P1 ;  /* 0x000000090b007c0c */ /* 0x002fe2000cf61270 */
[----:B------:R-:W-:Y:S01]  /*45d50*/  VIADD R11, R3, UR5 ;  /* 0x00000005030b7c36 */ /* 0x000fe20008000000 */
[----:B0-----:R-:W-:Y:S01]  /*45d60*/  PRMT R7, R36, 0x7632, R7 ;  /* 0x0000763224077816 */ /* 0x001fe20000000007 */
[----:B------:R-:W0:Y:S02]  /*45d70*/  LDCU UR9, c[0x0][0x39c] ;  /* 0x00007380ff0977ac */ /* 0x000e240008000800 */
[C---:B------:R-:W-:Y:S01]  /*45d80*/  VIADD R3, R11.reuse, UR5 ;  /* 0x000000050b037c36 */ /* 0x040fe20008000000 */
[----:B------:R-:W-:Y:S02]  /*45d90*/  LEA R4, P4, R11, R2, 0x1 ;  /* 0x000000020b047211 */ /* 0x000fe400078808ff */
[----:B------:R-:W-:-:S02]  /*45da0*/  F2FP.BF16.F32.PACK_AB R38, R39, R38 ;  /* 0x000000262726723e */ /* 0x000fc400000010ff */
[----:B------:R-:W-:Y:S01]  /*45db0*/  LEA.HI.X.SX32 R5, R11, R0, 0x1, P4 ;  /* 0x000000000b057211 */ /* 0x000fe200020f0eff */
[C---:B------:R-:W-:Y:S01]  /*45dc0*/  VIADD R11, R3.reuse, UR5 ;  /* 0x00000005030b7c36 */ /* 0x040fe20008000000 */
[----:B------:R-:W-:Y:S01]  /*45dd0*/  LEA R6, P4, R3, R2, 0x1 ;  /* 0x0000000203067211 */ /* 0x000fe200078808ff */
[----:B------:R1:W-:Y:S01]  /*45de0*/  @P0 STG.E.U16 desc[UR20][R8.64], R7 ;  /* 0x0000000708000986 */ /* 0x0003e2000c101514 */
[----:B---3--:R-:W-:Y:S01]  /*45df0*/  ISETP.LT.AND P0, PT, R15, UR4, !P1 ;  /* 0x000000040f007c0c */ /* 0x008fe2000cf01270 */
[----:B------:R-:W2:Y:S02]  /*45e00*/  LDCU UR4, c[0x0][0x39c] ;  /* 0x00007380ff0477ac */ /* 0x000ea40008000800 */
[----:B------:R3:W-:Y:S04]  /*45e10*/  @P2 STG.E.U16 desc[UR20][R4.64], R38 ;  /* 0x0000002604002986 */ /* 0x0007e8000c101514 */
[----:B------:R-:W2:Y:S01]  /*45e20*/  LDL.LU R15, [R1+0x11e8] ;  /* 0x0011e800010f7983 */ /* 0x000ea20000300800 */
[----:B-1----:R-:W-:Y:S01]  /*45e30*/  LEA.HI.X.SX32 R7, R3, R0, 0x1, P4 ;  /* 0x0000000003077211 */ /* 0x002fe200020f0eff */
[----:B------:R-:W-:-:S02]  /*45e40*/  VIADD R3, R11, UR5 ;  /* 0x000000050b037c36 */ /* 0x000fc40008000000 */
[----:B------:R-:W2:Y:S04]  /*45e50*/  LDL.LU R17, [R1+0x11d4] ;  /* 0x0011d40001117983 */ /* 0x000ea80000300800 */
[----:B------:R-:W2:Y:S01]  /*45e60*/  LDL.LU R16, [R1+0x11b8] ;  /* 0x0011b80001107983 */ /* 0x000ea20000300800 */
[----:B----4-:R-:W-:Y:S01]  /*45e70*/  ISETP.LT.AND P2, PT, R10, UR6, !P1 ;  /* 0x000000060a007c0c */ /* 0x010fe2000cf41270 */
[----:B------:R-:W1:Y:S01]  /*45e80*/  LDCU UR6, c[0x0][0x39c] ;  /* 0x00007380ff0677ac */ /* 0x000e620008000800 */
[----:B------:R-:W-:-:S04]  /*45e90*/  LEA R10, P4, R11, R2, 0x1 ;  /* 0x000000020b0a7211 */ /* 0x000fc800078808ff */
[----:B------:R-:W-:Y:S02]  /*45ea0*/  LEA.HI.X.SX32 R11, R11, R0, 0x1, P4 ;  /* 0x000000000b0b7211 */ /* 0x000fe400020f0eff */
[----:B-----5:R-:W-:Y:S01]  /*45eb0*/  ISETP.LT.AND P4, PT, R14, UR7, !P1 ;  /* 0x000000070e007c0c */ /* 0x020fe2000cf81270 */
[----:B------:R-:W4:Y:S01]  /*45ec0*/  LDCU UR7, c[0x0][0x39c] ;  /* 0x00007380ff0777ac */ /* 0x000f220008000800 */
[----:B------:R-:W0:Y:S01]  /*45ed0*/  LDL.LU R14, [R1+0x115c] ;  /* 0x00115c00010e7983 */ /* 0x000e220000300800 */
[----:B---3--:R-:W-:Y:S02]  /*45ee0*/  PRMT R5, R38, 0x7632, R5 ;  /* 0x0000763226057816 */ /* 0x008fe40000000005 */
[----:B------:R-:W-:-:S03]  /*45ef0*/  F2FP.BF16.F32.PACK_AB R40, R41, R40 ;  /* 0x000000282928723e */ /* 0x000fc600000010ff */
[----:B------:R3:W-:Y:S01]  /*45f00*/  @P5 STG.E.U16 desc[UR20][R6.64], R5 ;  /* 0x0000000506005986 */ /* 0x0007e2000c101514 */
[----:B------:R-:W-:-:S03]  /*45f10*/  LEA R4, P5, R3, R2, 0x1 ;  /* 0x0000000203047211 */ /* 0x000fc600078a08ff */
[----:B------:R-:W-:Y:S01]  /*45f20*/  @P3 STG.E.U16 desc[UR20][R10.64], R40 ;  /* 0x000000280a003986 */ /* 0x000fe2000c101514 */
[C---:B---3--:R-:W-:Y:S01]  /*45f30*/  LEA.HI.X.SX32 R5, R3.reuse, R0, 0x1, P5 ;  /* 0x0000000003057211 */ /* 0x048fe200028f0eff */
[----:B------:R-:W-:Y:S01]  /*45f40*/  VIADD R3, R3, UR5 ;  /* 0x0000000503037c36 */ /* 0x000fe20008000000 */
[----:B--2---:R-:W-:Y:S01]  /*45f50*/  ISETP.LT.AND P3, PT, R13, UR4, !P1 ;  /* 0x000000040d007c0c */ /* 0x004fe2000cf61270 */
[----:B------:R-:W2:Y:S02]  /*45f60*/  LDCU UR4, c[0x0][0x39c] ;  /* 0x00007380ff0477ac */ /* 0x000ea40008000800 */
[----:B------:R-:W-:Y:S01]  /*45f70*/  VIADD R13, R3, UR5 ;  /* 0x00000005030d7c36 */ /* 0x000fe20008000000 */
[----:B------:R-:W-:-:S04]  /*45f80*/  PRMT R7, R40, 0x7632, R7 ;  /* 0x0000763228077816 */ /* 0x000fc80000000007 */
[-C--:B------:R-:W-:Y:S01]  /*45f90*/  LEA R8, P5, R13, R2.reuse, 0x1 ;  /* 0x000000020d087211 */ /* 0x080fe200078a08ff */
[----:B------:R3:W-:Y:S01]  /*45fa0*/  @P0 STG.E.U16 desc[UR20][R4.64], R7 ;  /* 0x0000000704000986 */ /* 0x0007e2000c101514 */
[----:B------:R-:W-:Y:S02]  /*45fb0*/  LEA R6, P0, R3, R2, 0x1 ;  /* 0x0000000203067211 */ /* 0x000fe400078008ff */
[C---:B------:R-:W-:Y:S01]  /*45fc0*/  LEA.HI.X.SX32 R9, R13.reuse, R0, 0x1, P5 ;  /* 0x000000000d097211 */ /* 0x040fe200028f0eff */
[----:B------:R-:W-:Y:S01]  /*45fd0*/  VIADD R13, R13, UR5 ;  /* 0x000000050d0d7c36 */ /* 0x000fe20008000000 */
[----:B------:R-:W-:Y:S02]  /*45fe0*/  F2FP.BF16.F32.PACK_AB R42, R43, R42 ;  /* 0x0000002a2b2a723e */ /* 0x000fe400000010ff */
[----:B---3--:R-:W-:Y:S02]  /*45ff0*/  LEA.HI.X.SX32 R7, R3, R0, 0x1, P0 ;  /* 0x0000000003077211 */ /* 0x008fe400000f0eff */
[----:B------:R-:W-:-:S03]  /*46000*/  LEA R4, P5, R13, R2, 0x1 ;  /* 0x000000020d047211 */ /* 0x000fc600078a08ff */
[----:B------:R3:W-:Y:S01]  /*46010*/  @P2 STG.E.U16 desc[UR20][R6.64], R42 ;  /* 0x0000002a06002986 */ /* 0x0007e2000c101514 */
[----:B-1----:R-:W-:Y:S01]  /*46020*/  ISETP.LT.AND P0, PT, R15, UR6, !P1 ;  /* 0x000000060f007c0c */ /* 0x002fe2000cf01270 */
[----:B------:R-:W1:Y:S02]  /*46030*/  LDCU UR6, c[0x0][0x39c] ;  /* 0x00007380ff0677ac */ /* 0x000e640008000800 */
[----:B------:R-:W5:Y:S04]  /*46040*/  LDL.LU R15, [R1+0x1140] ;  /* 0x00114000010f7983 */ /* 0x000f680000300800 */
[----:B------:R-:W1:Y:S01]  /*46050*/  LDL.LU R10, [R1+0xf14] ;  /* 0x000f1400010a7983 */ /* 0x000e620000300800 */
[----:B--2---:R-:W-:Y:S01]  /*46060*/  ISETP.LT.AND P2, PT, R17, UR4, !P1 ;  /* 0x0000000411007c0c */ /* 0x004fe2000cf41270 */
[----:B------:R-:W5:Y:S01]  /*46070*/  LDCU UR4, c[0x0][0x39c] ;  /* 0x00007380ff0477ac */ /* 0x000f620008000800 */
[----:B------:R-:W-:Y:S01]  /*46080*/  LEA.HI.X.SX32 R5, R13, R0, 0x1, P5 ;  /* 0x000000000d057211 */ /* 0x000fe200028f0eff */
[----:B------:R-:W2:Y:S01]  /*46090*/  LDL.LU R17, [R1+0xf04] ;  /* 0x000f040001117983 */ /* 0x000ea20000300800 */
[----:B0-----:R-:W-:-:S02]  /*460a0*/  ISETP.LT.AND P5, PT, R14, UR9, !P1 ;  /* 0x000000090e007c0c */ /* 0x001fc4000cfa1270 */
[----:B------:R-:W-:Y:S01]  /*460b0*/  PRMT R3, R42, 0x7632, R3 ;  /* 0x000076322a037816 */ /* 0x000fe20000000003 */
[----:B------:R-:W2:Y:S01]  /*460c0*/  LDL.LU R14, [R1+0x1120] ;  /* 0x00112000010e7983 */ /* 0x000ea20000300800 */
[----:B------:R-:W-:Y:S01]  /*460d0*/  F2FP.BF16.F32.PACK_AB R44, R45, R44 ;  /* 0x0000002c2d2c723e */ /* 0x000fe200000010ff */
[----:B------:R-:W-:Y:S01]  /*460e0*/  VIADD R13, R13, UR5 ;  /* 0x000000050d0d7c36 */ /* 0x000fe20008000000 */
[----:B------:R-:W2:Y:S01]  /*460f0*/  LDCU UR9, c[0x0][0x39c] ;  /* 0x00007380ff0977ac */ /* 0x000ea20008000800 */
[----:B------:R0:W-:Y:S04]  /*46100*/  @P4 STG.E.U16 desc[UR20][R8.64], R3 ;  /* 0x0000000308004986 */ /* 0x0001e8000c101514 */
[----:B------:R4:W-:Y:S01]  /*46110*/  @P3 STG.E.U16 desc[UR20][R4.64], R44 ;  /* 0x0000002c04003986 */ /* 0x0009e2000c101514 */
[C---:B---3--:R-:W-:Y:S01]  /*46120*/  LEA R6, P3, R13.reuse, R2, 0x1 ;  /* 0x000000020d067211 */ /* 0x048fe200078608ff */
[----:B0-----:R-:W-:-:S03]  /*46130*/  VIADD R3, R13, UR5 ;  /* 0x000000050d037c36 */ /* 0x001fc60008000000 */
[----:B------:R-:W-:Y:S01]  /*46140*/  LEA.HI.X.SX32 R7, R13, R0, 0x1, P3 ;  /* 0x000000000d077211 */ /* 0x000fe200018f0eff */
[C---:B------:R-:W-:Y:S01]  /*46150*/  VIADD R11, R3.reuse, UR5 ;  /* 0x00000005030b7c36 */ /* 0x040fe20008000000 */
[----:B------:R-:W-:Y:S02]  /*46160*/  LEA R8, P3, R3, R2, 0x1 ;  /* 0x0000000203087211 */ /* 0x000fe400078608ff */
[----:B----4-:R-:W-:Y:S02]  /*46170*/  PRMT R5, R44, 0x7632, R5 ;  /* 0x000076322c057816 */ /* 0x010fe40000000005 */
[----:B------:R-:W-:Y:S02]  /*46180*/  F2FP.BF16.F32.PACK_AB R46, R47, R46 ;  /* 0x0000002e2f2e723e */ /* 0x000fe400000010ff */
[----:B------:R-:W-:Y:S01]  /*46190*/  LEA.HI.X.SX32 R9, R3, R0, 0x1, P3 ;  /* 0x0000000003097211 */ /* 0x000fe200018f0eff */
[C---:B------:R-:W-:Y:S01]  /*461a0*/  VIADD R3, R11.reuse, UR5 ;  /* 0x000000050b037c36 */ /* 0x040fe20008000000 */
[C---:B------:R-:W-:Y:S01]  /*461b0*/  LEA R4, P3, R11.reuse, R2, 0x1 ;  /* 0x000000020b047211 */ /* 0x040fe200078608ff */
[----:B------:R0:W-:Y:S04]  /*461c0*/  @P0 STG.E.U16 desc[UR20][R6.64], R5 ;  /* 0x0000000506000986 */ /* 0x0001e8000c101514 */
[----:B------:R-:W-:Y:S01]  /*461d0*/  @P2 STG.E.U16 desc[UR20][R8.64], R46 ;  /* 0x0000002e08002986 */ /* 0x000fe2000c101514 */
[----:B------:R-:W-:Y:S01]  /*461e0*/  ISETP.LT.AND P4, PT, R16, UR7, !P1 ;  /* 0x0000000710007c0c */ /* 0x000fe2000cf81270 */
[----:B------:R-:W3:Y:S02]  /*461f0*/  LDCU UR7, c[0x0][0x39c] ;  /* 0x00007380ff0777ac */ /* 0x000ee40008000800 */
[----:B------:R-:W4:Y:S01]  /*46200*/  LDL.LU R16, [R1+0x10fc] ;  /* 0x0010fc0001107983 */ /* 0x000f220000300800 */
[----:B0-----:R-:W-:-:S02]  /*46210*/  LEA.HI.X.SX32 R5, R11, R0, 0x1, P3 ;  /* 0x000000000b057211 */ /* 0x001fc400018f0eff */
[----:B-1----:R-:W-:Y:S01]  /*46220*/  ISETP.LT.AND P2, PT, R10, UR6, !P1 ;  /* 0x000000060a007c0c */ /* 0x002fe2000cf41270 */
[----:B------:R-:W0:Y:S01]  /*46230*/  LDCU UR6, c[0x0][0x39c] ;  /* 0x00007380ff0677ac */ /* 0x000e220008000800 */
[----:B------:R-:W-:Y:S02]  /*46240*/  LEA R10, P3, R3, R2, 0x1 ;  /* 0x00000002030a7211 */ /* 0x000fe400078608ff */
[----:B-----5:R-:W-:Y:S01]  /*46250*/  ISETP.LT.AND P0, PT, R15, UR4, !P1 ;  /* 0x000000040f007c0c */ /* 0x020fe2000cf01270 */
[----:B------:R-:W4:Y:S01]  /*46260*/  LDCU UR4, c[0x0][0x39c] ;  /* 0x00007380ff0477ac */ /* 0x000f220008000800 */
[----:B------:R-:W-:Y:S01]  /*46270*/  LEA.HI.X.SX32 R11, R3, R0, 0x1, P3 ;  /* 0x00000000030b7211 */ /* 0x000fe200018f0eff */
[----:B------:R-:W0:Y:S01]  /*46280*/  LDL.LU R15, [R1+0x10e8] ;  /* 0x0010e800010f7983 */ /* 0x000e220000300800 */
[----:B--2---:R-:W-:Y:S02]  /*46290*/  ISETP.LT.AND P3, PT, R14, UR9, !P1 ;  /* 0x000000090e007c0c */ /* 0x004fe4000cf61270 */
[----:B------:R-:W-:Y:S01]  /*462a0*/  PRMT R7, R46, 0x7632, R7 ;  /* 0x000076322e077816 */ /* 0x000fe20000000007 */
[----:B------:R-:W2:Y:S01]  /*462b0*/  LDL.LU R14, [R1+0x1028] ;  /* 0x00102800010e7983 */ /* 0x000ea20000300800 */
[----:B------:R-:W-:Y:S01]  /*462c0*/  F2FP.BF16.F32.PACK_AB R48, R49, R48 ;  /* 0x000000303130723e */ /* 0x000fe200000010ff */
[----:B------:R-:W-:Y:S01]  /*462d0*/  VIADD R3, R3, UR5 ;  /* 0x0000000503037c36 */ /* 0x000fe20008000000 */
[----:B------:R-:W-:Y:S01]  /*462e0*/  F2FP.BF16.F32.PACK_AB R50, R51, R50 ;  /* 0x000000323332723e */ /* 0x000fe200000010ff */
[----:B------:R1:W-:Y:S01]  /*462f0*/  @P4 STG.E.U16 desc[UR20][R4.64], R7 ;  /* 0x0000000704004986 */ /* 0x0003e2000c101514 */
[----:B------:R-:W-:Y:S01]  /*46300*/  F2FP.BF16.F32.PACK_AB R52, R53, R52 ;  /* 0x000000343534723e */ /* 0x000fe200000010ff */
[----:B------:R-:W5:Y:S02]  /*46310*/  LDCU UR9, c[0x0][0x39c] ;  /* 0x00007380ff0977ac */ /* 0x000f640008000800 */
[----:B------:R-:W-:Y:S01]  /*46320*/  @P5 STG.E.U16 desc[UR20][R10.64], R48 ;  /* 0x000000300a005986 */ /* 0x000fe2000c101514 */
[----:B------:R-:W-:-:S03]  /*46330*/  LEA R6, P5, R3, R2, 0x1 ;  /* 0x0000000203067211 */ /* 0x000fc600078a08ff */
[----:B------:R-:W5:Y:S01]  /*46340*/  LDL.LU R13, [R1+0x1020] ;  /* 0x00102000010d7983 */ /* 0x000f620000300800 */
[----:B------:R-:W-:Y:S02]  /*46350*/  PRMT R12, R48, 0x7632, R12 ;  /* 0x00007632300c7816 */ /* 0x000fe4000000000c */
[----:B-1----:R-:W-:-:S05]  /*46360*/  LEA.HI.X.SX32 R7, R3, R0, 0x1, P5 ;  /* 0x0000000003077211 */ /* 0x002fca00028f0eff */
[----:B------:R1:W-:Y:S01]  /*46370*/  @P0 STG.E.U16 desc[UR20][R6.64], R12 ;  /* 0x0000000c06000986 */ /* 0x0003e2000c101514 */
[----:B------:R-:W-:Y:S01]  /*46380*/  VIADD R9, R3, UR5 ;  /* 0x0000000503097c36 */ /* 0x000fe20008000000 */
[----:B---3--:R-:W-:Y:S01]  /*46390*/  ISETP.LT.AND P4, PT, R17, UR7, !P1 ;  /* 0x0000000711007c0c */ /* 0x008fe2000cf81270 */
[----:B------:R-:W2:Y:S01]  /*463a0*/  LDCU UR7, c[0x0][0x39c] ;  /* 0x00007380ff0777ac */ /* 0x000ea20008000800 */
[----:B-1----:R-:W3:Y:S02]  /*463b0*/  LDL.LU R12, [R1+0x100c] ;  /* 0x00100c00010c7983 */ /* 0x002ee40000300800 */
[C---:B------:R-:W-:Y:S02]  /*463c0*/  LEA R4, P5, R9.reuse, R2, 0x1 ;  /* 0x0000000209047211 */ /* 0x040fe400078a08ff */
[----:B------:R-:W3:Y:S01]  /*463d0*/  LDL.LU R17, [R1+0xefc] ;  /* 0x000efc0001117983 */ /* 0x000ee20000300800 */
[C---:B------:R-:W-:Y:S01]  /*463e0*/  VIADD R3, R9.reuse, UR5 ;  /* 0x0000000509037c36 */ /* 0x040fe20008000000 */
[----:B------:R-:W-:-:S04]  /*463f0*/  LEA.HI.X.SX32 R5, R9, R0, 0x1, P5 ;  /* 0x0000000009057211 */ /* 0x000fc800028f0eff */
[C---:B------:R-:W-:Y:S01]  /*46400*/  LEA R8, P5, R3.reuse, R2, 0x1 ;  /* 0x0000000203087211 */ /* 0x040fe200078a08ff */
[----:B------:R1:W-:Y:S03]  /*46410*/  @P2 STG.E.U16 desc[UR20][R4.64], R50 ;  /* 0x0000003204002986 */ /* 0x0003e6000c101514 */
[----:B------:R-:W-:Y:S02]  /*46420*/  LEA.HI.X.SX32 R9, R3, R0, 0x1, P5 ;  /* 0x0000000003097211 */ /* 0x000fe400028f0eff */
[----:B----4-:R-:W-:Y:S01]  /*46430*/  ISETP.LT.AND P0, PT, R16, UR4, !P1 ;  /* 0x0000000410007c0c */ /* 0x010fe2000cf01270 */
[----:B------:R-:W5:Y:S01]  /*46440*/  LDCU UR4, c[0x0][0x39c] ;  /* 0x00007380ff0477ac */ /* 0x000f620008000800 */
[----:B------:R-:W4:Y:S01]  /*46450*/  LDL.LU R16, [R1+0xef0] ;  /* 0x000ef00001107983 */ /* 0x000f220000300800 */
[----:B-1----:R-:W-:Y:S02]  /*46460*/  PRMT R5, R50, 0x7632, R5 ;  /* 0x0000763232057816 */ /* 0x002fe40000000005 */
[----:B0-----:R-:W-:Y:S01]  /*46470*/  ISETP.LT.AND P2, PT, R15, UR6, !P1 ;  /* 0x000000060f007c0c */ /* 0x001fe2000cf41270 */
[----:B------:R-:W-:-:S02]  /*46480*/  VIADD R11, R3, UR5 ;  /* 0x00000005030b7c36 */ /* 0x000fc40008000000 */
[----:B------:R0:W-:Y:S01]  /*46490*/  @P4 STG.E.U16 desc[UR20][R8.64], R5 ;  /* 0x0000000508004986 */ /* 0x0001e2000c101514 */
[----:B------:R-:W3:Y:S03]  /*464a0*/  LDCU UR6, c[0x0][0x39c] ;  /* 0x00007380ff0677ac */ /* 0x000ee60008000800 */
[----:B------:R-:W4:Y:S01]  /*464b0*/  LDL.LU R15, [R1+0x1008] ;  /* 0x00100800010f7983 */ /* 0x000f220000300800 */
[----:B--2---:R-:W-:Y:S01]  /*464c0*/  ISETP.LT.AND P4, PT, R14, UR7, !P1 ;  /* 0x000000070e007c0c */ /* 0x004fe2000cf81270 */
[C---:B------:R-:W-:Y:S02]  /*464d0*/  VIADD R3, R11.reuse, UR5 ;  /* 0x000000050b037c36 */ /* 0x040fe40008000000 */
[----:B------:R-:W2:Y:S01]  /*464e0*/  LDL.LU R14, [R1+0xff0] ;  /* 0x000ff000010e7983 */ /* 0x000ea20000300800 */
[C---:B------:R-:W-:Y:S01]  /*464f0*/  LEA R10, P5, R11.reuse, R2, 0x1 ;  /* 0x000000020b0a7211 */ /* 0x040fe200078a08ff */
[----:B------:R-:W4:Y:S03]  /*46500*/  LDCU UR7, c[0x0][0x39c] ;  /* 0x00007380ff0777ac */ /* 0x000f260008000800 */
[----:B------:R-:W-:-:S02]  /*46510*/  LEA.HI.X.SX32 R11, R11, R0, 0x1, P5 ;  /* 0x000000000b0b7211 */ /* 0x000fc400028f0eff */
[C---:B------:R-:W-:Y:S02]  /*46520*/  LEA R4, P5, R3.reuse, R2, 0x1 ;  /* 0x0000000203047211 */ /* 0x040fe400078a08ff */
[----:B------:R-:W-:Y:S01]  /*46530*/  PRMT R7, R52, 0x7632, R7 ;  /* 0x0000763234077816 */ /* 0x000fe20000000007 */
[----:B------:R-:W-:Y:S01]  /*46540*/  @P3 STG.E.U16 desc[UR20][R10.64], R52 ;  /* 0x000000340a003986 */ /* 0x000fe2000c101514 */
[C---:B0-----:R-:W-:Y:S01]  /*46550*/  LEA.HI.X.SX32 R5, R3.reuse, R0, 0x1, P5 ;  /* 0x0000000003057211 */ /* 0x041fe200028f0eff */
[----:B------:R-:W-:Y:S01]  /*46560*/  VIADD R3, R3, UR5 ;  /* 0x0000000503037c36 */ /* 0x000fe20008000000 */
[----:B-----5:R-:W-:Y:S01]  /*46570*/  ISETP.LT.AND P3, PT, R13, UR4, !P1 ;  /* 0x000000040d007c0c */ /* 0x020fe2000cf61270 */
[----:B------:R-:W0:Y:S02]  /*46580*/  LDCU UR4, c[0x0][0x39c] ;  /* 0x00007380ff0477ac */ /* 0x000e240008000800 */
[C---:B------:R-:W-:Y:S01]  /*46590*/  VIADD R13, R3.reuse, UR5 ;  /* 0x00000005030d7c36 */ /* 0x040fe20008000000 */
[----:B------:R1:W-:Y:S01]  /*465a0*/  @P0 STG.E.U16 desc[UR20][R4.64], R7 ;  /* 0x0000000704000986 */ /* 0x0003e2000c101514 */
[----:B------:R-:W-:-:S02]  /*465b0*/  LEA R6, P0, R3, R2, 0x1 ;  /* 0x0000000203067211 */ /* 0x000fc400078008ff */
[----:B------:R-:W-:Y:S02]  /*465c0*/  F2FP.BF16.F32.PACK_AB R54, R55, R54 ;  /* 0x000000363736723e */ /* 0x000fe400000010ff */
[----:B------:R-:W-:-:S04]  /*465d0*/  LEA R8, P5, R13, R2, 0x1 ;  /* 0x000000020d087211 */ /* 0x000fc800078a08ff */
[-C--:B------:R-:W-:Y:S02]  /*465e0*/  LEA.HI.X.SX32 R9, R13, R0.reuse, 0x1, P5 ;  /* 0x000000000d097211 */ /* 0x080fe400028f0eff */
[----:B-1----:R-:W-:Y:S02]  /*465f0*/  LEA.HI.X.SX32 R7, R3, R0, 0x1, P0 ;  /* 0x0000000003077211 */ /* 0x002fe400000f0eff */
[----:B---3--:R-:W-:Y:S01]  /*46600*/  ISETP.LT.AND P0, PT, R12, UR6, !P1 ;  /* 0x000000060c007c0c */ /* 0x008fe2000cf01270 */
[----:B------:R-:W-:Y:S01]  /*46610*/  VIADD R13, R13, UR5 ;  /* 0x000000050d0d7c36 */ /* 0x000fe20008000000 */
[----:B------:R-:W3:Y:S01]  /*46620*/  LDL.LU R12, [R1+0xfec] ;  /* 0x000fec00010c7983 */ /* 0x000ee20000300800 */
[----:B------:R-:W-:Y:S01]  /*46630*/  PRMT R3, R54, 0x7632, R3 ;  /* 0x0000763236037816 */ /* 0x000fe20000000003 */
[----:B------:R-:W3:Y:S02]  /*46640*/  LDCU UR6, c[0x0][0x39c] ;  /* 0x00007380ff0677ac */ /* 0x000ee40008000800 */
[----:B------:R-:W5:Y:S04]  /*46650*/  LDL.LU R10, [R1+0xf84] ;  /* 0x000f8400010a7983 */ /* 0x000f680000300800 */
[----:B------:R1:W-:Y:S01]  /*46660*/  @P2 STG.E.U16 desc[UR20][R6.64], R54 ;  /* 0x0000003606002986 */ /* 0x0003e2000c101514 */
[----:B0-----:R-:W-:Y:S01]  /*46670*/  ISETP.LT.AND P2, PT, R17, UR4, !P1 ;  /* 0x0000000411007c0c */ /* 0x001fe2000cf41270 */
[----:B------:R-:W2:Y:S02]  /*46680*/  LDCU UR4, c[0x0][0x39c] ;  /* 0x00007380ff0477ac */ /* 0x000ea40008000800 */
[----:B------:R-:W-:Y:S01]  /*46690*/  @P4 STG.E.U16 desc[UR20][R8.64], R3 ;  /* 0x0000000308004986 */ /* 0x000fe2000c101514 */
[----:B------:R-:W-:-:S02]  /*466a0*/  LEA R4, P4, R13, R2, 0x1 ;  /* 0x000000020d047211 */ /* 0x000fc400078808ff */
[----:B------:R-:W-:Y:S02]  /*466b0*/  F2FP.BF16.F32.PACK_AB R56, R57, R56 ;  /* 0x000000383938723e */ /* 0x000fe400000010ff */
[C---:B------:R-:W-:Y:S01]  /*466c0*/  LEA.HI.X.SX32 R5, R13.reuse, R0, 0x1, P4 ;  /* 0x000000000d057211 */ /* 0x040fe200020f0eff */
[----:B------:R-:W-:-:S04]  /*466d0*/  VIADD R13, R13, UR5 ;  /* 0x000000050d0d7c36 */ /* 0x000fc80008000000 */
[----:B------:R0:W-:Y:S01]  /*466e0*/  @P3 STG.E.U16 desc[UR20][R4.64], R56 ;  /* 0x0000003804003986 */ /* 0x0001e2000c101514 */
[----:B-1----:R-:W-:-:S04]  /*466f0*/  LEA R6, P3, R13, R2, 0x1 ;  /* 0x000000020d067211 */ /* 0x002fc800078608ff */
[----:B------:R-:W-:Y:S02]  /*46700*/  LEA.HI.X.SX32 R7, R13, R0, 0x1, P3 ;  /* 0x000000000d077211 */ /* 0x000fe400018f0eff */
[----:B0-----:R-:W-:-:S05]  /*46710*/  PRMT R5, R56, 0x7632, R5 ;  /* 0x0000763238057816 */ /* 0x001fca0000000005 */
[----:B------:R0:W-:Y:S01]  /*46720*/  @P0 STG.E.U16 desc[UR20][R6.64], R5 ;  /* 0x0000000506000986 */ /* 0x0001e2000c101514 */
[----:B----4-:R-:W-:Y:S01]  /*46730*/  ISETP.LT.AND P5, PT, R16, UR7, !P1 ;  /* 0x0000000710007c0c */ /* 0x010fe2000cfa1270 */
[----:B------:R-:W-:Y:S01]  /*46740*/  VIADD R3, R13, UR5 ;  /* 0x000000050d037c36 */ /* 0x000fe20008000000 */
[----:B------:R-:W5:Y:S01]  /*46750*/  LDCU UR7, c[0x0][0x39c] ;  /* 0x00007380ff0777ac */ /* 0x000f620008000800 */
[----:B--2---:R-:W-:Y:S02]  /*46760*/  ISETP.LT.AND P0, PT, R14, UR4, !P1 ;  /* 0x000000040e007c0c */ /* 0x004fe4000cf01270 */
[C---:B------:R-:W-:Y:S01]  /*46770*/  VIADD R11, R3.reuse, UR5 ;  /* 0x00000005030b7c36 */ /* 0x040fe20008000000 */
[----:B------:R-:W2:Y:S01]  /*46780*/  LDL.LU R14, [R1+0xf80] ;  /* 0x000f8000010e7983 */ /* 0x000ea20000300800 */
[C---:B------:R-:W-:Y:S01]  /*46790*/  LEA R8, P3, R3.reuse, R2, 0x1 ;  /* 0x0000000203087211 */ /* 0x040fe200078608ff */
[----:B------:R-:W2:Y:S02]  /*467a0*/  LDCU UR4, c[0x0][0x39c] ;  /* 0x00007380ff0477ac */ /* 0x000ea40008000800 */
[----:B------:R-:W4:Y:S04]  /*467b0*/  LDL.LU R18, [R1+0xf7c] ;  /* 0x000f7c0001127983 */ /* 0x000f280000300800 */
[----:B------:R-:W4:Y:S01]  /*467c0*/  LDL.LU R16, [R1+0xeec] ;  /* 0x000eec0001107983 */ /* 0x000f220000300800 */
[----:B------:R-:W-:-:S02]  /*467d0*/  LEA.HI.X.SX32 R9, R3, R0, 0x1, P3 ;  /* 0x0000000003097211 */ /* 0x000fc400018f0eff */
[----:B------:R-:W-:Y:S02]  /*467e0*/  LEA R4, P3, R11, R2, 0x1 ;  /* 0x000000020b047211 */ /* 0x000fe400078608ff */
[----:B------:R-:W-:Y:S02]  /*467f0*/  F2FP.BF16.F32.PACK_AB R58, R59, R58 ;  /* 0x0000003a3b3a723e */ /* 0x000fe400000010ff */
[C---:B0-----:R-:W-:Y:S01]  /*46800*/  LEA.HI.X.SX32 R5, R11.reuse, R0, 0x1, P3 ;  /* 0x000000000b057211 */ /* 0x041fe200018f0eff */
[----:B------:R-:W-:Y:S01]  /*46810*/  VIADD R11, R11, UR5 ;  /* 0x000000050b0b7c36 */ /* 0x000fe20008000000 */
[----:B------:R-:W-:Y:S01]  /*46820*/  PRMT R7, R58, 0x7632, R7 ;  /* 0x000076323a077816 */ /* 0x000fe20000000007 */
[----:B------:R0:W-:Y:S02]  /*46830*/  @P2 STG.E.U16 desc[UR20][R8.64], R58 ;  /* 0x0000003a08002986 */ /* 0x0001e4000c101514 */
[----:B------:R-:W-:Y:S02]  /*46840*/  VIADD R3, R11, UR5 ;  /* 0x000000050b037c36 */ /* 0x000fe40008000000 */
[----:B------:R1:W-:Y:S01]  /*46850*/  @P5 STG.E.U16 desc[UR20][R4.64], R7 ;  /* 0x0000000704005986 */ /* 0x0003e2000c101514 */
[----:B------:R-:W-:Y:S01]  /*46860*/  ISETP.LT.AND P4, PT, R15, UR9, !P1 ;  /* 0x000000090f007c0c */ /* 0x000fe2000cf81270 */
[----:B0-----:R-:W-:Y:S01]  /*46870*/  VIADD R9, R3, UR5 ;  /* 0x0000000503097c36 */ /* 0x001fe20008000000 */
[----:B-----5:R-:W-:-:S03]  /*46880*/  ISETP.LT.AND P2, PT, R10, UR7, !P1 ;  /* 0x000000070a007c0c */ /* 0x020fc6000cf41270 */
[----:B------:R-:W-:Y:S01]  /*46890*/  VIADD R13, R9, UR5 ;  /* 0x00000005090d7c36 */ /* 0x000fe20008000000 */
[C---:B------:R-:W-:Y:S01]  /*468a0*/  LEA R10, P5, R11.reuse, R2, 0x1 ;  /* 0x000000020b0a7211 */ /* 0x040fe200078a08ff */
[----:B------:R-:W0:Y:S03]  /*468b0*/  LDCU UR7, c[0x0][0x39c] ;  /* 0x00007380ff0777ac */ /* 0x000e260008000800 */
[----:B------:R-:W-:Y:S02]  /*468c0*/  LEA.HI.X.SX32 R11, R11, R0, 0x1, P5 ;  /* 0x000000000b0b7211 */ /* 0x000fe400028f0eff */
[----:B------:R-:W-:Y:S02]  /*468d0*/  LEA R6, P5, R3, R2, 0x1 ;  /* 0x0000000203067211 */ /* 0x000fe400078a08ff */
[----:B------:R-:W-:Y:S02]  /*468e0*/  F2FP.BF16.F32.PACK_AB R60, R61, R60 ;  /* 0x0000003c3d3c723e */ /* 0x000fe400000010ff */
[----:B-1----:R-:W-:Y:S01]  /*468f0*/  LEA.HI.X.SX32 R7, R3, R0, 0x1, P5 ;  /* 0x0000000003077211 */ /* 0x002fe200028f0eff */
[----:B------:R-:W-:Y:S01]  /*46900*/  VIADD R3, R13, UR5 ;  /* 0x000000050d037c36 */ /* 0x000fe20008000000 */
[----:B---3--:R-:W-:Y:S01]  /*46910*/  ISETP.LT.AND P3, PT, R12, UR6, !P1 ;  /* 0x000000060c007c0c */ /* 0x008fe2000cf61270 */
[----:B------:R-:W4:Y:S01]  /*46920*/  LDCU UR6, c[0x0][0x39c] ;  /* 0x00007380ff0677ac */ /* 0x000f220008000800 */
[----:B------:R-:W-:Y:S01]  /*46930*/  PRMT R5, R60, 0x7632, R5 ;  /* 0x000076323c057816 */ /* 0x000fe20000000005 */
[----:B------:R-:W-:Y:S01]  /*46940*/  VIADD R15, R3, UR5 ;  /* 0x00000005030f7c36 */ /* 0x000fe20008000000 */
[----:B------:R-:W-:Y:S01]  /*46950*/  @P4 STG.E.U16 desc[UR20][R10.64], R60 ;  /* 0x0000003c0a004986 */ /* 0x000fe2000c101514 */
[----:B------:R-:W-:-:S02]  /*46960*/  LEA R4, P4, R9, R2, 0x1 ;  /* 0x0000000209047211 */ /* 0x000fc400078808ff */
[----:B------:R-:W-:Y:S01]  /*46970*/  LEA R8, P5, R13, R2, 0x1 ;  /* 0x000000020d087211 */ /* 0x000fe200078a08ff */
[----:B------:R-:W-:Y:S01]  /*46980*/  VIADD R17, R15, UR5 ;  /* 0x000000050f117c36 */ /* 0x000fe20008000000 */
[----:B------:R1:W-:Y:S03]  /*46990*/  @P0 STG.E.U16 desc[UR20][R6.64], R5 ;  /* 0x0000000506000986 */ /* 0x0003e6000c101514 */
[----:B------:R-:W-:Y:S01]  /*469a0*/  VIADD R19, R17, UR5 ;  /* 0x0000000511137c36 */ /* 0x000fe20008000000 */
[-C--:B-1----:R-:W-:Y:S02]  /*469b0*/  LEA.HI.X.SX32 R5, R9, R0.reuse, 0x1, P4 ;  /* 0x0000000009057211 */ /* 0x082fe400020f0eff */
[----:B------:R-:W-:Y:S02]  /*469c0*/  LEA.HI.X.SX32 R9, R13, R0, 0x1, P5 ;  /* 0x000000000d097211 */ /* 0x000fe400028f0eff */
[----:B------:R-:W-:-:S02]  /*469d0*/  LEA R12, P5, R15, R2, 0x1 ;  /* 0x000000020f0c7211 */ /* 0x000fc400078a08ff */
[----:B------:R-:W-:Y:S02]  /*469e0*/  LEA R10, P0, R3, R2, 0x1 ;  /* 0x00000002030a7211 */ /* 0x000fe400078008ff */
[-C--:B------:R-:W-:Y:S02]  /*469f0*/  LEA.HI.X.SX32 R13, R15, R0.reuse, 0x1, P5 ;  /* 0x000000000f0d7211 */ /* 0x080fe400028f0eff */
[----:B------:R-:W-:Y:S02]  /*46a00*/  LEA.HI.X.SX32 R11, R3, R0, 0x1, P0 ;  /* 0x00000000030b7211 */ /* 0x000fe400000f0eff */
[----:B------:R-:W-:Y:S02]  /*46a10*/  F2FP.BF16.F32.PACK_AB R62, R63, R62 ;  /* 0x0000003e3f3e723e */ /* 0x000fe400000010ff */
[----:B------:R-:W-:Y:S02]  /*46a20*/  F2FP.BF16.F32.PACK_AB R64, R65, R64 ;  /* 0x000000404140723e */ /* 0x000fe400000010ff */
[----:B------:R-:W-:-:S02]  /*46a30*/  F2FP.BF16.F32.PACK_AB R66, R67, R66 ;  /* 0x000000424342723e */ /* 0x000fc400000010ff */
[----:B------:R-:W-:Y:S01]  /*46a40*/  PRMT R6, R64, 0x7632, R6 ;  /* 0x0000763240067816 */ /* 0x000fe20000000006 */
[----:B------:R1:W-:Y:S01]  /*46a50*/  @P3 STG.E.U16 desc[UR20][R4.64], R62 ;  /* 0x0000003e04003986 */ /* 0x0003e2000c101514 */
[----:B------:R-:W-:Y:S02]  /*46a60*/  PRMT R7, R66, 0x7632, R7 ;  /* 0x0000763242077816 */ /* 0x000fe40000000007 */
[----:B--2---:R-:W-:Y:S02]  /*46a70*/  ISETP.LT.AND P4, PT, R14, UR4, !P1 ;  /* 0x000000040e007c0c */ /* 0x004fe4000cf81270 */
[C---:B------:R-:W-:Y:S02]  /*46a80*/  LEA R14, P5, R19.reuse, R2, 0x1 ;  /* 0x00000002130e7211 */ /* 0x040fe400078a08ff */
[----:B----4-:R-:W-:Y:S02]  /*46a90*/  ISETP.LT.AND P0, PT, R18, UR6, !P1 ;  /* 0x0000000612007c0c */ /* 0x010fe4000cf01270 */
[----:B------:R-:W-:-:S02]  /*46aa0*/  LEA.HI.X.SX32 R15, R19, R0, 0x1, P5 ;  /* 0x00000000130f7211 */ /* 0x000fc400028f0eff */
[----:B0-----:R-:W-:Y:S02]  /*46ab0*/  ISETP.LT.AND P1, PT, R16, UR7, !P1 ;  /* 0x0000000710007c0c */ /* 0x001fe4000cf21270 */
[----:B------:R-:W-:-:S04]  /*46ac0*/  LEA R2, P5, R17, R2, 0x1 ;  /* 0x0000000211027211 */ /* 0x000fc800078a08ff */
[----:B------:R-:W-:Y:S02]  /*46ad0*/  LEA.HI.X.SX32 R3, R17, R0, 0x1, P5 ;  /* 0x0000000011037211 */ /* 0x000fe400028f0eff */
[----:B------:R-:W-:-:S05]  /*46ae0*/  PRMT R0, R62, 0x7632, R0 ;  /* 0x000076323e007816 */ /* 0x000fca0000000000 */
[----:B------:R1:W-:Y:S04]  /*46af0*/  @P2 STG.E.U16 desc[UR20][R8.64], R0 ;  /* 0x0000000008002986 */ /* 0x0003e8000c101514 */
[----:B------:R1:W-:Y:S04]  /*46b00*/  @P4 STG.E.U16 desc[UR20][R10.64], R64 ;  /* 0x000000400a004986 */ /* 0x0003e8000c101514 */
[----:B------:R1:W-:Y:S04]  /*46b10*/  @P0 STG.E.U16 desc[UR20][R12.64], R6 ;  /* 0x000000060c000986 */ /* 0x0003e8000c101514 */
[----:B------:R1:W-:Y:S04]  /*46b20*/  @P1 STG.E.U16 desc[UR20][R2.64], R66 ;  /* 0x0000004202001986 */ /* 0x0003e8000c101514 */
[----:B------:R1:W-:Y:S01]  /*46b30*/  @P6 STG.E.U16 desc[UR20][R14.64], R7 ;  /* 0x000000070e006986 */ /* 0x0003e2000c101514 */
[----:B------:R-:W-:Y:S06]  /*46b40*/  BAR.SYNC.DEFER_BLOCKING 0x0 ;  /* 0x0000000000007b1d */ /* 0x000fec0000010000 */
[----:B------:R-:W-:Y:S05]  /*46b50*/  BRA.U UP0, `(.L_x_14) ;  /* 0x0000000100a07547 */ /* 0x000fea000b800000 */
[----:B------:R-:W0:Y:S01]  /*46b60*/  S2UR UR5, SR_CgaCtaId ;  /* 0x00000000000579c3 */ /* 0x000e220000008800 */
[----:B------:R-:W-:Y:S01]  /*46b70*/  NOP ;  /* 0x0000000000007918 */ /* 0x000fe20000000000 */
[----:B------:R-:W-:Y:S01]  /*46b80*/  UMOV UR4, 0x50 ;  /* 0x0000005000047882 */ /* 0x000fe20000000000 */
[----:B-1----:R-:W-:Y:S02]  /*46b90*/  IMAD.U32 R0, RZ, RZ, UR8 ;  /* 0x00000008ff007e24 */ /* 0x002fe4000f8e00ff */
[----:B------:R-:W-:Y:S02]  /*46ba0*/  IMAD.MOV.U32 R3, RZ, RZ, 0xffff ;  /* 0x0000ffffff037424 */ /* 0x000fe400078e00ff */
[----:B------:R-:W-:Y:S01]  /*46bb0*/  IMAD.MOV.U32 R7, RZ, RZ, 0x1 ;  /* 0x00000001ff077424 */ /* 0x000fe200078e00ff */
[----:B------:R-:W-:-:S04]  /*46bc0*/  LOP3.LUT R0, R0, 0xffff, RZ, 0xc0, !PT ;  /* 0x0000ffff00007812 */ /* 0x000fc800078ec0ff */
[----:B------:R-:W-:-:S05]  /*46bd0*/  SHF.R.U32.HI R0, RZ, 0x5, R0 ;  /* 0x00000005ff007819 */ /* 0x000fca0000011600 */
[----:B------:R-:W-:Y:S01]  /*46be0*/  VIADD R2, R0, 0x10 ;  /* 0x0000001000027836 */ /* 0x000fe20000000000 */
[----:B------:R-:W-:Y:S01]  /*46bf0*/  SHF.L.U32 R0, R3, R0, RZ ;  /* 0x0000000003007219 */ /* 0x000fe200000006ff */
[----:B0-----:R-:W-:-:S03]  /*46c00*/  ULEA UR6, UR5, UR4, 0x18 ;  /* 0x0000000405067291 */ /* 0x001fc6000f8ec0ff */
[----:B------:R-:W-:-:S04]  /*46c10*/  SHF.L.U32 R3, R7, R2, RZ ;  /* 0x0000000207037219 */ /* 0x000fc800000006ff */
[----:B------:R-:W-:Y:S02]  /*46c20*/  LOP3.LUT R0, R3, R0, RZ, 0xfc, !PT ;  /* 0x0000000003007212 */ /* 0x000fe400078efcff */
[----:B------:R-:W0:Y:S02]  /*46c30*/  LDS R5, [UR6] ;  /* 0x00000006ff057984 */ /* 0x000e240008000800 */
[C---:B------:R-:W-:Y:S02]  /*46c40*/  LOP3.LUT R2, R0.reuse, 0xffff, RZ, 0xc0, !PT ;  /* 0x0000ffff00027812 */ /* 0x040fe400078ec0ff */
[----:B0-----:R-:W-:-:S04]  /*46c50*/  LOP3.LUT R3, R0, 0xffff, R5, 0x80, !PT ;  /* 0x0000ffff00037812 */ /* 0x001fc800078e8005 */
[----:B------:R-:W-:-:S13]  /*46c60*/  ISETP.NE.AND P0, PT, R3, R2, PT ;  /* 0x000000020300720c */ /* 0x000fda0003f05270 */
[----:B------:R-:W-:Y:S05]  /*46c70*/  @P0 BRA `(.L_x_15) ;  /* 0x0000000000500947 */ /* 0x000fea0003800000 */
[----:B------:R-:W-:Y:S02]  /*46c80*/  SHF.R.U32.HI R5, RZ, 0x10, R5 ;  /* 0x00000010ff057819 */ /* 0x000fe40000011605 */
[----:B------:R-:W-:-:S04]  /*46c90*/  SHF.R.U32.HI R2, RZ, 0x10, R0 ;  /* 0x00000010ff027819 */ /* 0x000fc80000011600 */
[----:B------:R-:W-:-:S04]  /*46ca0*/  LOP3.LUT R5, R5, R2, RZ, 0xc0, !PT ;  /* 0x0000000205057212 */ /* 0x000fc800078ec0ff */
[----:B------:R-:W-:-:S13]  /*46cb0*/  ISETP.NE.AND P0, PT, R5, R2, PT ;  /* 0x000000020500720c */ /* 0x000fda0003f05270 */
[----:B------:R-:W-:Y:S05]  /*46cc0*/  @P0 BRA `(.L_x_16) ;  /* 0x0000000000300947 */ /* 0x000fea0003800000 */
[----:B------:R-:W-:Y:S01]  /*46cd0*/  R2UR UR4, R0 ;  /* 0x00000000000472ca */ /* 0x000fe200000e0000 */
[----:B------:R-:W-:Y:S01]  /*46ce0*/  VOTEU.ANY UR5, UPT, PT ;  /* 0x0000000000057886 */ /* 0x000fe200038e0100 */
[----:B------:R-:W0:Y:S01]  /*46cf0*/  S2R R0, SR_LANEID ;  /* 0x0000000000007919 */ /* 0x000e220000000000 */
[----:B------:R-:W-:-:S10]  /*46d00*/  UFLO.U32 UR5, UR5 ;  /* 0x00000005000572bd */ /* 0x000fd400080e0000 */
[----:B------:R-:W-:-:S06]  /*46d10*/  ULOP3.LUT UR4, URZ, UR4, URZ, 0x33, !UPT ;  /* 0x00000004ff047292 */ /* 0x000fcc000f8e33ff */
[----:B------:R-:W-:-:S04]  /*46d20*/  IMAD.U32 R2, RZ, RZ, UR4 ;  /* 0x00000004ff027e24 */ /* 0x000fc8000f8e00ff */
[----:B------:R-:W1:Y:S02]  /*46d30*/  REDUX UR7, R2 ;  /* 0x00000000020773c4 */ /* 0x000e640000000000 */
[----:B------:R2:W-:Y:S01]  /*46d40*/  UTCATOMSWS.AND URZ, UR4 ;  /* 0x0000000400ff79e3 */ /* 0x0005e20008000000 */
[----:B0-----:R-:W-:Y:S01]  /*46d50*/  ISETP.EQ.U32.AND P0, PT, R0, UR5, PT ;  /* 0x0000000500007c0c */ /* 0x001fe2000bf02070 */
[----:B-1----:R-:W-:-:S12]  /*46d60*/  IMAD.U32 R0, RZ, RZ, UR7 ;  /* 0x00000007ff007e24 */ /* 0x002fd8000f8e00ff */
[----:B------:R2:W-:Y:S01]  /*46d70*/  @P0 ATOMS.AND RZ, [UR6], R0 ;  /* 0x00000000ffff098c */ /* 0x0005e2000a800006 */
[----:B------:R-:W-:Y:S05]  /*46d80*/  BRA `(.L_x_14) ;  /* 0x0000000000147947 */ /* 0x000fea0003800000 */
.L_x_16:
[----:B------:R-:W-:-:S07]  /*46d90*/  MOV R2, 0x46db0 ;  /* 0x00046db000027802 */ /* 0x000fce0000000f00 */
[----:B------:R-:W-:Y:S05]  /*46da0*/  CALL.REL.NOINC `($__internal_0_$__cuda_sm10x_tcgen05_guardrail_trap_col_being_dealloced_not_returned_by_alloc) ;  /* 0x00000000002c7944 */ /* 0x000fea0003c00000 */
[----:B------:R-:W-:Y:S05]  /*46db0*/  BRA `(.L_x_14) ;  /* 0x0000000000087947 */ /* 0x000fea0003800000 */
.L_x_15:
[----:B------:R-:W-:-:S07]  /*46dc0*/  MOV R2, 0x46de0 ;  /* 0x00046de000027802 */ /* 0x000fce0000000f00 */
[----:B------:R-:W-:Y:S05]  /*46dd0*/  CALL.REL.NOINC `($__internal_2_$__cuda_sm10x_tcgen05_guardrail_trap_unallocated_columns_being_dealloced) ;  /* 0x0000000000387944 */ /* 0x000fea0003c00000 */
.L_x_14:
[----:B------:R-:W-:Y:S01]  /*46de0*/  NOP ;  /* 0x0000000000007918 */ /* 0x000fe20000000000 */
[----:B--2---:R-:W-:Y:S05]  /*46df0*/  EXIT ;  /* 0x000000000000794d */ /* 0x004fea0003800000 */
.L_x_9:
[----:B------:R-:W0:Y:S02]  /*46e00*/  SYNCS.PHASECHK.TRANS64.TRYWAIT P3, [UR6], R5 ;  /* 0x00000005ff0075a7 */ /* 0x000e240008061106 */
[----:B0-----:R-:W-:Y:S05]  /*46e10*/  @!P3 BRA `(.L_x_9) ;  /* 0xfffffffc00f8b947 */ /* 0x001fea000383ffff */
[----:B------:R-:W-:Y:S05]  /*46e20*/  BRA `(.L_x_17) ;  /* 0xfffffe5c00ec7947 */ /* 0x000fea000383ffff */
.L_x_13:
[----:B------:R-:W2:Y:S02]  /*46e30*/  SYNCS.PHASECHK.TRANS64.TRYWAIT P3, [UR6], R8 ;  /* 0x00000008ff0075a7 */ /* 0x000ea40008061106 */
[----:B--2---:R-:W-:Y:S05]  /*46e40*/  @!P3 BRA `(.L_x_13) ;  /* 0xfffffffc00f8b947 */ /* 0x004fea000383ffff */
[----:B------:R-:W-:Y:S05]  /*46e50*/  BRA `(.L_x_12) ;  /* 0xffffff5000d47947 */ /* 0x000fea000383ffff */
        .weak           $__internal_0_$__cuda_sm10x_tcgen05_guardrail_trap_col_being_dealloced_not_returned_by_alloc
        .type           $__internal_0_$__cuda_sm10x_tcgen05_guardrail_trap_col_being_dealloced_not_returned_by_alloc,@function
        .size           $__internal_0_$__cuda_sm10x_tcgen05_guardrail_trap_col_being_dealloced_not_returned_by_alloc,($__internal_1_$__cuda_sm10x_tcgen05_guardrail_trap_phase_invalid_during_alloc - $__internal_0_$__cuda_sm10x_tcgen05_guardrail_trap_col_being_dealloced_not_returned_by_alloc)
$__internal_0_$__cuda_sm10x_tcgen05_guardrail_trap_col_being_dealloced_not_returned_by_alloc:
[----:B------:R-:W-:Y:S05]  /*46e60*/  BPT.TRAP 0x1 ;  /* 0x000000040000795c */ /* 0x000fea0000300000 */
[----:B------:R-:W-:-:S04]  /*46e70*/  IMAD.MOV.U32 R3, RZ, RZ, 0x0 ;  /* 0x00000000ff037424 */ /* 0x000fc800078e00ff */
[----:B------:R-:W-:Y:S05]  /*46e80*/  RET.REL.NODEC R2 `(matmul_kernel) ;  /* 0xfffffb90025c7950 */ /* 0x000fea0003c3ffff */
        .weak           $__internal_1_$__cuda_sm10x_tcgen05_guardrail_trap_phase_invalid_during_alloc
        .type           $__internal_1_$__cuda_sm10x_tcgen05_guardrail_trap_phase_invalid_during_alloc,@function
        .size           $__internal_1_$__cuda_sm10x_tcgen05_guardrail_trap_phase_invalid_during_alloc,($__internal_2_$__cuda_sm10x_tcgen05_guardrail_trap_unallocated_columns_being_dealloced - $__internal_1_$__cuda_sm10x_tcgen05_guardrail_trap_phase_invalid_during_alloc)
$__internal_1_$__cuda_sm10x_tcgen05_guardrail_trap_phase_invalid_during_alloc:
[----:B------:R-:W-:Y:S05]  /*46e90*/  BPT.TRAP 0x1 ;  /* 0x000000040000795c */ /* 0x000fea0000300000 */
[----:B------:R-:W-:-:S04]  /*46ea0*/  IMAD.MOV.U32 R3, RZ, RZ, 0x0 ;  /* 0x00000000ff037424 */ /* 0x000fc800078e00ff */
[----:B------:R-:W-:Y:S05]  /*46eb0*/  RET.REL.NODEC R2 `(matmul_kernel) ;  /* 0xfffffb9002507950 */ /* 0x000fea0003c3ffff */
        .weak           $__internal_2_$__cuda_sm10x_tcgen05_guardrail_trap_unallocated_columns_being_dealloced
        .type           $__internal_2_$__cuda_sm10x_tcgen05_guardrail_trap_unallocated_columns_being_dealloced,@function
        .size           $__internal_2_$__cuda_sm10x_tcgen05_guardrail_trap_unallocated_columns_being_dealloced,(.L_x_21 - $__internal_2_$__cuda_sm10x_tcgen05_guardrail_trap_unallocated_columns_being_dealloced)
$__internal_2_$__cuda_sm10x_tcgen05_guardrail_trap_unallocated_columns_being_dealloced:
[----:B------:R-:W-:Y:S05]  /*46ec0*/  BPT.TRAP 0x1 ;  /* 0x000000040000795c */ /* 0x000fea0000300000 */
[----:B------:R-:W-:-:S04]  /*46ed0*/  IMAD.MOV.U32 R3, RZ, RZ, 0x0 ;  /* 0x00000000ff037424 */ /* 0x000fc800078e00ff */
[----:B------:R-:W-:Y:S05]  /*46ee0*/  RET.REL.NODEC R2 `(matmul_kernel) ;  /* 0xfffffb9002447950 */ /* 0x000fea0003c3ffff */
.L_x_18:
[----:B------:R-:W-:-:S00]  /*46ef0*/  BRA `(.L_x_18) ;  /* 0xfffffffc00fc7947 */ /* 0x000fc0000383ffff */
[----:B------:R-:W-:-:S00]  /*46f00*/  NOP ;  /* 0x0000000000007918 */ /* 0x000fc00000000000 */
[----:B------:R-:W-:-:S00]  /*46f10*/  NOP ;  /* 0x0000000000007918 */ /* 0x000fc00000000000 */
[----:B------:R-:W-:-:S00]  /*46f20*/  NOP ;  /* 0x0000000000007918 */ /* 0x000fc00000000000 */
[----:B------:R-:W-:-:S00]  /*46f30*/  NOP ;  /* 0x0000000000007918 */ /* 0x000fc00000000000 */
[----:B------:R-:W-:-:S00]  /*46f40*/  NOP ;  /* 0x0000000000007918 */ /* 0x000fc00000000000 */
[----:B------:R-:W-:-:S00]  /*46f50*/  NOP ;  /* 0x0000000000007918 */ /* 0x000fc00000000000 */
[----:B------:R-:W-:-:S00]  /*46f60*/  NOP ;  /* 0x0000000000007918 */ /* 0x000fc00000000000 */
[----:B------:R-:W-:-:S00]  /*46f70*/  NOP ;  /* 0x0000000000007918 */ /* 0x000fc00000000000 */
.L_x_21:


//--------------------- .nv.shared.matmul_kernel  --------------------------
	.section	.nv.shared.matmul_kernel,"aw",@nobits
	.sectionflags	@""
	.align	16
	.zero		1024


//--------------------- .nv.shared.reserved.0     --------------------------
	.section	.nv.shared.reserved.0,"aw",@nobits
	.align	8
	.weak		__nv_reservedSMEM_offset_0_alias
	.size		__nv_reservedSMEM_offset_0_alias, 0, 64
	.other		__nv_reservedSMEM_offset_0_alias,@"STO_CUDA_RESERVED_SHARED STV_DEFAULT"
__nv_reservedSMEM_offset_0_alias:
	.zero		0
.nv.shared.reserved.0:
	.zero		64
	.weak		__nv_reservedSMEM_allocation_phase
	.type		__nv_reservedSMEM_allocation_phase,@object
	.size		__nv_reservedSMEM_allocation_phase,(.L_0 - __nv_reservedSMEM_allocation_phase)
__nv_reservedSMEM_allocation_phase:
	.zero		1
.L_0:
	.zero		7
	.weak		__nv_reservedSMEM_devtool_atexit_pc
	.type		__nv_reservedSMEM_devtool_atexit_pc,@object
	.size		__nv_reservedSMEM_devtool_atexit_pc,(__nv_reservedSMEM_allocation_mask - __nv_reservedSMEM_devtool_atexit_pc)
__nv_reservedSMEM_devtool_atexit_pc:
	.zero		8
	.weak		__nv_reservedSMEM_allocation_mask
	.type		__nv_reservedSMEM_allocation_mask,@object
	.size		__nv_reservedSMEM_allocation_mask,(.L_2 - __nv_reservedSMEM_allocation_mask)
__nv_reservedSMEM_allocation_mask:
	.zero		4
.L_2:


//--------------------- .nv.constant0.matmul_kernel --------------------------
	.section	.nv.constant0.matmul_kernel,"a",@progbits
	.sectionflags	@""
	.align	4
.nv.constant0.matmul_kernel:
	.zero		976


//--------------------- SYMBOLS --------------------------

	.type		.nv.reservedSmem.offset0,@object
	.size		.nv.reservedSmem.offset0,0x4
	.type		.nv.reservedSmem.cap,@object
	.size		.nv.reservedSmem.cap,0x4
